def matmul_kernel(
    a_ptr,
    b_ptr,
    c_ptr,
    M,
    N,
    K,
    stride_am,
    stride_ak,
    stride_bk,
    stride_bn,
    stride_cm,
    stride_cn,
    BLOCK_M: tl.constexpr,
    BLOCK_N: tl.constexpr,
    BLOCK_K: tl.constexpr,
    GROUP_M: tl.constexpr,
):
    pid = tl.program_id(axis=0)
    num_pid_m = tl.cdiv(M, BLOCK_M)
    num_pid_n = tl.cdiv(N, BLOCK_N)
    num_pid_in_group = GROUP_M * num_pid_n
    group_id = pid // num_pid_in_group
    first_pid_m = group_id * GROUP_M
    group_size_m = min(num_pid_m - first_pid_m, GROUP_M)
    pid_m = first_pid_m + ((pid % num_pid_in_group) % group_size_m)
    pid_n = (pid % num_pid_in_group) // group_size_m

    offs_am = (pid_m * BLOCK_M + tl.arange(0, BLOCK_M)) % M
    offs_bn = (pid_n * BLOCK_N + tl.arange(0, BLOCK_N)) % N
    offs_k = tl.arange(0, BLOCK_K)
    a_ptrs = a_ptr + offs_am[:, None] * stride_am + offs_k[None, :] * stride_ak
    b_ptrs = b_ptr + offs_k[:, None] * stride_bk + offs_bn[None, :] * stride_bn

    acc = tl.zeros((BLOCK_M, BLOCK_N), dtype=tl.float32)
    for kk in range(0, tl.cdiv(K, BLOCK_K)):
        a = tl.load(a_ptrs, mask=offs_k[None, :] < K - kk * BLOCK_K, other=0.0)
        b = tl.load(b_ptrs, mask=offs_k[:, None] < K - kk * BLOCK_K, other=0.0)
        acc = tl.dot(a, b, acc)
        a_ptrs += BLOCK_K * stride_ak
        b_ptrs += BLOCK_K * stride_bk

    c = acc.to(c_ptr.dtype.element_ty)
    offs_cm = pid_m * BLOCK_M + tl.arange(0, BLOCK_M)
    offs_cn = pid_n * BLOCK_N + tl.arange(0, BLOCK_N)
    c_ptrs = c_ptr + offs_cm[:, None] * stride_cm + offs_cn[None, :] * stride_cn
    mask = (offs_cm[:, None] < M) & (offs_cn[None, :] < N)
    tl.store(c_ptrs, c, mask=mask)

# config = {"BLOCK_K": 64, "BLOCK_M": 32, "BLOCK_N": 256, "GROUP_M": 8, "arch": "sm_100", "dtype": "fp16", "num_ctas": 1, "num_stages": 2, "num_warps": 2}
# arch = sm_100


// ===== COMPILED SASS (sm_100a) =====

	.target	sm_100a

	.elftype	@"ET_EXEC"


//--------------------- .note.nv.tkinfo           --------------------------
	.section	.note.nv.tkinfo,"",@"SHT_NOTE"
	.sectionflags	@"SHF_NOTE_NV_TKINFO"
	.tkinfo
        /*0018*/ 	.word	0x00000081
        /*0030*/ 	.string	""
        /*0030*/ 	.string	"ptxas-blackwell"
        /*0030*/ 	.string	"Cuda compilation tools, release 12.9, V12.9.86"
        /*0030*/ 	.string	"Build cuda_12.9.r12.9/compiler.36037853_0"
        /*0030*/ 	.string	"-v  -suppress-debug-info  -lineinfo  -arch sm_100a "



//--------------------- .note.nv.cuver            --------------------------
	.section	.note.nv.cuver,"",@"SHT_NOTE"
	.sectionflags	@"SHF_NOTE_NV_CUVER"
        /*0018*/ 	.short	0x0001
        /*001a*/ 	.short	0x0064
        /*001c*/ 	.short	0x0001
        /*001e*/ 	.short	0x0000
        /*0020*/ 	.short	0x0001
        /*0022*/ 	.short	0x0000


//--------------------- .nv.info                  --------------------------
	.section	.nv.info,"",@"SHT_CUDA_INFO"
	.align	4


	//----- nvinfo : EIATTR_REGCOUNT
	.align		4
        /*0000*/ 	.byte	0x04, 0x2f
        /*0002*/ 	.short	(.L_1 - .L_0)
	.align		4
.L_0:
        /*0004*/ 	.word	index@(matmul_kernel)
        /*0008*/ 	.word	0x00000020


	//----- nvinfo : EIATTR_FRAME_SIZE
	.align		4
.L_1:
        /*000c*/ 	.byte	0x04, 0x11
        /*000e*/ 	.short	(.L_3 - .L_2)
	.align		4
.L_2:
        /*0010*/ 	.word	index@(matmul_kernel)
        /*0014*/ 	.word	0x00001b20


	//----- nvinfo : EIATTR_MIN_STACK_SIZE
	.align		4
.L_3:
        /*0018*/ 	.byte	0x04, 0x12
        /*001a*/ 	.short	(.L_5 - .L_4)
	.align		4
.L_4:
        /*001c*/ 	.word	index@(matmul_kernel)
        /*0020*/ 	.word	0x00001b20
.L_5:


//--------------------- .nv.info.matmul_kernel    --------------------------
	.section	.nv.info.matmul_kernel,"",@"SHT_CUDA_INFO"
	.sectionflags	@""
	.align	4


	//----- nvinfo : EIATTR_CUDA_API_VERSION
	.align		4
        /*0000*/ 	.byte	0x04, 0x37
        /*0002*/ 	.short	(.L_7 - .L_6)
.L_6:
        /*0004*/ 	.word	0x00000081


	//----- nvinfo : EIATTR_KPARAM_INFO
	.align		4
.L_7:
        /*0008*/ 	.byte	0x04, 0x17
        /*000a*/ 	.short	(.L_9 - .L_8)
.L_8:
        /*000c*/ 	.word	0x00000000
        /*0010*/ 	.short	0x000d
        /*0012*/ 	.short	0x0048
        /*0014*/ 	.byte	0x00, 0xf4, 0x21, 0x00


	//----- nvinfo : EIATTR_KPARAM_INFO
	.align		4
.L_9:
        /*0018*/ 	.byte	0x04, 0x17
        /*001a*/ 	.short	(.L_11 - .L_10)
.L_10:
        /*001c*/ 	.word	0x00000000
        /*0020*/ 	.short	0x000c
        /*0022*/ 	.short	0x0040
        /*0024*/ 	.byte	0x00, 0xf4, 0x21, 0x00


	//----- nvinfo : EIATTR_KPARAM_INFO
	.align		4
.L_11:
        /*0028*/ 	.byte	0x04, 0x17
        /*002a*/ 	.short	(.L_13 - .L_12)
.L_12:
        /*002c*/ 	.word	0x00000000
        /*0030*/ 	.short	0x000b
        /*0032*/ 	.short	0x0038
        /*0034*/ 	.byte	0x00, 0xf0, 0x11, 0x00


	//----- nvinfo : EIATTR_KPARAM_INFO
	.align		4
.L_13:
        /*0038*/ 	.byte	0x04, 0x17
        /*003a*/ 	.short	(.L_15 - .L_14)
.L_14:
        /*003c*/ 	.word	0x00000000
        /*0040*/ 	.short	0x000a
        /*0042*/ 	.short	0x0034
        /*0044*/ 	.byte	0x00, 0xf0, 0x11, 0x00


	//----- nvinfo : EIATTR_KPARAM_INFO
	.align		4
.L_15:
        /*0048*/ 	.byte	0x04, 0x17
        /*004a*/ 	.short	(.L_17 - .L_16)
.L_16:
        /*004c*/ 	.word	0x00000000
        /*0050*/ 	.short	0x0009
        /*0052*/ 	.short	0x0030
        /*0054*/ 	.byte	0x00, 0xf0, 0x11, 0x00


	//----- nvinfo : EIATTR_KPARAM_INFO
	.align		4
.L_17:
        /*0058*/ 	.byte	0x04, 0x17
        /*005a*/ 	.short	(.L_19 - .L_18)
.L_18:
        /*005c*/ 	.word	0x00000000
        /*0060*/ 	.short	0x0008
        /*0062*/ 	.short	0x002c
        /*0064*/ 	.byte	0x00, 0xf0, 0x11, 0x00


	//----- nvinfo : EIATTR_KPARAM_INFO
	.align		4
.L_19:
        /*0068*/ 	.byte	0x04, 0x17
        /*006a*/ 	.short	(.L_21 - .L_20)
.L_20:
        /*006c*/ 	.word	0x00000000
        /*0070*/ 	.short	0x0007
        /*0072*/ 	.short	0x0028
        /*0074*/ 	.byte	0x00, 0xf0, 0x11, 0x00


	//----- nvinfo : EIATTR_KPARAM_INFO
	.align		4
.L_21:
        /*0078*/ 	.byte	0x04, 0x17
        /*007a*/ 	.short	(.L_23 - .L_22)
.L_22:
        /*007c*/ 	.word	0x00000000
        /*0080*/ 	.short	0x0006
        /*0082*/ 	.short	0x0024
        /*0084*/ 	.byte	0x00, 0xf0, 0x11, 0x00


	//----- nvinfo : EIATTR_KPARAM_INFO
	.align		4
.L_23:
        /*0088*/ 	.byte	0x04, 0x17
        /*008a*/ 	.short	(.L_25 - .L_24)
.L_24:
        /*008c*/ 	.word	0x00000000
        /*0090*/ 	.short	0x0005
        /*0092*/ 	.short	0x0020
        /*0094*/ 	.byte	0x00, 0xf0, 0x11, 0x00


	//----- nvinfo : EIATTR_KPARAM_INFO
	.align		4
.L_25:
        /*0098*/ 	.byte	0x04, 0x17
        /*009a*/ 	.short	(.L_27 - .L_26)
.L_26:
        /*009c*/ 	.word	0x00000000
        /*00a0*/ 	.short	0x0004
        /*00a2*/ 	.short	0x001c
        /*00a4*/ 	.byte	0x00, 0xf0, 0x11, 0x00


	//----- nvinfo : EIATTR_KPARAM_INFO
	.align		4
.L_27:
        /*00a8*/ 	.byte	0x04, 0x17
        /*00aa*/ 	.short	(.L_29 - .L_28)
.L_28:
        /*00ac*/ 	.word	0x00000000
        /*00b0*/ 	.short	0x0003
        /*00b2*/ 	.short	0x0018
        /*00b4*/ 	.byte	0x00, 0xf0, 0x11, 0x00


	//----- nvinfo : EIATTR_KPARAM_INFO
	.align		4
.L_29:
        /*00b8*/ 	.byte	0x04, 0x17
        /*00ba*/ 	.short	(.L_31 - .L_30)
.L_30:
        /*00bc*/ 	.word	0x00000000
        /*00c0*/ 	.short	0x0002
        /*00c2*/ 	.short	0x0010
        /*00c4*/ 	.byte	0x00, 0xf4, 0x21, 0x00


	//----- nvinfo : EIATTR_KPARAM_INFO
	.align		4
.L_31:
        /*00c8*/ 	.byte	0x04, 0x17
        /*00ca*/ 	.short	(.L_33 - .L_32)
.L_32:
        /*00cc*/ 	.word	0x00000000
        /*00d0*/ 	.short	0x0001
        /*00d2*/ 	.short	0x0008
        /*00d4*/ 	.byte	0x00, 0xf4, 0x21, 0x00


	//----- nvinfo : EIATTR_KPARAM_INFO
	.align		4
.L_33:
        /*00d8*/ 	.byte	0x04, 0x17
        /*00da*/ 	.short	(.L_35 - .L_34)
.L_34:
        /*00dc*/ 	.word	0x00000000
        /*00e0*/ 	.short	0x0000
        /*00e2*/ 	.short	0x0000
        /*00e4*/ 	.byte	0x00, 0xf4, 0x21, 0x00


	//----- nvinfo : EIATTR_SPARSE_MMA_MASK
	.align		4
.L_35:
        /*00e8*/ 	.byte	0x03, 0x50
        /*00ea*/ 	.short	0x0000


	//----- nvinfo : EIATTR_MAXREG_COUNT
	.align		4
        /*00ec*/ 	.byte	0x03, 0x1b
        /*00ee*/ 	.short	0x00ff


	//----- nvinfo : EIATTR_NUM_BARRIERS
	.align		4
        /*00f0*/ 	.byte	0x02, 0x4c
        /*00f2*/ 	.byte	0x01
	.zero		1


	//----- nvinfo : EIATTR_ANNOTATIONS
	.align		4
        /*00f4*/ 	.byte	0x04, 0x55
        /*00f6*/ 	.short	(.L_37 - .L_36)


	//   ....[0]....
.L_36:
        /*00f8*/ 	.word	0x00000001
        /*00fc*/ 	.byte	0xa0, 0x06, 0x00, 0x00, 0x01, 0x00, 0x00, 0x00, 0xd0, 0x06, 0x00, 0x00, 0x01, 0x00, 0x00, 0x00
        /* <DEDUP_REMOVED lines=3537> */
        /*de1c*/ 	.byte	0x40, 0xc4, 0x03, 0x00, 0x01, 0x00, 0x00, 0x00, 0x80, 0xc4, 0x03, 0x00


	//----- nvinfo : EIATTR_VRC_CTA_INIT_COUNT
	.align		4
.L_37:
        /*de28*/ 	.byte	0x02, 0x4a
	.zero		1
	.zero		1


	//----- nvinfo : EIATTR_EXIT_INSTR_OFFSETS
	.align		4
        /*de2c*/ 	.byte	0x04, 0x1c
        /*de2e*/ 	.short	(.L_39 - .L_38)


	//   ....[0]....
.L_38:
        /*de30*/ 	.word	0x0003c7c0


	//   ....[1]....
        /*de34*/ 	.word	0x0003c7f0


	//----- nvinfo : EIATTR_REQNTID
	.align		4
.L_39:
        /*de38*/ 	.byte	0x04, 0x10
        /*de3a*/ 	.short	(.L_41 - .L_40)
.L_40:
        /*de3c*/ 	.word	0x00000040
        /*de40*/ 	.word	0x00000001
        /*de44*/ 	.word	0x00000001


	//----- nvinfo : EIATTR_CBANK_PARAM_SIZE
	.align		4
.L_41:
        /*de48*/ 	.byte	0x03, 0x19
        /*de4a*/ 	.short	0x0050


	//----- nvinfo : EIATTR_PARAM_CBANK
	.align		4
        /*de4c*/ 	.byte	0x04, 0x0a
        /*de4e*/ 	.short	(.L_43 - .L_42)
	.align		4
.L_42:
        /*de50*/ 	.word	index@(.nv.constant0.matmul_kernel)
        /*de54*/ 	.short	0x0380
        /*de56*/ 	.short	0x0050


	//----- nvinfo : EIATTR_SW_WAR
	.align		4
.L_43:
        /*de58*/ 	.byte	0x04, 0x36
        /*de5a*/ 	.short	(.L_45 - .L_44)
.L_44:
        /*de5c*/ 	.word	0x00000008
.L_45:


//--------------------- .nv.compat                --------------------------
	.section	.nv.compat,"",@"SHT_CUDA_COMPAT_INFO"
	.align	4
        /*0000*/ 	.byte	0x02, 0x02, 0x01, 0x00, 0x02, 0x05, 0x05, 0x00, 0x02, 0x03, 0x00, 0x00, 0x02, 0x06, 0x01, 0x00


//--------------------- .nv.callgraph             --------------------------
	.section	.nv.callgraph,"",@"SHT_CUDA_CALLGRAPH"
	.align	4
	.sectionentsize	8
	.align		4
        /*0000*/ 	.word	0x00000000
	.align		4
        /*0004*/ 	.word	0xffffffff
	.align		4
        /*0008*/ 	.word	0x00000000
	.align		4
        /*000c*/ 	.word	0xfffffffe
	.align		4
        /*0010*/ 	.word	0x00000000
	.align		4
        /*0014*/ 	.word	0xfffffffd
	.align		4
        /*0018*/ 	.word	0x00000000
	.align		4
        /*001c*/ 	.word	0xfffffffc


//--------------------- .text.matmul_kernel       --------------------------
	.section	.text.matmul_kernel,"ax",@progbits
	.align	128
        .global         matmul_kernel
        .type           matmul_kernel,@function
        .size           matmul_kernel,(.L_x_4 - matmul_kernel)
        .other          matmul_kernel,@"STO_CUDA_ENTRY STV_DEFAULT"
matmul_kernel:
.text.matmul_kernel:
[----:B------:R-:W0:Y:S08]  /*0000*/  LDC R1, c[0x0][0x37c] ;  /* 0x0000df00ff017b82 */ /* 0x000e300000000800 */
[----:B------:R-:W1:Y:S01]  /*0010*/  LDC.64 R8, c[0x0][0x398] ;  /* 0x0000e600ff087b82 */ /* 0x000e620000000a00 */
[----:B------:R-:W2:Y:S01]  /*0020*/  S2R R14, SR_TID.X ;  /* 0x00000000000e7919 */ /* 0x000ea20000002100 */
[----:B------:R-:W3:Y:S01]  /*0030*/  LDCU UR4, c[0x0][0x3a0] ;  /* 0x00007400ff0477ac */ /* 0x000ee20008000800 */
[----:B0-----:R-:W-:Y:S01]  /*0040*/  VIADD R1, R1, 0xffffe4e0 ;  /* 0xffffe4e001017836 */ /* 0x001fe20000000000 */
[----:B------:R-:W-:Y:S01]  /*0050*/  UMOV UR5, 0x400 ;  /* 0x0000040000057882 */ /* 0x000fe20000000000 */
[----:B------:R-:W0:Y:S03]  /*0060*/  LDCU.64 UR10, c[0x0][0x358] ;  /* 0x00006b00ff0a77ac */ /* 0x000e260008000a00 */
[----:B------:R-:W4:Y:S01]  /*0070*/  S2UR UR6, SR_CgaCtaId ;  /* 0x00000000000679c3 */ /* 0x000f220000008800 */
[----:B---3--:R-:W-:Y:S01]  /*0080*/  UIADD3 UR4, UPT, UPT, UR4, 0x3f, URZ ;  /* 0x0000003f04047890 */ /* 0x008fe2000fffe0ff */
[----:B-1----:R-:W-:-:S03]  /*0090*/  VIADD R0, R9, 0xff ;  /* 0x000000ff09007836 */ /* 0x002fc60000000000 */
[----:B------:R-:W-:Y:S02]  /*00a0*/  UISETP.GT.AND UP0, UPT, UR4, 0x3f, UPT ;  /* 0x0000003f0400788c */ /* 0x000fe4000bf04270 */
[----:B------:R-:W-:Y:S01]  /*00b0*/  SHF.R.S32.HI R3, RZ, 0x1f, R0 ;  /* 0x0000001fff037819 */ /* 0x000fe20000011400 */
[----:B----4-:R-:W-:-:S03]  /*00c0*/  ULEA UR5, UR6, UR5, 0x18 ;  /* 0x0000000506057291 */ /* 0x010fc6000f8ec0ff */
[----:B------:R-:W-:-:S04]  /*00d0*/  LEA.HI R3, R3, R0, RZ, 0x8 ;  /* 0x0000000003037211 */ /* 0x000fc800078f40ff */
[----:B------:R-:W-:Y:S02]  /*00e0*/  SHF.R.S32.HI R0, RZ, 0x8, R3 ;  /* 0x00000008ff007819 */ /* 0x000fe40000011403 */
[----:B------:R-:W1:Y:S03]  /*00f0*/  S2R R3, SR_CTAID.X ;  /* 0x0000000000037919 */ /* 0x000e660000002500 */
[----:B------:R-:W-:-:S05]  /*0100*/  IMAD.SHL.U32 R0, R0, 0x8, RZ ;  /* 0x0000000800007824 */ /* 0x000fca00078e00ff */
[-C--:B------:R-:W-:Y:S02]  /*0110*/  IABS R7, R0.reuse ;  /* 0x0000000000077213 */ /* 0x080fe40000000000 */
[----:B------:R-:W-:Y:S02]  /*0120*/  IABS R12, R0 ;  /* 0x00000000000c7213 */ /* 0x000fe40000000000 */
[----:B------:R-:W3:Y:S08]  /*0130*/  I2F.RP R2, R7 ;  /* 0x0000000700027306 */ /* 0x000ef00000209400 */
[----:B---3--:R-:W3:Y:S01]  /*0140*/  MUFU.RCP R2, R2 ;  /* 0x0000000200027308 */ /* 0x008ee20000001000 */
[----:B-1----:R-:W-:Y:S01]  /*0150*/  IABS R10, R3 ;  /* 0x00000003000a7213 */ /* 0x002fe20000000000 */
[----:B---3--:R-:W-:-:S02]  /*0160*/  VIADD R4, R2, 0xffffffe ;  /* 0x0ffffffe02047836 */ /* 0x008fc40000000000 */
[----:B------:R-:W-:-:S04]  /*0170*/  IMAD.MOV R2, RZ, RZ, -R12 ;  /* 0x000000ffff027224 */ /* 0x000fc800078e0a0c */
[----:B------:R1:W3:Y:S02]  /*0180*/  F2I.FTZ.U32.TRUNC.NTZ R5, R4 ;  /* 0x0000000400057305 */ /* 0x0002e4000021f000 */
[----:B-1----:R-:W-:Y:S02]  /*0190*/  IMAD.MOV.U32 R4, RZ, RZ, RZ ;  /* 0x000000ffff047224 */ /* 0x002fe400078e00ff */
[----:B---3--:R-:W-:-:S04]  /*01a0*/  IMAD.MOV R6, RZ, RZ, -R5 ;  /* 0x000000ffff067224 */ /* 0x008fc800078e0a05 */
[----:B------:R-:W-:Y:S02]  /*01b0*/  IMAD R11, R6, R7, RZ ;  /* 0x00000007060b7224 */ /* 0x000fe400078e02ff */
[----:B------:R-:W-:Y:S02]  /*01c0*/  IMAD.MOV.U32 R6, RZ, RZ, R10 ;  /* 0x000000ffff067224 */ /* 0x000fe400078e000a */
[----:B------:R-:W-:-:S06]  /*01d0*/  IMAD.HI.U32 R5, R5, R11, R4 ;  /* 0x0000000b05057227 */ /* 0x000fcc00078e0004 */
[----:B------:R-:W-:-:S04]  /*01e0*/  IMAD.HI.U32 R5, R5, R6, RZ ;  /* 0x0000000605057227 */ /* 0x000fc800078e00ff */
[----:B------:R-:W-:-:S05]  /*01f0*/  IMAD R2, R5, R2, R6 ;  /* 0x0000000205027224 */ /* 0x000fca00078e0206 */
[----:B------:R-:W-:-:S13]  /*0200*/  ISETP.GT.U32.AND P1, PT, R7, R2, PT ;  /* 0x000000020700720c */ /* 0x000fda0003f24070 */
[----:B------:R-:W-:Y:S02]  /*0210*/  @!P1 IMAD.IADD R2, R2, 0x1, -R7 ;  /* 0x0000000102029824 */ /* 0x000fe400078e0a07 */
[----:B------:R-:W-:Y:S01]  /*0220*/  @!P1 VIADD R5, R5, 0x1 ;  /* 0x0000000105059836 */ /* 0x000fe20000000000 */
[----:B------:R-:W-:Y:S02]  /*0230*/  ISETP.NE.AND P1, PT, R0, RZ, PT ;  /* 0x000000ff0000720c */ /* 0x000fe40003f25270 */
[----:B------:R-:W-:Y:S02]  /*0240*/  ISETP.GE.U32.AND P0, PT, R2, R7, PT ;  /* 0x000000070200720c */ /* 0x000fe40003f06070 */
[----:B------:R-:W-:-:S04]  /*0250*/  LOP3.LUT R2, R3, R0, RZ, 0x3c, !PT ;  /* 0x0000000003027212 */ /* 0x000fc800078e3cff */
[----:B------:R-:W-:Y:S01]  /*0260*/  ISETP.GE.AND P2, PT, R2, RZ, PT ;  /* 0x000000ff0200720c */ /* 0x000fe20003f46270 */
[----:B------:R-:W-:-:S06]  /*0270*/  VIADD R2, R8, 0x1f ;  /* 0x0000001f08027836 */ /* 0x000fcc0000000000 */
[----:B------:R-:W-:-:S04]  /*0280*/  @P0 VIADD R5, R5, 0x1 ;  /* 0x0000000105050836 */ /* 0x000fc80000000000 */
[----:B------:R-:W-:Y:S01]  /*0290*/  IMAD.MOV.U32 R4, RZ, RZ, R5 ;  /* 0x000000ffff047224 */ /* 0x000fe200078e0005 */
[----:B------:R-:W-:-:S03]  /*02a0*/  SHF.R.S32.HI R5, RZ, 0x1f, R2 ;  /* 0x0000001fff057819 */ /* 0x000fc60000011402 */
[----:B------:R-:W-:Y:S01]  /*02b0*/  @!P2 IMAD.MOV R4, RZ, RZ, -R4 ;  /* 0x000000ffff04a224 */ /* 0x000fe200078e0a04 */
[----:B------:R-:W-:Y:S02]  /*02c0*/  @!P1 LOP3.LUT R4, RZ, R0, RZ, 0x33, !PT ;  /* 0x00000000ff049212 */ /* 0x000fe400078e33ff */
[----:B------:R-:W-:-:S03]  /*02d0*/  LEA.HI R5, R5, R2, RZ, 0x5 ;  /* 0x0000000205057211 */ /* 0x000fc600078f28ff */
[----:B------:R-:W-:Y:S02]  /*02e0*/  IMAD.SHL.U32 R2, R4, 0x8, RZ ;  /* 0x0000000804027824 */ /* 0x000fe400078e00ff */
[----:B------:R-:W-:-:S03]  /*02f0*/  IMAD.MOV R4, RZ, RZ, -R4 ;  /* 0x000000ffff047224 */ /* 0x000fc600078e0a04 */
[----:B------:R-:W-:Y:S01]  /*0300*/  LEA.HI.SX32 R5, R5, -R2, 0x1b ;  /* 0x8000000205057211 */ /* 0x000fe200078fdaff */
[----:B------:R-:W-:Y:S02]  /*0310*/  IMAD R13, R0, R4, R3 ;  /* 0x00000004000d7224 */ /* 0x000fe400078e0203 */
[----:B------:R-:W-:Y:S01]  /*0320*/  IMAD.MOV.U32 R4, RZ, RZ, RZ ;  /* 0x000000ffff047224 */ /* 0x000fe200078e00ff */
[----:B------:R-:W-:-:S04]  /*0330*/  VIMNMX R6, PT, PT, R5, 0x8, PT ;  /* 0x0000000805067848 */ /* 0x000fc80003fe0100 */
[-C--:B------:R-:W-:Y:S02]  /*0340*/  IABS R10, R6.reuse ;  /* 0x00000006000a7213 */ /* 0x080fe40000000000 */
[----:B------:R-:W-:Y:S02]  /*0350*/  IABS R0, R6 ;  /* 0x0000000600007213 */ /* 0x000fe40000000000 */
[----:B------:R-:W1:Y:S08]  /*0360*/  I2F.RP R7, R10 ;  /* 0x0000000a00077306 */ /* 0x000e700000209400 */
[----:B-1----:R-:W1:Y:S02]  /*0370*/  MUFU.RCP R7, R7 ;  /* 0x0000000700077308 */ /* 0x002e640000001000 */
[----:B-1----:R-:W-:-:S06]  /*0380*/  VIADD R5, R7, 0xffffffe ;  /* 0x0ffffffe07057836 */ /* 0x002fcc0000000000 */
[----:B------:R-:W1:Y:S02]  /*0390*/  F2I.FTZ.U32.TRUNC.NTZ R5, R5 ;  /* 0x0000000500057305 */ /* 0x000e64000021f000 */
[----:B-1----:R-:W-:-:S04]  /*03a0*/  IMAD.MOV R11, RZ, RZ, -R5 ;  /* 0x000000ffff0b7224 */ /* 0x002fc800078e0a05 */
[----:B------:R-:W-:Y:S01]  /*03b0*/  IMAD.MOV.U32 R3, RZ, RZ, R11 ;  /* 0x000000ffff037224 */ /* 0x000fe200078e000b */
[----:B------:R-:W-:-:S03]  /*03c0*/  IABS R11, R13 ;  /* 0x0000000d000b7213 */ /* 0x000fc60000000000 */
[----:B------:R-:W-:-:S04]  /*03d0*/  IMAD R3, R3, R10, RZ ;  /* 0x0000000a03037224 */ /* 0x000fc800078e02ff */
[----:B------:R-:W-:-:S04]  /*03e0*/  IMAD.HI.U32 R4, R5, R3, R4 ;  /* 0x0000000305047227 */ /* 0x000fc800078e0004 */
[----:B------:R-:W-:Y:S02]  /*03f0*/  IMAD.MOV R3, RZ, RZ, -R0 ;  /* 0x000000ffff037224 */ /* 0x000fe400078e0a00 */
[----:B------:R-:W-:Y:S01]  /*0400*/  IMAD.HI.U32 R0, R4, R11, RZ ;  /* 0x0000000b04007227 */ /* 0x000fe200078e00ff */
[----:B--2---:R-:W-:-:S03]  /*0410*/  SHF.R.U32.HI R4, RZ, 0x5, R14 ;  /* 0x00000005ff047819 */ /* 0x004fc6000001160e */
[----:B------:R-:W-:Y:S01]  /*0420*/  IMAD R3, R0, R3, R11 ;  /* 0x0000000300037224 */ /* 0x000fe200078e020b */
[----:B------:R-:W-:-:S04]  /*0430*/  SGXT.U32 R15, R4, 0x1 ;  /* 0x00000001040f781a */ /* 0x000fc80000000000 */
[----:B------:R-:W-:Y:S02]  /*0440*/  ISETP.GT.U32.AND P1, PT, R10, R3, PT ;  /* 0x000000030a00720c */ /* 0x000fe40003f24070 */
[C---:B------:R-:W-:Y:S02]  /*0450*/  LOP3.LUT R5, R15.reuse, 0x4, RZ, 0xfc, !PT ;  /* 0x000000040f057812 */ /* 0x040fe400078efcff */
[C---:B------:R-:W-:Y:S02]  /*0460*/  LOP3.LUT R4, R15.reuse, 0x6, RZ, 0xfc, !PT ;  /* 0x000000060f047812 */ /* 0x040fe400078efcff */
[C---:B------:R-:W-:Y:S02]  /*0470*/  LOP3.LUT R5, R15.reuse, 0xa, RZ, 0xfc, !PT ;  /* 0x0000000a0f057812 */ /* 0x040fe400078efcff */
[C---:B------:R-:W-:Y:S02]  /*0480*/  LOP3.LUT R4, R15.reuse, 0xc, RZ, 0xfc, !PT ;  /* 0x0000000c0f047812 */ /* 0x040fe400078efcff */
[----:B------:R-:W-:-:S02]  /*0490*/  LOP3.LUT R5, R15, 0x10, RZ, 0xfc, !PT ;  /* 0x000000100f057812 */ /* 0x000fc400078efcff */
[----:B------:R-:W-:Y:S01]  /*04a0*/  LOP3.LUT R4, R15, 0x12, RZ, 0xfc, !PT ;  /* 0x000000120f047812 */ /* 0x000fe200078efcff */
[----:B------:R-:W-:Y:S01]  /*04b0*/  @!P1 IMAD.IADD R3, R3, 0x1, -R10 ;  /* 0x0000000103039824 */ /* 0x000fe200078e0a0a */
[----:B------:R-:W-:Y:S01]  /*04c0*/  LOP3.LUT R5, R15, 0x16, RZ, 0xfc, !PT ;  /* 0x000000160f057812 */ /* 0x000fe200078efcff */
[----:B------:R-:W-:Y:S01]  /*04d0*/  @!P1 VIADD R0, R0, 0x1 ;  /* 0x0000000100009836 */ /* 0x000fe20000000000 */
[----:B------:R-:W-:Y:S02]  /*04e0*/  ISETP.NE.AND P1, PT, R6, RZ, PT ;  /* 0x000000ff0600720c */ /* 0x000fe40003f25270 */
[----:B------:R-:W-:Y:S02]  /*04f0*/  ISETP.GE.U32.AND P0, PT, R3, R10, PT ;  /* 0x0000000a0300720c */ /* 0x000fe40003f06070 */
[----:B------:R-:W-:Y:S02]  /*0500*/  LOP3.LUT R3, R13, R6, RZ, 0x3c, !PT ;  /* 0x000000060d037212 */ /* 0x000fe400078e3cff */
[----:B------:R-:W-:-:S02]  /*0510*/  LOP3.LUT R4, R15, 0x18, RZ, 0xfc, !PT ;  /* 0x000000180f047812 */ /* 0x000fc400078efcff */
[----:B------:R-:W-:Y:S02]  /*0520*/  ISETP.GE.AND P2, PT, R3, RZ, PT ;  /* 0x000000ff0300720c */ /* 0x000fe40003f46270 */
[C---:B------:R-:W-:Y:S02]  /*0530*/  LOP3.LUT R5, R15.reuse, 0x1c, RZ, 0xfc, !PT ;  /* 0x0000001c0f057812 */ /* 0x040fe400078efcff */
[C---:B------:R-:W-:Y:S02]  /*0540*/  LOP3.LUT R4, R15.reuse, 0x1e, RZ, 0xfc, !PT ;  /* 0x0000001e0f047812 */ /* 0x040fe400078efcff */
[C---:B------:R-:W-:Y:S01]  /*0550*/  LOP3.LUT R5, R15.reuse, 0x22, RZ, 0xfc, !PT ;  /* 0x000000220f057812 */ /* 0x040fe200078efcff */
[----:B------:R-:W-:Y:S01]  /*0560*/  @P0 VIADD R0, R0, 0x1 ;  /* 0x0000000100000836 */ /* 0x000fe20000000000 */
[C---:B------:R-:W-:Y:S02]  /*0570*/  LOP3.LUT R4, R15.reuse, 0x24, RZ, 0xfc, !PT ;  /* 0x000000240f047812 */ /* 0x040fe400078efcff */
[----:B------:R-:W-:-:S02]  /*0580*/  LOP3.LUT R5, R15, 0x28, RZ, 0xfc, !PT ;  /* 0x000000280f057812 */ /* 0x000fc400078efcff */
[C---:B------:R-:W-:Y:S01]  /*0590*/  LOP3.LUT R4, R15.reuse, 0x2a, RZ, 0xfc, !PT ;  /* 0x0000002a0f047812 */ /* 0x040fe200078efcff */
[----:B------:R-:W-:Y:S01]  /*05a0*/  @!P2 IMAD.MOV R0, RZ, RZ, -R0 ;  /* 0x000000ffff00a224 */ /* 0x000fe200078e0a00 */
[----:B------:R-:W-:Y:S02]  /*05b0*/  @!P1 LOP3.LUT R0, RZ, R6, RZ, 0x33, !PT ;  /* 0x00000006ff009212 */ /* 0x000fe400078e33ff */
[C---:B------:R-:W-:Y:S02]  /*05c0*/  LOP3.LUT R5, R15.reuse, 0x2e, RZ, 0xfc, !PT ;  /* 0x0000002e0f057812 */ /* 0x040fe400078efcff */
[C---:B------:R-:W-:Y:S01]  /*05d0*/  LOP3.LUT R4, R15.reuse, 0x30, RZ, 0xfc, !PT ;  /* 0x000000300f047812 */ /* 0x040fe200078efcff */
[----:B------:R-:W-:Y:S01]  /*05e0*/  IMAD.MOV R3, RZ, RZ, -R0 ;  /* 0x000000ffff037224 */ /* 0x000fe200078e0a00 */
[C---:B------:R-:W-:Y:S01]  /*05f0*/  LOP3.LUT R5, R15.reuse, 0x34, RZ, 0xfc, !PT ;  /* 0x000000340f057812 */ /* 0x040fe200078efcff */
[----:B------:R-:W-:Y:S01]  /*0600*/  IMAD.SHL.U32 R0, R0, 0x100, RZ ;  /* 0x0000010000007824 */ /* 0x000fe200078e00ff */
[C---:B------:R-:W-:Y:S01]  /*0610*/  LOP3.LUT R4, R15.reuse, 0x36, RZ, 0xfc, !PT ;  /* 0x000000360f047812 */ /* 0x040fe200078efcff */
[----:B------:R-:W-:Y:S01]  /*0620*/  IMAD R3, R6, R3, R13 ;  /* 0x0000000306037224 */ /* 0x000fe200078e020d */
[----:B------:R-:W-:-:S02]  /*0630*/  LOP3.LUT R5, R15, 0x3a, RZ, 0xfc, !PT ;  /* 0x0000003a0f057812 */ /* 0x000fc400078efcff */
[----:B------:R-:W-:Y:S01]  /*0640*/  LOP3.LUT R4, R15, 0x3c, RZ, 0xfc, !PT ;  /* 0x0000003c0f047812 */ /* 0x000fe200078efcff */
[----:B------:R-:W-:Y:S01]  /*0650*/  IMAD.IADD R3, R2, 0x1, R3 ;  /* 0x0000000102037824 */ /* 0x000fe200078e0203 */
[----:B------:R-:W-:-:S05]  /*0660*/  LOP3.LUT R2, R14, 0x1f, RZ, 0xc0, !PT ;  /* 0x0000001f0e027812 */ /* 0x000fca00078ec0ff */
[----:B------:R-:W-:Y:S01]  /*0670*/  IMAD R28, R3, 0x20, R2 ;  /* 0x00000020031c7824 */ /* 0x000fe200078e0202 */
[C---:B------:R-:W-:Y:S02]  /*0680*/  LOP3.LUT R3, R15.reuse, 0x2, RZ, 0xfc, !PT ;  /* 0x000000020f037812 */ /* 0x040fe400078efcff */
[C---:B------:R-:W-:Y:S02]  /*0690*/  LOP3.LUT R3, R15.reuse, 0x8, RZ, 0xfc, !PT ;  /* 0x000000080f037812 */ /* 0x040fe400078efcff */
[----:B------:R1:W-:Y:S01]  /*06a0*/  STL [R1+0xe04], R28 ;  /* 0x000e041c01007387 */ /* 0x0003e20000100800 */
[C---:B------:R-:W-:Y:S02]  /*06b0*/  LOP3.LUT R3, R15.reuse, 0xe, RZ, 0xfc, !PT ;  /* 0x0000000e0f037812 */ /* 0x040fe400078efcff */
[C---:B------:R-:W-:Y:S01]  /*06c0*/  LOP3.LUT R3, R15.reuse, 0x14, RZ, 0xfc, !PT ;  /* 0x000000140f037812 */ /* 0x040fe200078efcff */
[----:B------:R1:W-:Y:S01]  /*06d0*/  STL [R1+0x2d0], R0 ;  /* 0x0002d00001007387 */ /* 0x0003e20000100800 */
[----:B------:R-:W-:-:S02]  /*06e0*/  LOP3.LUT R3, R15, 0x1a, RZ, 0xfc, !PT ;  /* 0x0000001a0f037812 */ /* 0x000fc400078efcff */
[C---:B------:R-:W-:Y:S02]  /*06f0*/  LOP3.LUT R3, R15.reuse, 0x20, RZ, 0xfc, !PT ;  /* 0x000000200f037812 */ /* 0x040fe400078efcff */
[C---:B------:R-:W-:Y:S02]  /*0700*/  LOP3.LUT R3, R15.reuse, 0x26, RZ, 0xfc, !PT ;  /* 0x000000260f037812 */ /* 0x040fe400078efcff */
[C---:B------:R-:W-:Y:S02]  /*0710*/  LOP3.LUT R3, R15.reuse, 0x2c, RZ, 0xfc, !PT ;  /* 0x0000002c0f037812 */ /* 0x040fe400078efcff */
[C---:B------:R-:W-:Y:S02]  /*0720*/  LOP3.LUT R3, R15.reuse, 0x32, RZ, 0xfc, !PT ;  /* 0x000000320f037812 */ /* 0x040fe400078efcff */
[----:B------:R-:W-:Y:S02]  /*0730*/  LOP3.LUT R3, R15, 0x38, RZ, 0xfc, !PT ;  /* 0x000000380f037812 */ /* 0x000fe400078efcff */
[----:B------:R-:W-:-:S02]  /*0740*/  LOP3.LUT R2, R14, 0x20, RZ, 0xc0, !PT ;  /* 0x000000200e027812 */ /* 0x000fc400078ec0ff */
[----:B------:R-:W-:Y:S01]  /*0750*/  LOP3.LUT R3, R15, 0x3e, RZ, 0xfc, !PT ;  /* 0x0000003e0f037812 */ /* 0x000fe200078efcff */
[----:B01----:R-:W-:Y:S06]  /*0760*/  BRA.U UP0, `(.L_x_0) ;  /* 0x0000000100e47547 */ /* 0x003fec000b800000 */
[----:B------:R-:W-:Y:S01]  /*0770*/  IMAD.SHL.U32 R3, R14, 0x8, RZ ;  /* 0x000000080e037824 */ /* 0x000fe200078e00ff */
[----:B------:R-:W-:Y:S01]  /*0780*/  CS2R R24, SRZ ;  /* 0x0000000000187805 */ /* 0x000fe2000001ff00 */
[----:B------:R-:W-:Y:S01]  /*0790*/  IMAD.SHL.U32 R0, R2, 0x20, RZ ;  /* 0x0000002002007824 */ /* 0x000fe200078e00ff */
[----:B------:R-:W-:Y:S02]  /*07a0*/  CS2R R26, SRZ ;  /* 0x00000000001a7805 */ /* 0x000fe4000001ff00 */
[----:B------:R-:W-:Y:S01]  /*07b0*/  CS2R R20, SRZ ;  /* 0x0000000000147805 */ /* 0x000fe2000001ff00 */
[----:B------:R0:W-:Y:S01]  /*07c0*/  STL [R1+0xe00], R3 ;  /* 0x000e000301007387 */ /* 0x0001e20000100800 */
[----:B------:R-:W-:Y:S02]  /*07d0*/  CS2R R22, SRZ ;  /* 0x0000000000167805 */ /* 0x000fe4000001ff00 */
[----:B------:R-:W-:Y:S02]  /*07e0*/  CS2R R16, SRZ ;  /* 0x0000000000107805 */ /* 0x000fe4000001ff00 */
[----:B------:R-:W-:Y:S01]  /*07f0*/  CS2R R18, SRZ ;  /* 0x0000000000127805 */ /* 0x000fe2000001ff00 */
[----:B------:R0:W-:Y:S01]  /*0800*/  STL [R1+0xdfc], R0 ;  /* 0x000dfc0001007387 */ /* 0x0001e20000100800 */
[----:B------:R-:W-:-:S02]  /*0810*/  CS2R R12, SRZ ;  /* 0x00000000000c7805 */ /* 0x000fc4000001ff00 */
[----:B------:R-:W-:Y:S02]  /*0820*/  CS2R R14, SRZ ;  /* 0x00000000000e7805 */ /* 0x000fe4000001ff00 */
[----:B------:R-:W-:Y:S01]  /*0830*/  CS2R R8, SRZ ;  /* 0x0000000000087805 */ /* 0x000fe2000001ff00 */
[----:B------:R0:W-:Y:S01]  /*0840*/  STL [R1], RZ ;  /* 0x000000ff01007387 */ /* 0x0001e20000100800 */
[----:B------:R-:W-:Y:S02]  /*0850*/  CS2R R10, SRZ ;  /* 0x00000000000a7805 */ /* 0x000fe4000001ff00 */
[----:B------:R-:W-:Y:S02]  /*0860*/  CS2R R4, SRZ ;  /* 0x0000000000047805 */ /* 0x000fe4000001ff00 */
[----:B------:R-:W-:Y:S01]  /*0870*/  CS2R R6, SRZ ;  /* 0x0000000000067805 */ /* 0x000fe2000001ff00 */
[----:B------:R0:W-:Y:S04]  /*0880*/  STL [R1+0x4], RZ ;  /* 0x000004ff01007387 */ /* 0x0001e80000100800 */
        /* <DEDUP_REMOVED lines=37> */
[----:B------:R0:W-:Y:S01]  /*0ae0*/  STL [R1+0x9c], RZ ;  /* 0x00009cff01007387 */ /* 0x0001e20000100800 */
[----:B------:R-:W-:Y:S05]  /*0af0*/  BRA `(.L_x_1) ;  /* 0x0000036000d87947 */ /* 0x000fea0003800000 */
.L_x_0:
[----:B------:R-:W-:Y:S01]  /*0b00*/  IABS R0, R9 ;  /* 0x0000000900007213 */ /* 0x000fe20000000000 */
[----:B------:R0:W-:Y:S01]  /*0b10*/  STL [R1+0xf60], R9 ;  /* 0x000f600901007387 */ /* 0x0001e20000100800 */
[----:B------:R-:W-:Y:S01]  /*0b20*/  IABS R28, R28 ;  /* 0x0000001c001c7213 */ /* 0x000fe20000000000 */
[----:B------:R-:W1:Y:S01]  /*0b30*/  LDCU UR6, c[0x0][0x3a8] ;  /* 0x00007500ff0677ac */ /* 0x000e620008000800 */
[----:B------:R-:W2:Y:S01]  /*0b40*/  LDCU UR7, c[0x0][0x3ac] ;  /* 0x00007580ff0777ac */ /* 0x000ea20008000800 */
[----:B0-----:R-:W3:Y:S01]  /*0b50*/  LDL R9, [R1+0x2d0] ;  /* 0x0002d00001097983 */ /* 0x001ee20000100800 */
[----:B------:R-:W0:Y:S01]  /*0b60*/  I2F.RP R2, R0 ;  /* 0x0000000000027306 */ /* 0x000e220000209400 */
[----:B------:R-:W4:Y:S01]  /*0b70*/  LDCU.64 UR8, c[0x0][0x388] ;  /* 0x00007100ff0877ac */ /* 0x000f220008000a00 */
[----:B------:R-:W5:Y:S01]  /*0b80*/  LDCU UR12, c[0x0][0x3b0] ;  /* 0x00007600ff0c77ac */ /* 0x000f620008000800 */
[----:B------:R-:W1:Y:S01]  /*0b90*/  LDCU UR13, c[0x0][0x3a4] ;  /* 0x00007480ff0d77ac */ /* 0x000e620008000800 */
[----:B------:R-:W1:Y:S04]  /*0ba0*/  LDCU UR14, c[0x0][0x3a0] ;  /* 0x00007400ff0e77ac */ /* 0x000e680008000800 */
[----:B0-----:R-:W0:Y:S02]  /*0bb0*/  MUFU.RCP R2, R2 ;  /* 0x0000000200027308 */ /* 0x001e240000001000 */
[----:B0-----:R-:W-:-:S06]  /*0bc0*/  VIADD R2, R2, 0xffffffe ;  /* 0x0ffffffe02027836 */ /* 0x001fcc0000000000 */
[----:B------:R0:W1:Y:S02]  /*0bd0*/  F2I.FTZ.U32.TRUNC.NTZ R3, R2 ;  /* 0x0000000200037305 */ /* 0x000064000021f000 */
[----:B0-----:R-:W-:Y:S02]  /*0be0*/  IMAD.MOV.U32 R2, RZ, RZ, RZ ;  /* 0x000000ffff027224 */ /* 0x001fe400078e00ff */
[----:B-1----:R-:W-:-:S04]  /*0bf0*/  IMAD.MOV R5, RZ, RZ, -R3 ;  /* 0x000000ffff057224 */ /* 0x002fc800078e0a03 */
[----:B------:R-:W-:-:S04]  /*0c00*/  IMAD R5, R5, R0, RZ ;  /* 0x0000000005057224 */ /* 0x000fc800078e02ff */
[----:B------:R-:W-:-:S04]  /*0c10*/  IMAD.HI.U32 R5, R3, R5, R2 ;  /* 0x0000000503057227 */ /* 0x000fc800078e0002 */
[C---:B---3--:R-:W-:Y:S02]  /*0c20*/  VIADD R12, R9.reuse, 0xff ;  /* 0x000000ff090c7836 */ /* 0x048fe40000000000 */
[C---:B------:R-:W-:Y:S02]  /*0c30*/  VIADD R11, R9.reuse, 0xfe ;  /* 0x000000fe090b7836 */ /* 0x040fe40000000000 */
[C---:B------:R-:W-:Y:S01]  /*0c40*/  VIADD R6, R9.reuse, 0xfd ;  /* 0x000000fd09067836 */ /* 0x040fe20000000000 */
[----:B------:R-:W-:Y:S01]  /*0c50*/  IABS R7, R12 ;  /* 0x0000000c00077213 */ /* 0x000fe20000000000 */
[C---:B------:R-:W-:Y:S01]  /*0c60*/  VIADD R10, R9.reuse, 0xfc ;  /* 0x000000fc090a7836 */ /* 0x040fe20000000000 */
[----:B------:R-:W-:Y:S01]  /*0c70*/  IABS R4, R11 ;  /* 0x0000000b00047213 */ /* 0x000fe20000000000 */
[----:B------:R-:W-:Y:S01]  /*0c80*/  VIADD R15, R9, 0xf9 ;  /* 0x000000f9090f7836 */ /* 0x000fe20000000000 */
[----:B------:R-:W-:Y:S01]  /*0c90*/  IABS R3, R6 ;  /* 0x0000000600037213 */ /* 0x000fe20000000000 */
[----:B------:R-:W-:Y:S01]  /*0ca0*/  IMAD.HI.U32 R2, R5, R7, RZ ;  /* 0x0000000705027227 */ /* 0x000fe200078e00ff */
[----:B------:R-:W-:-:S02]  /*0cb0*/  ISETP.GE.AND P2, PT, R12, RZ, PT ;  /* 0x000000ff0c00720c */ /* 0x000fc40003f46270 */
[----:B------:R-:W-:Y:S01]  /*0cc0*/  ISETP.GE.AND P1, PT, R11, RZ, PT ;  /* 0x000000ff0b00720c */ /* 0x000fe20003f26270 */
[----:B------:R-:W-:Y:S01]  /*0cd0*/  IMAD.MOV R2, RZ, RZ, -R2 ;  /* 0x000000ffff027224 */ /* 0x000fe200078e0a02 */
[----:B------:R-:W-:Y:S01]  /*0ce0*/  IABS R13, R10 ;  /* 0x0000000a000d7213 */ /* 0x000fe20000000000 */
[C---:B------:R-:W-:Y:S01]  /*0cf0*/  IMAD.HI.U32 R14, R5.reuse, R4, RZ ;  /* 0x00000004050e7227 */ /* 0x040fe200078e00ff */
[----:B------:R-:W-:Y:S02]  /*0d00*/  ISETP.GE.AND P3, PT, R6, RZ, PT ;  /* 0x000000ff0600720c */ /* 0x000fe40003f66270 */
[----:B------:R-:W-:Y:S01]  /*0d10*/  IABS R6, R15 ;  /* 0x0000000f00067213 */ /* 0x000fe20000000000 */
[C---:B------:R-:W-:Y:S02]  /*0d20*/  IMAD R7, R0.reuse, R2, R7 ;  /* 0x0000000200077224 */ /* 0x040fe400078e0207 */
[----:B------:R-:W-:Y:S02]  /*0d30*/  IMAD.MOV R12, RZ, RZ, -R14 ;  /* 0x000000ffff0c7224 */ /* 0x000fe400078e0a0e */
[----:B------:R-:W-:Y:S01]  /*0d40*/  IMAD.HI.U32 R2, R5, R3, RZ ;  /* 0x0000000305027227 */ /* 0x000fe200078e00ff */
[----:B------:R-:W-:-:S03]  /*0d50*/  ISETP.GT.U32.AND P0, PT, R0, R7, PT ;  /* 0x000000070000720c */ /* 0x000fc60003f04070 */
[----:B------:R-:W-:Y:S02]  /*0d60*/  VIADD R11, R9, 0xfb ;  /* 0x000000fb090b7836 */ /* 0x000fe40000000000 */
[C---:B------:R-:W-:Y:S02]  /*0d70*/  IMAD R4, R0.reuse, R12, R4 ;  /* 0x0000000c00047224 */ /* 0x040fe400078e0204 */
[----:B------:R-:W-:Y:S01]  /*0d80*/  IMAD.MOV R2, RZ, RZ, -R2 ;  /* 0x000000ffff027224 */ /* 0x000fe200078e0a02 */
[----:B------:R-:W-:Y:S01]  /*0d90*/  IABS R14, R11 ;  /* 0x0000000b000e7213 */ /* 0x000fe20000000000 */
[----:B------:R-:W-:Y:S01]  /*0da0*/  IMAD.HI.U32 R12, R5, R13, RZ ;  /* 0x0000000d050c7227 */ /* 0x000fe200078e00ff */
[----:B------:R-:W-:-:S03]  /*0db0*/  ISETP.GT.U32.AND P4, PT, R0, R4, PT ;  /* 0x000000040000720c */ /* 0x000fc60003f84070 */
[----:B------:R-:W-:Y:S02]  /*0dc0*/  @!P0 IMAD.IADD R7, R7, 0x1, -R0 ;  /* 0x0000000107078824 */ /* 0x000fe400078e0a00 */
[C---:B------:R-:W-:Y:S02]  /*0dd0*/  IMAD R3, R0.reuse, R2, R3 ;  /* 0x0000000200037224 */ /* 0x040fe400078e0203 */
[----:B------:R-:W-:Y:S01]  /*0de0*/  VIADD R2, R9, 0xfa ;  /* 0x000000fa09027836 */ /* 0x000fe20000000000 */
[C---:B------:R-:W-:Y:S01]  /*0df0*/  ISETP.GT.U32.AND P0, PT, R0.reuse, R7, PT ;  /* 0x000000070000720c */ /* 0x040fe20003f04070 */
[----:B------:R-:W-:Y:S01]  /*0e00*/  IMAD.MOV R12, RZ, RZ, -R12 ;  /* 0x000000ffff0c7224 */ /* 0x000fe200078e0a0c */
[----:B------:R-:W-:Y:S01]  /*0e10*/  ISETP.GT.U32.AND P5, PT, R0, R3, PT ;  /* 0x000000030000720c */ /* 0x000fe20003fa4070 */
[----:B------:R-:W-:-:S04]  /*0e20*/  IMAD.HI.U32 R16, R5, R14, RZ ;  /* 0x0000000e05107227 */ /* 0x000fc800078e00ff */
[----:B------:R-:W-:Y:S01]  /*0e30*/  IMAD R13, R0, R12, R13 ;  /* 0x0000000c000d7224 */ /* 0x000fe200078e020d */
[----:B------:R-:W-:Y:S01]  /*0e40*/  IABS R12, R2 ;  /* 0x00000002000c7213 */ /* 0x000fe20000000000 */
[----:B------:R-:W-:Y:S02]  /*0e50*/  IMAD.MOV R16, RZ, RZ, -R16 ;  /* 0x000000ffff107224 */ /* 0x000fe400078e0a10 */
[--C-:B------:R-:W-:Y:S01]  /*0e60*/  @!P4 IMAD.IADD R4, R4, 0x1, -R0.reuse ;  /* 0x000000010404c824 */ /* 0x100fe200078e0a00 */
[----:B------:R-:W-:Y:S01]  /*0e70*/  ISETP.GT.U32.AND P6, PT, R0, R13, PT ;  /* 0x0000000d0000720c */ /* 0x000fe20003fc4070 */
[----:B------:R-:W-:Y:S01]  /*0e80*/  @!P0 IMAD.IADD R7, R7, 0x1, -R0 ;  /* 0x0000000107078824 */ /* 0x000fe200078e0a00 */
[----:B------:R-:W-:Y:S01]  /*0e90*/  ISETP.GE.AND P0, PT, R10, RZ, PT ;  /* 0x000000ff0a00720c */ /* 0x000fe20003f06270 */
[C---:B------:R-:W-:Y:S01]  /*0ea0*/  IMAD R14, R0.reuse, R16, R14 ;  /* 0x00000010000e7224 */ /* 0x040fe200078e020e */
[----:B------:R-:W-:Y:S01]  /*0eb0*/  ISETP.GT.U32.AND P4, PT, R0, R4, PT ;  /* 0x000000040000720c */ /* 0x000fe20003f84070 */
[----:B------:R-:W-:-:S04]  /*0ec0*/  IMAD.HI.U32 R16, R5, R12, RZ ;  /* 0x0000000c05107227 */ /* 0x000fc800078e00ff */
[----:B------:R-:W-:Y:S02]  /*0ed0*/  IMAD.MOV.U32 R18, RZ, RZ, R7 ;  /* 0x000000ffff127224 */ /* 0x000fe400078e0007 */
[----:B------:R-:W-:Y:S02]  /*0ee0*/  IMAD.MOV R16, RZ, RZ, -R16 ;  /* 0x000000ffff107224 */ /* 0x000fe400078e0a10 */
[----:B------:R-:W-:Y:S02]  /*0ef0*/  @!P5 IMAD.IADD R3, R3, 0x1, -R0 ;  /* 0x000000010303d824 */ /* 0x000fe400078e0a00 */
[----:B------:R-:W-:Y:S01]  /*0f00*/  @!P2 IMAD.MOV R18, RZ, RZ, -R18 ;  /* 0x000000ffff12a224 */ /* 0x000fe200078e0a12 */
[C---:B------:R-:W-:Y:S01]  /*0f10*/  ISETP.GT.U32.AND P2, PT, R0.reuse, R14, PT ;  /* 0x0000000e0000720c */ /* 0x040fe20003f44070 */
[C---:B------:R-:W-:Y:S01]  /*0f20*/  IMAD R12, R0.reuse, R16, R12 ;  /* 0x00000010000c7224 */ /* 0x040fe200078e020c */
[C---:B------:R-:W-:Y:S01]  /*0f30*/  ISETP.GT.U32.AND P5, PT, R0.reuse, R3, PT ;  /* 0x000000030000720c */ /* 0x040fe20003fa4070 */
[----:B------:R-:W-:Y:S01]  /*0f40*/  @!P6 IMAD.IADD R13, R13, 0x1, -R0 ;  /* 0x000000010d0de824 */ /* 0x000fe200078e0a00 */
[----:B------:R0:W-:Y:S01]  /*0f50*/  STL [R1+0x3cc], R18 ;  /* 0x0003cc1201007387 */ /* 0x0001e20000100800 */
[----:B------:R-:W-:Y:S01]  /*0f60*/  IMAD.HI.U32 R17, R5, R6, RZ ;  /* 0x0000000605117227 */ /* 0x000fe200078e00ff */
[----:B------:R-:W-:-:S03]  /*0f70*/  ISETP.GT.U32.AND P6, PT, R0, R12, PT ;  /* 0x0000000c0000720c */ /* 0x000fc60003fc4070 */
[--C-:B------:R-:W-:Y:S01]  /*0f80*/  @!P4 IMAD.IADD R4, R4, 0x1, -R0.reuse ;  /* 0x000000010404c824 */ /* 0x100fe200078e0a00 */
[----:B------:R-:W-:Y:S01]  /*0f90*/  ISETP.GE.AND P4, PT, R11, RZ, PT ;  /* 0x000000ff0b00720c */ /* 0x000fe20003f86270 */
[----:B------:R-:W-:Y:S02]  /*0fa0*/  IMAD.MOV R17, RZ, RZ, -R17 ;  /* 0x000000ffff117224 */ /* 0x000fe400078e0a11 */
[----:B------:R-:W-:Y:S02]  /*0fb0*/  @!P2 IMAD.IADD R14, R14, 0x1, -R0 ;  /* 0x000000010e0ea824 */ /* 0x000fe400078e0a00 */
[----:B------:R-:W-:Y:S02]  /*0fc0*/  VIADD R7, R9, 0xf8 ;  /* 0x000000f809077836 */ /* 0x000fe40000000000 */
[----:B0-----:R-:W-:Y:S01]  /*0fd0*/  IMAD.MOV.U32 R18, RZ, RZ, R4 ;  /* 0x000000ffff127224 */ /* 0x001fe200078e0004 */
[----:B------:R-:W-:Y:S01]  /*0fe0*/  ISETP.GT.U32.AND P2, PT, R0, R14, PT ;  /* 0x0000000e0000720c */ /* 0x000fe20003f44070 */
[----:B------:R-:W-:Y:S01]  /*0ff0*/  @!P5 IMAD.IADD R3, R3, 0x1, -R0 ;  /* 0x000000010303d824 */ /* 0x000fe200078e0a00 */
[----:B------:R-:W-:Y:S01]  /*1000*/  ISETP.GE.AND P5, PT, R2, RZ, PT ;  /* 0x000000ff0200720c */ /* 0x000fe20003fa6270 */
[C---:B------:R-:W-:Y:S01]  /*1010*/  IMAD R2, R0.reuse, R17, R6 ;  /* 0x0000001100027224 */ /* 0x040fe200078e0206 */
[----:B------:R-:W-:Y:S01]  /*1020*/  IABS R17, R7 ;  /* 0x0000000700117213 */ /* 0x000fe20000000000 */
[----:B------:R-:W-:Y:S01]  /*1030*/  @!P1 IMAD.MOV R18, RZ, RZ, -R18 ;  /* 0x000000ffff129224 */ /* 0x000fe200078e0a12 */
[----:B------:R-:W-:Y:S01]  /*1040*/  ISETP.GT.U32.AND P1, PT, R0, R13, PT ;  /* 0x0000000d0000720c */ /* 0x000fe20003f24070 */
[----:B------:R-:W-:-:S02]  /*1050*/  @!P6 IMAD.IADD R12, R12, 0x1, -R0 ;  /* 0x000000010c0ce824 */ /* 0x000fc400078e0a00 */
[----:B------:R-:W-:Y:S01]  /*1060*/  IMAD.HI.U32 R19, R5, R17, RZ ;  /* 0x0000001105137227 */ /* 0x000fe200078e00ff */
[----:B------:R0:W-:Y:S02]  /*1070*/  STL [R1+0x3c8], R18 ;  /* 0x0003c81201007387 */ /* 0x0001e40000100800 */
[----:B------:R-:W-:Y:S01]  /*1080*/  ISETP.GT.U32.AND P6, PT, R0, R12, PT ;  /* 0x0000000c0000720c */ /* 0x000fe20003fc4070 */
[----:B------:R-:W-:Y:S02]  /*1090*/  IMAD.MOV R19, RZ, RZ, -R19 ;  /* 0x000000ffff137224 */ /* 0x000fe400078e0a13 */
[--C-:B------:R-:W-:Y:S01]  /*10a0*/  @!P2 IMAD.IADD R14, R14, 0x1, -R0.reuse ;  /* 0x000000010e0ea824 */ /* 0x100fe200078e0a00 */
[----:B------:R-:W-:Y:S01]  /*10b0*/  ISETP.GE.AND P2, PT, R15, RZ, PT ;  /* 0x000000ff0f00720c */ /* 0x000fe20003f46270 */
[C---:B------:R-:W-:Y:S02]  /*10c0*/  IMAD R15, R0.reuse, R19, R17 ;  /* 0x00000013000f7224 */ /* 0x040fe400078e0211 */
[----:B------:R-:W-:Y:S01]  /*10d0*/  @!P1 IMAD.IADD R13, R13, 0x1, -R0 ;  /* 0x000000010d0d9824 */ /* 0x000fe200078e0a00 */
[----:B------:R-:W-:Y:S01]  /*10e0*/  ISETP.GT.U32.AND P1, PT, R0, R2, PT ;  /* 0x000000020000720c */ /* 0x000fe20003f24070 */
[----:B------:R-:W-:-:S02]  /*10f0*/  VIADD R10, R9, 0xf6 ;  /* 0x000000f6090a7836 */ /* 0x000fc40000000000 */
[C---:B------:R-:W-:Y:S02]  /*1100*/  VIADD R11, R9.reuse, 0xf5 ;  /* 0x000000f5090b7836 */ /* 0x040fe40000000000 */
[----:B------:R-:W-:Y:S01]  /*1110*/  @!P6 IMAD.IADD R12, R12, 0x1, -R0 ;  /* 0x000000010c0ce824 */ /* 0x000fe200078e0a00 */
[----:B------:R-:W-:Y:S01]  /*1120*/  ISETP.GT.U32.AND P6, PT, R0, R15, PT ;  /* 0x0000000f0000720c */ /* 0x000fe20003fc4070 */
[----:B------:R-:W-:Y:S01]  /*1130*/  VIADD R16, R9, 0xf7 ;  /* 0x000000f709107836 */ /* 0x000fe20000000000 */
[----:B------:R-:W-:Y:S01]  /*1140*/  IABS R6, R10 ;  /* 0x0000000a00067213 */ /* 0x000fe20000000000 */
[----:B------:R-:W-:Y:S01]  /*1150*/  IMAD.MOV.U32 R21, RZ, RZ, R13 ;  /* 0x000000ffff157224 */ /* 0x000fe200078e000d */
[----:B------:R-:W-:Y:S01]  /*1160*/  IABS R4, R11 ;  /* 0x0000000b00047213 */ /* 0x000fe20000000000 */
[----:B------:R-:W-:Y:S01]  /*1170*/  @!P4 IMAD.MOV R14, RZ, RZ, -R14 ;  /* 0x000000ffff0ec224 */ /* 0x000fe200078e0a0e */
[----:B0-----:R-:W-:Y:S01]  /*1180*/  IABS R18, R16 ;  /* 0x0000001000127213 */ /* 0x001fe20000000000 */
[----:B------:R-:W-:Y:S01]  /*1190*/  @!P1 IMAD.IADD R2, R2, 0x1, -R0 ;  /* 0x0000000102029824 */ /* 0x000fe200078e0a00 */
[----:B------:R-:W-:Y:S01]  /*11a0*/  ISETP.GE.AND P1, PT, R7, RZ, PT ;  /* 0x000000ff0700720c */ /* 0x000fe20003f26270 */
[----:B------:R-:W-:-:S04]  /*11b0*/  IMAD.HI.U32 R20, R5, R6, RZ ;  /* 0x0000000605147227 */ /* 0x000fc800078e00ff */
[----:B------:R-:W-:Y:S01]  /*11c0*/  @!P6 IMAD.IADD R15, R15, 0x1, -R0 ;  /* 0x000000010f0fe824 */ /* 0x000fe200078e0a00 */
[----:B------:R-:W-:Y:S01]  /*11d0*/  ISETP.GT.U32.AND P6, PT, R0, R2, PT ;  /* 0x000000020000720c */ /* 0x000fe20003fc4070 */
[----:B------:R-:W-:-:S04]  /*11e0*/  IMAD.HI.U32 R19, R5, R4, RZ ;  /* 0x0000000405137227 */ /* 0x000fc800078e00ff */
[----:B------:R-:W-:Y:S02]  /*11f0*/  IMAD.MOV R20, RZ, RZ, -R20 ;  /* 0x000000ffff147224 */ /* 0x000fe400078e0a14 */
[----:B------:R-:W-:-:S04]  /*1200*/  IMAD.HI.U32 R17, R5, R18, RZ ;  /* 0x0000001205117227 */ /* 0x000fc800078e00ff */
[----:B------:R-:W-:Y:S02]  /*1210*/  IMAD.MOV R19, RZ, RZ, -R19 ;  /* 0x000000ffff137224 */ /* 0x000fe400078e0a13 */
[C---:B------:R-:W-:Y:S02]  /*1220*/  IMAD R6, R0.reuse, R20, R6 ;  /* 0x0000001400067224 */ /* 0x040fe400078e0206 */
[----:B------:R-:W-:Y:S02]  /*1230*/  IMAD.MOV R17, RZ, RZ, -R17 ;  /* 0x000000ffff117224 */ /* 0x000fe400078e0a11 */
[C---:B------:R-:W-:Y:S01]  /*1240*/  IMAD R19, R0.reuse, R19, R4 ;  /* 0x0000001300137224 */ /* 0x040fe200078e0204 */
[C---:B------:R-:W-:Y:S01]  /*1250*/  ISETP.GT.U32.AND P4, PT, R0.reuse, R6, PT ;  /* 0x000000060000720c */ /* 0x040fe20003f84070 */
[----:B------:R-:W-:Y:S02]  /*1260*/  IMAD R17, R0, R17, R18 ;  /* 0x0000001100117224 */ /* 0x000fe400078e0212 */
[----:B------:R-:W-:-:S02]  /*1270*/  IMAD.MOV.U32 R22, RZ, RZ, R3 ;  /* 0x000000ffff167224 */ /* 0x000fc400078e0003 */
[----:B------:R-:W-:Y:S01]  /*1280*/  @!P0 IMAD.MOV R21, RZ, RZ, -R21 ;  /* 0x000000ffff158224 */ /* 0x000fe200078e0a15 */
[----:B------:R-:W-:Y:S01]  /*1290*/  ISETP.GT.U32.AND P0, PT, R0, R15, PT ;  /* 0x0000000f0000720c */ /* 0x000fe20003f04070 */
[----:B------:R-:W-:Y:S01]  /*12a0*/  @!P6 IMAD.IADD R2, R2, 0x1, -R0 ;  /* 0x000000010202e824 */ /* 0x000fe200078e0a00 */
[C---:B------:R-:W-:Y:S01]  /*12b0*/  ISETP.GT.U32.AND P6, PT, R0.reuse, R19, PT ;  /* 0x000000130000720c */ /* 0x040fe20003fc4070 */
[C---:B------:R-:W-:Y:S02]  /*12c0*/  VIADD R7, R9.reuse, 0xf4 ;  /* 0x000000f409077836 */ /* 0x040fe40000000000 */
[----:B------:R-:W-:Y:S01]  /*12d0*/  @!P3 IMAD.MOV R22, RZ, RZ, -R22 ;  /* 0x000000ffff16b224 */ /* 0x000fe200078e0a16 */
[----:B------:R-:W-:Y:S01]  /*12e0*/  ISETP.GT.U32.AND P3, PT, R0, R17, PT ;  /* 0x000000110000720c */ /* 0x000fe20003f64070 */
[----:B------:R-:W-:Y:S01]  /*12f0*/  VIADD R4, R9, 0xf3 ;  /* 0x000000f309047836 */ /* 0x000fe20000000000 */
[----:B------:R-:W-:Y:S01]  /*1300*/  IABS R3, R7 ;  /* 0x0000000700037213 */ /* 0x000fe20000000000 */
[----:B------:R-:W-:Y:S01]  /*1310*/  @!P4 IMAD.IADD R6, R6, 0x1, -R0 ;  /* 0x000000010606c824 */ /* 0x000fe200078e0a00 */
[----:B------:R-:W-:Y:S01]  /*1320*/  STL [R1+0x3c4], R22 ;  /* 0x0003c41601007387 */ /* 0x000fe20000100800 */
[----:B------:R-:W-:Y:S01]  /*1330*/  IMAD.MOV.U32 R18, RZ, RZ, R12 ;  /* 0x000000ffff127224 */ /* 0x000fe200078e000c */
[----:B------:R-:W-:Y:S01]  /*1340*/  IABS R13, R4 ;  /* 0x00000004000d7213 */ /* 0x000fe20000000000 */
[----:B------:R-:W-:Y:S01]  /*1350*/  IMAD.HI.U32 R12, R5, R3, RZ ;  /* 0x00000003050c7227 */ /* 0x000fe200078e00ff */
[----:B------:R-:W-:Y:S03]  /*1360*/  STL [R1+0x3c0], R21 ;  /* 0x0003c01501007387 */ /* 0x000fe60000100800 */
[--C-:B------:R-:W-:Y:S01]  /*1370*/  @!P0 IMAD.IADD R15, R15, 0x1, -R0.reuse ;  /* 0x000000010f0f8824 */ /* 0x100fe200078e0a00 */
[----:B------:R-:W-:Y:S01]  /*1380*/  ISETP.GE.AND P0, PT, R10, RZ, PT ;  /* 0x000000ff0a00720c */ /* 0x000fe20003f06270 */
[----:B------:R-:W-:Y:S01]  /*1390*/  @!P6 IMAD.IADD R19, R19, 0x1, -R0 ;  /* 0x000000011313e824 */ /* 0x000fe200078e0a00 */
[----:B------:R-:W-:Y:S01]  /*13a0*/  ISETP.GT.U32.AND P6, PT, R0, R6, PT ;  /* 0x000000060000720c */ /* 0x000fe20003fc4070 */
[----:B------:R-:W-:Y:S01]  /*13b0*/  IMAD.HI.U32 R10, R5, R13, RZ ;  /* 0x0000000d050a7227 */ /* 0x000fe200078e00ff */
[----:B------:R0:W-:Y:S03]  /*13c0*/  STL [R1+0x3bc], R14 ;  /* 0x0003bc0e01007387 */ /* 0x0001e60000100800 */
[----:B------:R-:W-:-:S02]  /*13d0*/  IMAD.MOV R12, RZ, RZ, -R12 ;  /* 0x000000ffff0c7224 */ /* 0x000fc400078e0a0c */
[----:B------:R-:W-:Y:S01]  /*13e0*/  @!P3 IMAD.IADD R17, R17, 0x1, -R0 ;  /* 0x000000011111b824 */ /* 0x000fe200078e0a00 */
[----:B------:R-:W-:Y:S01]  /*13f0*/  ISETP.GE.AND P3, PT, R11, RZ, PT ;  /* 0x000000ff0b00720c */ /* 0x000fe20003f66270 */
[----:B------:R-:W-:Y:S02]  /*1400*/  IMAD.MOV R10, RZ, RZ, -R10 ;  /* 0x000000ffff0a7224 */ /* 0x000fe400078e0a0a */
[C---:B------:R-:W-:Y:S01]  /*1410*/  IMAD R3, R0.reuse, R12, R3 ;  /* 0x0000000c00037224 */ /* 0x040fe200078e0203 */
[C---:B------:R-:W-:Y:S01]  /*1420*/  ISETP.GT.U32.AND P4, PT, R0.reuse, R17, PT ;  /* 0x000000110000720c */ /* 0x040fe20003f84070 */
[----:B------:R-:W-:Y:S02]  /*1430*/  IMAD.MOV.U32 R12, RZ, RZ, R15 ;  /* 0x000000ffff0c7224 */ /* 0x000fe400078e000f */
[----:B0-----:R-:W-:Y:S02]  /*1440*/  IMAD.MOV.U32 R14, RZ, RZ, R2 ;  /* 0x000000ffff0e7224 */ /* 0x001fe400078e0002 */
[----:B------:R-:W-:-:S02]  /*1450*/  IMAD R13, R0, R10, R13 ;  /* 0x0000000a000d7224 */ /* 0x000fc400078e020d */
[----:B------:R-:W-:Y:S01]  /*1460*/  @!P1 IMAD.MOV R12, RZ, RZ, -R12 ;  /* 0x000000ffff0c9224 */ /* 0x000fe200078e0a0c */
[----:B------:R-:W-:Y:S01]  /*1470*/  ISETP.GT.U32.AND P1, PT, R0, R3, PT ;  /* 0x000000030000720c */ /* 0x000fe20003f24070 */
[----:B------:R-:W-:Y:S01]  /*1480*/  @!P5 IMAD.MOV R18, RZ, RZ, -R18 ;  /* 0x000000ffff12d224 */ /* 0x000fe200078e0a12 */
[----:B------:R-:W-:Y:S01]  /*1490*/  ISETP.GE.AND P5, PT, R16, RZ, PT ;  /* 0x000000ff1000720c */ /* 0x000fe20003fa6270 */
[----:B------:R-:W-:Y:S01]  /*14a0*/  @!P2 IMAD.MOV R14, RZ, RZ, -R14 ;  /* 0x000000ffff0ea224 */ /* 0x000fe200078e0a0e */
[----:B------:R-:W-:Y:S01]  /*14b0*/  ISETP.GT.U32.AND P2, PT, R0, R19, PT ;  /* 0x000000130000720c */ /* 0x000fe20003f44070 */
[----:B------:R-:W-:Y:S01]  /*14c0*/  @!P6 IMAD.IADD R6, R6, 0x1, -R0 ;  /* 0x000000010606e824 */ /* 0x000fe200078e0a00 */
[----:B------:R-:W-:Y:S01]  /*14d0*/  ISETP.GT.U32.AND P6, PT, R0, R13, PT ;  /* 0x0000000d0000720c */ /* 0x000fe20003fc4070 */
[C---:B------:R-:W-:Y:S01]  /*14e0*/  VIADD R2, R9.reuse, 0xf2 ;  /* 0x000000f209027836 */ /* 0x040fe20000000000 */
[----:B------:R-:W-:Y:S01]  /*14f0*/  STL [R1+0x3b8], R18 ;  /* 0x0003b81201007387 */ /* 0x000fe20000100800 */
[----:B------:R-:W-:-:S02]  /*1500*/  VIADD R10, R9, 0xf1 ;  /* 0x000000f1090a7836 */ /* 0x000fc40000000000 */
[--C-:B------:R-:W-:Y:S01]  /*1510*/  @!P4 IMAD.IADD R17, R17, 0x1, -R0.reuse ;  /* 0x000000011111c824 */ /* 0x100fe200078e0a00 */
[----:B------:R-:W-:Y:S01]  /*1520*/  STL [R1+0x3b4], R14 ;  /* 0x0003b40e01007387 */ /* 0x000fe20000100800 */
[----:B------:R-:W-:Y:S01]  /*1530*/  IABS R11, R2 ;  /* 0x00000002000b7213 */ /* 0x000fe20000000000 */
[--C-:B------:R-:W-:Y:S01]  /*1540*/  @!P1 IMAD.IADD R3, R3, 0x1, -R0.reuse ;  /* 0x0000000103039824 */ /* 0x100fe200078e0a00 */
[----:B------:R-:W-:Y:S01]  /*1550*/  ISETP.GE.AND P4, PT, R7, RZ, PT ;  /* 0x000000ff0700720c */ /* 0x000fe20003f86270 */
[----:B------:R0:W-:Y:S01]  /*1560*/  STL [R1+0x11c], R12 ;  /* 0x00011c0c01007387 */ /* 0x0001e20000100800 */
[----:B------:R-:W-:Y:S01]  /*1570*/  IMAD.MOV.U32 R15, RZ, RZ, R17 ;  /* 0x000000ffff0f7224 */ /* 0x000fe200078e0011 */
[----:B------:R-:W-:Y:S01]  /*1580*/  ISETP.GE.AND P1, PT, R2, RZ, PT ;  /* 0x000000ff0200720c */ /* 0x000fe20003f26270 */
[----:B------:R-:W-:Y:S02]  /*1590*/  IMAD.MOV.U32 R7, RZ, RZ, R11 ;  /* 0x000000ffff077224 */ /* 0x000fe400078e000b */
[--C-:B------:R-:W-:Y:S01]  /*15a0*/  @!P2 IMAD.IADD R19, R19, 0x1, -R0.reuse ;  /* 0x000000011313a824 */ /* 0x100fe200078e0a00 */
[----:B------:R-:W-:Y:S01]  /*15b0*/  ISETP.GE.AND P2, PT, R4, RZ, PT ;  /* 0x000000ff0400720c */ /* 0x000fe20003f46270 */
[----:B------:R-:W-:-:S02]  /*15c0*/  @!P6 IMAD.IADD R13, R13, 0x1, -R0 ;  /* 0x000000010d0de824 */ /* 0x000fc400078e0a00 */
[----:B------:R-:W-:Y:S01]  /*15d0*/  VIADD R4, R9, 0xf0 ;  /* 0x000000f009047836 */ /* 0x000fe20000000000 */
[----:B0-----:R-:W-:Y:S01]  /*15e0*/  IABS R12, R10 ;  /* 0x0000000a000c7213 */ /* 0x001fe20000000000 */
[----:B------:R-:W-:Y:S01]  /*15f0*/  @!P5 IMAD.MOV R15, RZ, RZ, -R15 ;  /* 0x000000ffff0fd224 */ /* 0x000fe200078e0a0f */
[C---:B------:R-:W-:Y:S01]  /*1600*/  ISETP.GT.U32.AND P5, PT, R0.reuse, R3, PT ;  /* 0x000000030000720c */ /* 0x040fe20003fa4070 */
[----:B------:R-:W-:Y:S01]  /*1610*/  @!P0 IMAD.MOV R6, RZ, RZ, -R6 ;  /* 0x000000ffff068224 */ /* 0x000fe200078e0a06 */
[----:B------:R-:W-:Y:S01]  /*1620*/  ISETP.GT.U32.AND P6, PT, R0, R13, PT ;  /* 0x0000000d0000720c */ /* 0x000fe20003fc4070 */
[----:B------:R-:W-:Y:S01]  /*1630*/  IMAD.MOV.U32 R11, RZ, RZ, R12 ;  /* 0x000000ffff0b7224 */ /* 0x000fe200078e000c */
[----:B------:R-:W-:Y:S01]  /*1640*/  IABS R2, R4 ;  /* 0x0000000400027213 */ /* 0x000fe20000000000 */
[----:B------:R0:W-:Y:S01]  /*1650*/  STL [R1+0x120], R15 ;  /* 0x0001200f01007387 */ /* 0x0001e20000100800 */
[----:B------:R-:W-:-:S03]  /*1660*/  IMAD.HI.U32 R14, R5, R7, RZ ;  /* 0x00000007050e7227 */ /* 0x000fc600078e00ff */
[----:B------:R-:W-:Y:S01]  /*1670*/  STL [R1+0x124], R6 ;  /* 0x0001240601007387 */ /* 0x000fe20000100800 */
[----:B------:R-:W-:-:S04]  /*1680*/  IMAD.HI.U32 R12, R5, R11, RZ ;  /* 0x0000000b050c7227 */ /* 0x000fc800078e00ff */
[----:B------:R-:W-:Y:S02]  /*1690*/  IMAD.MOV R12, RZ, RZ, -R12 ;  /* 0x000000ffff0c7224 */ /* 0x000fe400078e0a0c */
[----:B0-----:R-:W-:Y:S02]  /*16a0*/  IMAD.MOV.U32 R15, RZ, RZ, R19 ;  /* 0x000000ffff0f7224 */ /* 0x001fe400078e0013 */
[----:B------:R-:W-:Y:S02]  /*16b0*/  IMAD R11, R0, R12, R11 ;  /* 0x0000000c000b7224 */ /* 0x000fe400078e020b */
[----:B------:R-:W-:-:S04]  /*16c0*/  IMAD.HI.U32 R12, R5, R2, RZ ;  /* 0x00000002050c7227 */ /* 0x000fc800078e00ff */
[----:B------:R-:W-:Y:S01]  /*16d0*/  @!P3 IMAD.MOV R15, RZ, RZ, -R15 ;  /* 0x000000ffff0fb224 */ /* 0x000fe200078e0a0f */
[----:B------:R-:W-:Y:S01]  /*16e0*/  ISETP.GE.AND P3, PT, R10, RZ, PT ;  /* 0x000000ff0a00720c */ /* 0x000fe20003f66270 */
[----:B------:R-:W-:Y:S02]  /*16f0*/  IMAD.MOV R12, RZ, RZ, -R12 ;  /* 0x000000ffff0c7224 */ /* 0x000fe400078e0a0c */
[--C-:B------:R-:W-:Y:S01]  /*1700*/  @!P5 IMAD.IADD R3, R3, 0x1, -R0.reuse ;  /* 0x000000010303d824 */ /* 0x100fe200078e0a00 */
[----:B------:R0:W-:Y:S01]  /*1710*/  STL [R1+0x12c], R15 ;  /* 0x00012c0f01007387 */ /* 0x0001e20000100800 */
[----:B------:R-:W-:Y:S01]  /*1720*/  @!P6 IMAD.IADD R13, R13, 0x1, -R0 ;  /* 0x000000010d0de824 */ /* 0x000fe200078e0a00 */
[----:B------:R-:W-:Y:S01]  /*1730*/  ISETP.GE.AND P6, PT, R4, RZ, PT ;  /* 0x000000ff0400720c */ /* 0x000fe20003fc6270 */
[----:B------:R-:W-:Y:S01]  /*1740*/  IMAD.MOV R14, RZ, RZ, -R14 ;  /* 0x000000ffff0e7224 */ /* 0x000fe200078e0a0e */
[C---:B------:R-:W-:Y:S01]  /*1750*/  ISETP.GT.U32.AND P5, PT, R0.reuse, R11, PT ;  /* 0x0000000b0000720c */ /* 0x040fe20003fa4070 */
[----:B------:R-:W-:-:S02]  /*1760*/  IMAD R4, R0, R12, R2 ;  /* 0x0000000c00047224 */ /* 0x000fc400078e0202 */
[C---:B------:R-:W-:Y:S02]  /*1770*/  IMAD R7, R0.reuse, R14, R7 ;  /* 0x0000000e00077224 */ /* 0x040fe400078e0207 */
[C---:B------:R-:W-:Y:S02]  /*1780*/  VIADD R10, R9.reuse, 0xee ;  /* 0x000000ee090a7836 */ /* 0x040fe40000000000 */
[----:B0-----:R-:W-:Y:S01]  /*1790*/  IMAD.MOV.U32 R15, RZ, RZ, R3 ;  /* 0x000000ffff0f7224 */ /* 0x001fe200078e0003 */
[C---:B------:R-:W-:Y:S01]  /*17a0*/  ISETP.GT.U32.AND P0, PT, R0.reuse, R7, PT ;  /* 0x000000070000720c */ /* 0x040fe20003f04070 */
[C---:B------:R-:W-:Y:S01]  /*17b0*/  VIADD R6, R9.reuse, 0xef ;  /* 0x000000ef09067836 */ /* 0x040fe20000000000 */
[----:B------:R-:W-:Y:S01]  /*17c0*/  IABS R21, R10 ;  /* 0x0000000a00157213 */ /* 0x000fe20000000000 */
[----:B------:R-:W-:Y:S01]  /*17d0*/  @!P4 IMAD.MOV R15, RZ, RZ, -R15 ;  /* 0x000000ffff0fc224 */ /* 0x000fe200078e0a0f */
[----:B------:R-:W-:Y:S01]  /*17e0*/  ISETP.GT.U32.AND P4, PT, R0, R4, PT ;  /* 0x000000040000720c */ /* 0x000fe20003f84070 */
[----:B------:R-:W-:Y:S01]  /*17f0*/  IMAD.MOV.U32 R14, RZ, RZ, R13 ;  /* 0x000000ffff0e7224 */ /* 0x000fe200078e000d */
[----:B------:R-:W-:Y:S01]  /*1800*/  IABS R20, R6 ;  /* 0x0000000600147213 */ /* 0x000fe20000000000 */
[----:B------:R-:W-:Y:S01]  /*1810*/  VIADD R12, R9, 0xed ;  /* 0x000000ed090c7836 */ /* 0x000fe20000000000 */
[----:B------:R0:W-:Y:S01]  /*1820*/  STL [R1+0x130], R15 ;  /* 0x0001300f01007387 */ /* 0x0001e20000100800 */
[----:B------:R-:W-:Y:S01]  /*1830*/  @!P2 IMAD.MOV R14, RZ, RZ, -R14 ;  /* 0x000000ffff0ea224 */ /* 0x000fe200078e0a0e */
[----:B------:R-:W-:Y:S01]  /*1840*/  ISETP.GE.AND P2, PT, R6, RZ, PT ;  /* 0x000000ff0600720c */ /* 0x000fe20003f46270 */
[----:B------:R-:W-:Y:S01]  /*1850*/  IMAD.HI.U32 R6, R5, R21, RZ ;  /* 0x0000001505067227 */ /* 0x000fe200078e00ff */
[----:B------:R-:W-:-:S02]  /*1860*/  IABS R2, R12 ;  /* 0x0000000c00027213 */ /* 0x000fc40000000000 */
[----:B------:R1:W-:Y:S01]  /*1870*/  STL [R1+0x134], R14 ;  /* 0x0001340e01007387 */ /* 0x0003e20000100800 */
[--C-:B------:R-:W-:Y:S02]  /*1880*/  @!P0 IMAD.IADD R7, R7, 0x1, -R0.reuse ;  /* 0x0000000107078824 */ /* 0x100fe400078e0a00 */
[--C-:B------:R-:W-:Y:S02]  /*1890*/  @!P4 IMAD.IADD R4, R4, 0x1, -R0.reuse ;  /* 0x000000010404c824 */ /* 0x100fe400078e0a00 */
[----:B------:R-:W-:Y:S01]  /*18a0*/  @!P5 IMAD.IADD R11, R11, 0x1, -R0 ;  /* 0x000000010b0bd824 */ /* 0x000fe200078e0a00 */
[C---:B------:R-:W-:Y:S01]  /*18b0*/  ISETP.GT.U32.AND P0, PT, R0.reuse, R7, PT ;  /* 0x000000070000720c */ /* 0x040fe20003f04070 */
[----:B------:R-:W-:Y:S01]  /*18c0*/  IMAD.MOV R6, RZ, RZ, -R6 ;  /* 0x000000ffff067224 */ /* 0x000fe200078e0a06 */
[C---:B------:R-:W-:Y:S01]  /*18d0*/  ISETP.GT.U32.AND P4, PT, R0.reuse, R4, PT ;  /* 0x000000040000720c */ /* 0x040fe20003f84070 */
[----:B------:R-:W-:Y:S01]  /*18e0*/  IMAD.HI.U32 R13, R5, R20, RZ ;  /* 0x00000014050d7227 */ /* 0x000fe200078e00ff */
[----:B------:R-:W-:-:S03]  /*18f0*/  ISETP.GT.U32.AND P5, PT, R0, R11, PT ;  /* 0x0000000b0000720c */ /* 0x000fc60003fa4070 */
[----:B------:R-:W-:Y:S02]  /*1900*/  IMAD R21, R0, R6, R21 ;  /* 0x0000000600157224 */ /* 0x000fe400078e0215 */
[----:B------:R-:W-:-:S04]  /*1910*/  IMAD.HI.U32 R3, R5, R2, RZ ;  /* 0x0000000205037227 */ /* 0x000fc800078e00ff */
[--C-:B------:R-:W-:Y:S01]  /*1920*/  @!P0 IMAD.IADD R7, R7, 0x1, -R0.reuse ;  /* 0x0000000107078824 */ /* 0x100fe200078e0a00 */
[----:B------:R-:W-:Y:S01]  /*1930*/  ISETP.GE.AND P0, PT, R10, RZ, PT ;  /* 0x000000ff0a00720c */ /* 0x000fe20003f06270 */
[----:B------:R-:W-:Y:S01]  /*1940*/  @!P4 IMAD.IADD R4, R4, 0x1, -R0 ;  /* 0x000000010404c824 */ /* 0x000fe200078e0a00 */
[C---:B------:R-:W-:Y:S01]  /*1950*/  ISETP.GT.U32.AND P4, PT, R0.reuse, R21, PT ;  /* 0x000000150000720c */ /* 0x040fe20003f84070 */
[----:B------:R-:W-:Y:S02]  /*1960*/  IMAD.MOV R10, RZ, RZ, -R13 ;  /* 0x000000ffff0a7224 */ /* 0x000fe400078e0a0d */
[----:B------:R-:W-:Y:S02]  /*1970*/  IMAD.MOV R3, RZ, RZ, -R3 ;  /* 0x000000ffff037224 */ /* 0x000fe400078e0a03 */
[C---:B------:R-:W-:Y:S02]  /*1980*/  IMAD R20, R0.reuse, R10, R20 ;  /* 0x0000000a00147224 */ /* 0x040fe400078e0214 */
[----:B------:R-:W-:-:S02]  /*1990*/  IMAD R2, R0, R3, R2 ;  /* 0x0000000300027224 */ /* 0x000fc400078e0202 */
[--C-:B------:R-:W-:Y:S01]  /*19a0*/  @!P5 IMAD.IADD R11, R11, 0x1, -R0.reuse ;  /* 0x000000010b0bd824 */ /* 0x100fe200078e0a00 */
[----:B------:R-:W-:Y:S01]  /*19b0*/  ISETP.GE.AND P5, PT, R12, RZ, PT ;  /* 0x000000ff0c00720c */ /* 0x000fe20003fa6270 */
[----:B0-----:R-:W-:Y:S02]  /*19c0*/  IMAD.MOV.U32 R15, RZ, RZ, R7 ;  /* 0x000000ffff0f7224 */ /* 0x001fe400078e0007 */
[C---:B------:R-:W-:Y:S02]  /*19d0*/  VIADD R3, R9.reuse, 0xec ;  /* 0x000000ec09037836 */ /* 0x040fe40000000000 */
[----:B------:R-:W-:Y:S02]  /*19e0*/  VIADD R10, R9, 0xeb ;  /* 0x000000eb090a7836 */ /* 0x000fe40000000000 */
[----:B-1----:R-:W-:Y:S01]  /*19f0*/  IMAD.MOV.U32 R14, RZ, RZ, R11 ;  /* 0x000000ffff0e7224 */ /* 0x002fe200078e000b */
[----:B------:R-:W-:Y:S01]  /*1a00*/  IABS R11, R3 ;  /* 0x00000003000b7213 */ /* 0x000fe20000000000 */
[----:B------:R-:W-:Y:S01]  /*1a10*/  @!P1 IMAD.MOV R15, RZ, RZ, -R15 ;  /* 0x000000ffff0f9224 */ /* 0x000fe200078e0a0f */
[C---:B------:R-:W-:Y:S01]  /*1a20*/  ISETP.GT.U32.AND P1, PT, R0.reuse, R20, PT ;  /* 0x000000140000720c */ /* 0x040fe20003f24070 */
[----:B------:R-:W-:Y:S01]  /*1a30*/  @!P4 IMAD.IADD R21, R21, 0x1, -R0 ;  /* 0x000000011515c824 */ /* 0x000fe200078e0a00 */
[----:B------:R-:W-:Y:S01]  /*1a40*/  IABS R6, R10 ;  /* 0x0000000a00067213 */ /* 0x000fe20000000000 */
[----:B------:R-:W-:Y:S01]  /*1a50*/  IMAD.MOV.U32 R18, RZ, RZ, R4 ;  /* 0x000000ffff127224 */ /* 0x000fe200078e0004 */
[----:B------:R0:W-:Y:S01]  /*1a60*/  STL [R1+0x144], R15 ;  /* 0x0001440f01007387 */ /* 0x0001e20000100800 */
[----:B------:R-:W-:Y:S01]  /*1a70*/  IMAD.HI.U32 R12, R5, R11, RZ ;  /* 0x0000000b050c7227 */ /* 0x000fe200078e00ff */
[----:B------:R-:W-:-:S03]  /*1a80*/  ISETP.GT.U32.AND P4, PT, R0, R21, PT ;  /* 0x000000150000720c */ /* 0x000fc60003f84070 */
[----:B------:R-:W-:Y:S01]  /*1a90*/  @!P6 IMAD.MOV R18, RZ, RZ, -R18 ;  /* 0x000000ffff12e224 */ /* 0x000fe200078e0a12 */
[----:B------:R-:W-:Y:S01]  /*1aa0*/  ISETP.GT.U32.AND P6, PT, R0, R2, PT ;  /* 0x000000020000720c */ /* 0x000fe20003fc4070 */
[----:B------:R-:W-:-:S04]  /*1ab0*/  IMAD.HI.U32 R7, R5, R6, RZ ;  /* 0x0000000605077227 */ /* 0x000fc800078e00ff */
[----:B------:R-:W-:Y:S02]  /*1ac0*/  IMAD.MOV R12, RZ, RZ, -R12 ;  /* 0x000000ffff0c7224 */ /* 0x000fe400078e0a0c */
[----:B------:R-:W-:Y:S02]  /*1ad0*/  IMAD.MOV R7, RZ, RZ, -R7 ;  /* 0x000000ffff077224 */ /* 0x000fe400078e0a07 */
[----:B------:R-:W-:Y:S02]  /*1ae0*/  @!P1 IMAD.IADD R20, R20, 0x1, -R0 ;  /* 0x0000000114149824 */ /* 0x000fe400078e0a00 */
[C---:B------:R-:W-:Y:S02]  /*1af0*/  IMAD R11, R0.reuse, R12, R11 ;  /* 0x0000000c000b7224 */ /* 0x040fe400078e020b */
[C---:B------:R-:W-:Y:S01]  /*1b00*/  IMAD R6, R0.reuse, R7, R6 ;  /* 0x0000000700067224 */ /* 0x040fe200078e0206 */
[----:B------:R-:W-:Y:S01]  /*1b10*/  ISETP.GT.U32.AND P1, PT, R0, R20, PT ;  /* 0x000000140000720c */ /* 0x000fe20003f24070 */
[----:B------:R-:W-:-:S02]  /*1b20*/  VIADD R17, R9, 0xea ;  /* 0x000000ea09117836 */ /* 0x000fc40000000000 */
[--C-:B------:R-:W-:Y:S01]  /*1b30*/  @!P4 IMAD.IADD R21, R21, 0x1, -R0.reuse ;  /* 0x000000011515c824 */ /* 0x100fe200078e0a00 */
[----:B------:R-:W-:Y:S01]  /*1b40*/  ISETP.GT.U32.AND P4, PT, R0, R11, PT ;  /* 0x0000000b0000720c */ /* 0x000fe20003f84070 */
[----:B------:R-:W-:Y:S01]  /*1b50*/  @!P6 IMAD.IADD R2, R2, 0x1, -R0 ;  /* 0x000000010202e824 */ /* 0x000fe200078e0a00 */
[----:B------:R-:W-:Y:S01]  /*1b60*/  ISETP.GT.U32.AND P6, PT, R0, R6, PT ;  /* 0x000000060000720c */ /* 0x000fe20003fc4070 */
[----:B------:R-:W-:Y:S01]  /*1b70*/  @!P3 IMAD.MOV R14, RZ, RZ, -R14 ;  /* 0x000000ffff0eb224 */ /* 0x000fe200078e0a0e */
[----:B0-----:R-:W-:Y:S01]  /*1b80*/  IABS R15, R17 ;  /* 0x00000011000f7213 */ /* 0x001fe20000000000 */
[----:B------:R-:W-:Y:S01]  /*1b90*/  VIADD R13, R9, 0xe9 ;  /* 0x000000e9090d7836 */ /* 0x000fe20000000000 */
[----:B------:R-:W-:Y:S01]  /*1ba0*/  ISETP.GE.AND P3, PT, R3, RZ, PT ;  /* 0x000000ff0300720c */ /* 0x000fe20003f66270 */
[----:B------:R-:W-:Y:S01]  /*1bb0*/  VIADD R12, R9, 0xe7 ;  /* 0x000000e7090c7836 */ /* 0x000fe20000000000 */
[----:B------:R0:W-:Y:S01]  /*1bc0*/  STL [R1+0x148], R14 ;  /* 0x0001480e01007387 */ /* 0x0001e20000100800 */
[--C-:B------:R-:W-:Y:S01]  /*1bd0*/  @!P1 IMAD.IADD R20, R20, 0x1, -R0.reuse ;  /* 0x0000000114149824 */ /* 0x100fe200078e0a00 */
[----:B------:R-:W-:Y:S01]  /*1be0*/  IABS R16, R13 ;  /* 0x0000000d00107213 */ /* 0x000fe20000000000 */
[----:B------:R-:W-:Y:S01]  /*1bf0*/  @!P0 IMAD.MOV R21, RZ, RZ, -R21 ;  /* 0x000000ffff158224 */ /* 0x000fe200078e0a15 */
[----:B------:R1:W-:Y:S01]  /*1c00*/  STL [R1+0x14c], R18 ;  /* 0x00014c1201007387 */ /* 0x0003e20000100800 */
[--C-:B------:R-:W-:Y:S01]  /*1c10*/  @!P4 IMAD.IADD R11, R11, 0x1, -R0.reuse ;  /* 0x000000010b0bc824 */ /* 0x100fe200078e0a00 */
[----:B------:R-:W-:Y:S01]  /*1c20*/  ISETP.GT.U32.AND P4, PT, R0, R2, PT ;  /* 0x000000020000720c */ /* 0x000fe20003f84070 */
[----:B------:R-:W-:Y:S01]  /*1c30*/  @!P6 IMAD.IADD R6, R6, 0x1, -R0 ;  /* 0x000000010606e824 */ /* 0x000fe200078e0a00 */
[----:B------:R-:W-:Y:S01]  /*1c40*/  ISETP.GE.AND P1, PT, R10, RZ, PT ;  /* 0x000000ff0a00720c */ /* 0x000fe20003f26270 */
[----:B------:R-:W-:-:S03]  /*1c50*/  IMAD.HI.U32 R3, R5, R16, RZ ;  /* 0x0000001005037227 */ /* 0x000fc600078e00ff */
[----:B------:R-:W-:Y:S01]  /*1c60*/  ISETP.GT.U32.AND P6, PT, R0, R6, PT ;  /* 0x000000060000720c */ /* 0x000fe20003fc4070 */
[----:B0-----:R-:W-:Y:S01]  /*1c70*/  IMAD.HI.U32 R14, R5, R15, RZ ;  /* 0x0000000f050e7227 */ /* 0x001fe200078e00ff */
[----:B-1----:R-:W-:-:S03]  /*1c80*/  IABS R18, R12 ;  /* 0x0000000c00127213 */ /* 0x002fc60000000000 */
[----:B------:R-:W-:Y:S02]  /*1c90*/  IMAD.MOV R4, RZ, RZ, -R14 ;  /* 0x000000ffff047224 */ /* 0x000fe400078e0a0e */
[----:B------:R-:W-:Y:S02]  /*1ca0*/  VIADD R14, R9, 0xe8 ;  /* 0x000000e8090e7836 */ /* 0x000fe40000000000 */
[C---:B------:R-:W-:Y:S02]  /*1cb0*/  IMAD R15, R0.reuse, R4, R15 ;  /* 0x00000004000f7224 */ /* 0x040fe400078e020f */
[----:B------:R-:W-:Y:S01]  /*1cc0*/  IMAD.MOV.U32 R23, RZ, RZ, R20 ;  /* 0x000000ffff177224 */ /* 0x000fe200078e0014 */
[----:B------:R-:W-:Y:S01]  /*1cd0*/  IABS R4, R14 ;  /* 0x0000000e00047213 */ /* 0x000fe20000000000 */
[----:B------:R-:W-:Y:S01]  /*1ce0*/  IMAD.MOV R3, RZ, RZ, -R3 ;  /* 0x000000ffff037224 */ /* 0x000fe200078e0a03 */
[----:B------:R-:W-:Y:S01]  /*1cf0*/  ISETP.GT.U32.AND P0, PT, R0, R15, PT ;  /* 0x0000000f0000720c */ /* 0x000fe20003f04070 */
[----:B------:R-:W-:-:S04]  /*1d00*/  IMAD.HI.U32 R20, R5, R18, RZ ;  /* 0x0000001205147227 */ /* 0x000fc800078e00ff */
[----:B------:R-:W-:Y:S01]  /*1d10*/  @!P2 IMAD.MOV R23, RZ, RZ, -R23 ;  /* 0x000000ffff17a224 */ /* 0x000fe200078e0a17 */
[C---:B------:R-:W-:Y:S01]  /*1d20*/  ISETP.GT.U32.AND P2, PT, R0.reuse, R11, PT ;  /* 0x0000000b0000720c */ /* 0x040fe20003f44070 */
[----:B------:R-:W-:Y:S02]  /*1d30*/  IMAD R16, R0, R3, R16 ;  /* 0x0000000300107224 */ /* 0x000fe400078e0210 */
[----:B------:R-:W-:Y:S01]  /*1d40*/  IMAD.HI.U32 R22, R5, R4, RZ ;  /* 0x0000000405167227 */ /* 0x000fe200078e00ff */
[----:B------:R-:W-:Y:S03]  /*1d50*/  STL [R1+0x150], R23 ;  /* 0x0001501701007387 */ /* 0x000fe60000100800 */
[----:B------:R-:W-:Y:S01]  /*1d60*/  IMAD.MOV R20, RZ, RZ, -R20 ;  /* 0x000000ffff147224 */ /* 0x000fe200078e0a14 */
[----:B------:R0:W-:Y:S01]  /*1d70*/  STL [R1+0x154], R21 ;  /* 0x0001541501007387 */ /* 0x0001e20000100800 */
[----:B------:R-:W-:-:S02]  /*1d80*/  IMAD.MOV R22, RZ, RZ, -R22 ;  /* 0x000000ffff167224 */ /* 0x000fc400078e0a16 */
[----:B------:R-:W-:Y:S01]  /*1d90*/  @!P4 IMAD.IADD R2, R2, 0x1, -R0 ;  /* 0x000000010202c824 */ /* 0x000fe200078e0a00 */
[C---:B------:R-:W-:Y:S01]  /*1da0*/  ISETP.GT.U32.AND P4, PT, R0.reuse, R16, PT ;  /* 0x000000100000720c */ /* 0x040fe20003f84070 */
[C---:B------:R-:W-:Y:S02]  /*1db0*/  IMAD R18, R0.reuse, R20, R18 ;  /* 0x0000001400127224 */ /* 0x040fe400078e0212 */
[----:B------:R-:W-:Y:S02]  /*1dc0*/  IMAD R4, R0, R22, R4 ;  /* 0x0000001600047224 */ /* 0x000fe400078e0204 */
[--C-:B------:R-:W-:Y:S01]  /*1dd0*/  @!P6 IMAD.IADD R6, R6, 0x1, -R0.reuse ;  /* 0x000000010606e824 */ /* 0x100fe200078e0a00 */
[C---:B------:R-:W-:Y:S01]  /*1de0*/  ISETP.GT.U32.AND P6, PT, R0.reuse, R18, PT ;  /* 0x000000120000720c */ /* 0x040fe20003fc4070 */
[----:B------:R-:W-:Y:S02]  /*1df0*/  VIADD R10, R9, 0xe6 ;  /* 0x000000e6090a7836 */ /* 0x000fe40000000000 */
[--C-:B------:R-:W-:Y:S01]  /*1e00*/  @!P2 IMAD.IADD R11, R11, 0x1, -R0.reuse ;  /* 0x000000010b0ba824 */ /* 0x100fe200078e0a00 */
[----:B------:R-:W-:Y:S01]  /*1e10*/  ISETP.GT.U32.AND P2, PT, R0, R4, PT ;  /* 0x000000040000720c */ /* 0x000fe20003f44070 */
[----:B------:R-:W-:Y:S01]  /*1e20*/  VIADD R3, R9, 0xe5 ;  /* 0x000000e509037836 */ /* 0x000fe20000000000 */
[----:B------:R-:W-:Y:S01]  /*1e30*/  IABS R19, R10 ;  /* 0x0000000a00137213 */ /* 0x000fe20000000000 */
[--C-:B------:R-:W-:Y:S01]  /*1e40*/  @!P4 IMAD.IADD R16, R16, 0x1, -R0.reuse ;  /* 0x000000011010c824 */ /* 0x100fe200078e0a00 */
[----:B------:R-:W-:Y:S01]  /*1e50*/  ISETP.GE.AND P4, PT, R13, RZ, PT ;  /* 0x000000ff0d00720c */ /* 0x000fe20003f86270 */
[----:B------:R-:W-:Y:S01]  /*1e60*/  @!P0 IMAD.IADD R15, R15, 0x1, -R0 ;  /* 0x000000010f0f8824 */ /* 0x000fe200078e0a00 */
[----:B------:R-:W-:Y:S01]  /*1e70*/  IABS R7, R3 ;  /* 0x0000000300077213 */ /* 0x000fe20000000000 */
[----:B0-----:R-:W-:Y:S01]  /*1e80*/  IMAD.HI.U32 R21, R5, R19, RZ ;  /* 0x0000001305157227 */ /* 0x001fe200078e00ff */
[----:B------:R-:W-:-:S03]  /*1e90*/  ISETP.GE.AND P0, PT, R17, RZ, PT ;  /* 0x000000ff1100720c */ /* 0x000fc60003f06270 */
[----:B------:R-:W-:Y:S01]  /*1ea0*/  @!P6 IMAD.IADD R18, R18, 0x1, -R0 ;  /* 0x000000011212e824 */ /* 0x000fe200078e0a00 */
[----:B------:R-:W-:Y:S01]  /*1eb0*/  ISETP.GT.U32.AND P6, PT, R0, R16, PT ;  /* 0x000000100000720c */ /* 0x000fe20003fc4070 */
[----:B------:R-:W-:-:S04]  /*1ec0*/  IMAD.HI.U32 R22, R5, R7, RZ ;  /* 0x0000000705167227 */ /* 0x000fc800078e00ff */
[----:B------:R-:W-:Y:S02]  /*1ed0*/  IMAD.MOV R21, RZ, RZ, -R21 ;  /* 0x000000ffff157224 */ /* 0x000fe400078e0a15 */
[----:B------:R-:W-:Y:S01]  /*1ee0*/  @!P2 IMAD.IADD R4, R4, 0x1, -R0 ;  /* 0x000000010404a824 */ /* 0x000fe200078e0a00 */
[C---:B------:R-:W-:Y:S01]  /*1ef0*/  ISETP.GT.U32.AND P2, PT, R0.reuse, R15, PT ;  /* 0x0000000f0000720c */ /* 0x040fe20003f44070 */
[----:B------:R-:W-:Y:S02]  /*1f00*/  IMAD.MOV.U32 R24, RZ, RZ, R2 ;  /* 0x000000ffff187224 */ /* 0x000fe400078e0002 */
[----:B------:R-:W-:Y:S02]  /*1f10*/  IMAD.MOV.U32 R23, RZ, RZ, R11 ;  /* 0x000000ffff177224 */ /* 0x000fe400078e000b */
[----:B------:R-:W-:Y:S02]  /*1f20*/  IMAD.MOV R22, RZ, RZ, -R22 ;  /* 0x000000ffff167224 */ /* 0x000fe400078e0a16 */
[----:B------:R-:W-:-:S02]  /*1f30*/  IMAD R19, R0, R21, R19 ;  /* 0x0000001500137224 */ /* 0x000fc400078e0213 */
[----:B------:R-:W-:Y:S01]  /*1f40*/  @!P5 IMAD.MOV R24, RZ, RZ, -R24 ;  /* 0x000000ffff18d224 */ /* 0x000fe200078e0a18 */
[C---:B------:R-:W-:Y:S01]  /*1f50*/  ISETP.GT.U32.AND P5, PT, R0.reuse, R4, PT ;  /* 0x000000040000720c */ /* 0x040fe20003fa4070 */
[----:B------:R-:W-:Y:S01]  /*1f60*/  @!P3 IMAD.MOV R23, RZ, RZ, -R23 ;  /* 0x000000ffff17b224 */ /* 0x000fe200078e0a17 */
[C---:B------:R-:W-:Y:S01]  /*1f70*/  ISETP.GT.U32.AND P3, PT, R0.reuse, R18, PT ;  /* 0x000000120000720c */ /* 0x040fe20003f64070 */
[----:B------:R-:W-:Y:S01]  /*1f80*/  IMAD.MOV.U32 R11, RZ, RZ, R6 ;  /* 0x000000ffff0b7224 */ /* 0x000fe200078e0006 */
[----:B------:R-:W-:Y:S01]  /*1f90*/  STL [R1+0x158], R24 ;  /* 0x0001581801007387 */ /* 0x000fe20000100800 */
[C---:B------:R-:W-:Y:S02]  /*1fa0*/  IMAD R7, R0.reuse, R22, R7 ;  /* 0x0000001600077224 */ /* 0x040fe400078e0207 */
[C---:B------:R-:W-:Y:S01]  /*1fb0*/  VIADD R13, R9.reuse, 0xe4 ;  /* 0x000000e4090d7836 */ /* 0x040fe20000000000 */
[----:B------:R-:W-:Y:S01]  /*1fc0*/  STL [R1+0x15c], R23 ;  /* 0x00015c1701007387 */ /* 0x000fe20000100800 */
[----:B------:R-:W-:Y:S01]  /*1fd0*/  @!P1 IMAD.MOV R11, RZ, RZ, -R11 ;  /* 0x000000ffff0b9224 */ /* 0x000fe200078e0a0b */
[----:B------:R-:W-:Y:S01]  /*1fe0*/  ISETP.GT.U32.AND P1, PT, R0, R19, PT ;  /* 0x000000130000720c */ /* 0x000fe20003f24070 */
[----:B------:R-:W-:Y:S01]  /*1ff0*/  VIADD R17, R9, 0xe3 ;  /* 0x000000e309117836 */ /* 0x000fe20000000000 */
[----:B------:R-:W-:Y:S01]  /*2000*/  IABS R2, R13 ;  /* 0x0000000d00027213 */ /* 0x000fe20000000000 */
[--C-:B------:R-:W-:Y:S01]  /*2010*/  @!P6 IMAD.IADD R16, R16, 0x1, -R0.reuse ;  /* 0x000000011010e824 */ /* 0x100fe200078e0a00 */
[----:B------:R-:W-:Y:S01]  /*2020*/  ISETP.GT.U32.AND P6, PT, R0, R7, PT ;  /* 0x000000070000720c */ /* 0x000fe20003fc4070 */
[--C-:B------:R-:W-:Y:S01]  /*2030*/  @!P2 IMAD.IADD R15, R15, 0x1, -R0.reuse ;  /* 0x000000010f0fa824 */ /* 0x100fe200078e0a00 */
[----:B------:R-:W-:Y:S01]  /*2040*/  IABS R6, R17 ;  /* 0x0000001100067213 */ /* 0x000fe20000000000 */
[----:B------:R0:W-:Y:S01]  /*2050*/  STL [R1+0x160], R11 ;  /* 0x0001600b01007387 */ /* 0x0001e20000100800 */
[----:B------:R-:W-:Y:S01]  /*2060*/  ISETP.GE.AND P2, PT, R14, RZ, PT ;  /* 0x000000ff0e00720c */ /* 0x000fe20003f46270 */
[--C-:B------:R-:W-:Y:S01]  /*2070*/  @!P5 IMAD.IADD R4, R4, 0x1, -R0.reuse ;  /* 0x000000010404d824 */ /* 0x100fe200078e0a00 */
[----:B------:R-:W-:Y:S01]  /*2080*/  ISETP.GE.AND P5, PT, R12, RZ, PT ;  /* 0x000000ff0c00720c */ /* 0x000fe20003fa6270 */
[----:B------:R-:W-:Y:S01]  /*2090*/  @!P3 IMAD.IADD R18, R18, 0x1, -R0 ;  /* 0x000000011212b824 */ /* 0x000fe200078e0a00 */
[----:B------:R-:W-:Y:S01]  /*20a0*/  ISETP.GE.AND P3, PT, R10, RZ, PT ;  /* 0x000000ff0a00720c */ /* 0x000fe20003f66270 */
[----:B------:R-:W-:-:S04]  /*20b0*/  IMAD.HI.U32 R10, R5, R6, RZ ;  /* 0x00000006050a7227 */ /* 0x000fc800078e00ff */
[----:B0-----:R-:W-:-:S04]  /*20c0*/  IMAD.HI.U32 R11, R5, R2, RZ ;  /* 0x00000002050b7227 */ /* 0x001fc800078e00ff */
[----:B------:R-:W-:Y:S02]  /*20d0*/  IMAD.MOV R11, RZ, RZ, -R11 ;  /* 0x000000ffff0b7224 */ /* 0x000fe400078e0a0b */
[----:B------:R-:W-:Y:S01]  /*20e0*/  @!P1 IMAD.IADD R19, R19, 0x1, -R0 ;  /* 0x0000000113139824 */ /* 0x000fe200078e0a00 */
[----:B------:R-:W-:Y:S01]  /*20f0*/  ISETP.GE.AND P1, PT, R3, RZ, PT ;  /* 0x000000ff0300720c */ /* 0x000fe20003f26270 */
[----:B------:R-:W-:Y:S02]  /*2100*/  IMAD.MOV R10, RZ, RZ, -R10 ;  /* 0x000000ffff0a7224 */ /* 0x000fe400078e0a0a */
[----:B------:R-:W-:Y:S02]  /*2110*/  IMAD.MOV.U32 R20, RZ, RZ, R16 ;  /* 0x000000ffff147224 */ /* 0x000fe400078e0010 */
[----:B------:R-:W-:Y:S01]  /*2120*/  @!P6 IMAD.IADD R7, R7, 0x1, -R0 ;  /* 0x000000010707e824 */ /* 0x000fe200078e0a00 */
[----:B------:R-:W-:Y:S01]  /*2130*/  ISETP.GE.AND P6, PT, R13, RZ, PT ;  /* 0x000000ff0d00720c */ /* 0x000fe20003fc6270 */
[----:B------:R-:W-:-:S02]  /*2140*/  IMAD R2, R0, R11, R2 ;  /* 0x0000000b00027224 */ /* 0x000fc400078e0202 */
[----:B------:R-:W-:Y:S02]  /*2150*/  IMAD.MOV.U32 R3, RZ, RZ, R4 ;  /* 0x000000ffff037224 */ /* 0x000fe400078e0004 */
[----:B------:R-:W-:Y:S01]  /*2160*/  @!P4 IMAD.MOV R20, RZ, RZ, -R20 ;  /* 0x000000ffff14c224 */ /* 0x000fe200078e0a14 */
[C---:B------:R-:W-:Y:S01]  /*2170*/  ISETP.GT.U32.AND P4, PT, R0.reuse, R7, PT ;  /* 0x000000070000720c */ /* 0x040fe20003f84070 */
[C---:B------:R-:W-:Y:S02]  /*2180*/  IMAD R6, R0.reuse, R10, R6 ;  /* 0x0000000a00067224 */ /* 0x040fe400078e0206 */
[----:B------:R-:W-:Y:S02]  /*2190*/  IMAD.MOV.U32 R12, RZ, RZ, R18 ;  /* 0x000000ffff0c7224 */ /* 0x000fe400078e0012 */
[----:B------:R-:W-:Y:S01]  /*21a0*/  @!P2 IMAD.MOV R3, RZ, RZ, -R3 ;  /* 0x000000ffff03a224 */ /* 0x000fe200078e0a03 */
[----:B------:R-:W-:Y:S01]  /*21b0*/  ISETP.GT.U32.AND P2, PT, R0, R2, PT ;  /* 0x000000020000720c */ /* 0x000fe20003f44070 */
[----:B------:R-:W-:-:S02]  /*21c0*/  IMAD.MOV.U32 R21, RZ, RZ, R15 ;  /* 0x000000ffff157224 */ /* 0x000fc400078e000f */
[----:B------:R-:W-:Y:S01]  /*21d0*/  @!P5 IMAD.MOV R12, RZ, RZ, -R12 ;  /* 0x000000ffff0cd224 */ /* 0x000fe200078e0a0c */
[C---:B------:R-:W-:Y:S01]  /*21e0*/  ISETP.GT.U32.AND P5, PT, R0.reuse, R6, PT ;  /* 0x000000060000720c */ /* 0x040fe20003fa4070 */
[----:B------:R-:W-:Y:S01]  /*21f0*/  @!P0 IMAD.MOV R21, RZ, RZ, -R21 ;  /* 0x000000ffff158224 */ /* 0x000fe200078e0a15 */
[----:B------:R-:W-:Y:S01]  /*2200*/  ISETP.GT.U32.AND P0, PT, R0, R19, PT ;  /* 0x000000130000720c */ /* 0x000fe20003f04070 */
[----:B------:R-:W-:Y:S02]  /*2210*/  VIADD R4, R9, 0xe2 ;  /* 0x000000e209047836 */ /* 0x000fe40000000000 */
[--C-:B------:R-:W-:Y:S01]  /*2220*/  @!P4 IMAD.IADD R7, R7, 0x1, -R0.reuse ;  /* 0x000000010707c824 */ /* 0x100fe200078e0a00 */
[----:B------:R-:W-:Y:S01]  /*2230*/  STL [R1+0x168], R21 ;  /* 0x0001681501007387 */ /* 0x000fe20000100800 */
[----:B------:R-:W-:Y:S01]  /*2240*/  VIADD R14, R9, 0xdf ;  /* 0x000000df090e7836 */ /* 0x000fe20000000000 */
[----:B------:R-:W-:Y:S01]  /*2250*/  IABS R10, R4 ;  /* 0x00000004000a7213 */ /* 0x000fe20000000000 */
[----:B------:R-:W-:Y:S01]  /*2260*/  @!P2 IMAD.IADD R2, R2, 0x1, -R0 ;  /* 0x000000010202a824 */ /* 0x000fe200078e0a00 */
[----:B------:R-:W-:Y:S01]  /*2270*/  STL [R1+0x170], R20 ;  /* 0x0001701401007387 */ /* 0x000fe20000100800 */
[----:B------:R-:W-:Y:S01]  /*2280*/  ISETP.GE.AND P4, PT, R4, RZ, PT ;  /* 0x000000ff0400720c */ /* 0x000fe20003f86270 */
[----:B------:R-:W-:-:S02]  /*2290*/  IMAD.MOV.U32 R13, RZ, RZ, R7 ;  /* 0x000000ffff0d7224 */ /* 0x000fc400078e0007 */
[----:B------:R0:W-:Y:S01]  /*22a0*/  STL [R1+0x174], R3 ;  /* 0x0001740301007387 */ /* 0x0001e20000100800 */
[----:B------:R-:W-:Y:S02]  /*22b0*/  IMAD.MOV.U32 R4, RZ, RZ, R10 ;  /* 0x000000ffff047224 */ /* 0x000fe400078e000a */
[--C-:B------:R-:W-:Y:S01]  /*22c0*/  @!P5 IMAD.IADD R6, R6, 0x1, -R0.reuse ;  /* 0x000000010606d824 */ /* 0x100fe200078e0a00 */
[----:B------:R1:W-:Y:S01]  /*22d0*/  STL [R1+0x178], R12 ;  /* 0x0001780c01007387 */ /* 0x0003e20000100800 */
[----:B------:R-:W-:Y:S01]  /*22e0*/  ISETP.GT.U32.AND P5, PT, R0, R2, PT ;  /* 0x000000020000720c */ /* 0x000fe20003fa4070 */
[----:B------:R-:W-:Y:S01]  /*22f0*/  @!P0 IMAD.IADD R19, R19, 0x1, -R0 ;  /* 0x0000000113138824 */ /* 0x000fe200078e0a00 */
[----:B------:R-:W-:Y:S01]  /*2300*/  ISETP.GE.AND P0, PT, R17, RZ, PT ;  /* 0x000000ff1100720c */ /* 0x000fe20003f06270 */
[----:B------:R-:W-:Y:S02]  /*2310*/  @!P1 IMAD.MOV R13, RZ, RZ, -R13 ;  /* 0x000000ffff0d9224 */ /* 0x000fe400078e0a0d */
[----:B0-----:R-:W-:-:S02]  /*2320*/  VIADD R3, R9, 0xe1 ;  /* 0x000000e109037836 */ /* 0x001fc40000000000 */
[----:B------:R-:W-:Y:S02]  /*2330*/  IMAD.MOV.U32 R11, RZ, RZ, R19 ;  /* 0x000000ffff0b7224 */ /* 0x000fe400078e0013 */
[----:B------:R-:W-:Y:S01]  /*2340*/  VIADD R16, R9, 0xdb ;  /* 0x000000db09107836 */ /* 0x000fe20000000000 */
[----:B-1----:R-:W-:Y:S01]  /*2350*/  IABS R12, R3 ;  /* 0x00000003000c7213 */ /* 0x002fe20000000000 */
[----:B------:R-:W-:Y:S01]  /*2360*/  @!P3 IMAD.MOV R11, RZ, RZ, -R11 ;  /* 0x000000ffff0bb224 */ /* 0x000fe200078e0a0b */
[----:B------:R-:W-:Y:S01]  /*2370*/  ISETP.GE.AND P2, PT, R3, RZ, PT ;  /* 0x000000ff0300720c */ /* 0x000fe20003f46270 */
[----:B------:R-:W-:Y:S01]  /*2380*/  IMAD.HI.U32 R3, R5, R4, RZ ;  /* 0x0000000405037227 */ /* 0x000fe200078e00ff */
[----:B------:R-:W-:Y:S02]  /*2390*/  ISETP.GT.U32.AND P3, PT, R0, R6, PT ;  /* 0x000000060000720c */ /* 0x000fe40003f64070 */
[----:B------:R0:W-:Y:S01]  /*23a0*/  STL [R1+0x184], R11 ;  /* 0x0001840b01007387 */ /* 0x0001e20000100800 */
[----:B------:R-:W-:-:S02]  /*23b0*/  IMAD.MOV R3, RZ, RZ, -R3 ;  /* 0x000000ffff037224 */ /* 0x000fc400078e0a03 */
[----:B------:R-:W-:Y:S01]  /*23c0*/  IMAD.HI.U32 R10, R5, R12, RZ ;  /* 0x0000000c050a7227 */ /* 0x000fe200078e00ff */
[----:B------:R1:W-:Y:S03]  /*23d0*/  STL [R1+0x188], R13 ;  /* 0x0001880d01007387 */ /* 0x0003e60000100800 */
[----:B------:R-:W-:Y:S02]  /*23e0*/  IMAD R3, R0, R3, R4 ;  /* 0x0000000300037224 */ /* 0x000fe400078e0204 */
[----:B------:R-:W-:Y:S02]  /*23f0*/  @!P5 IMAD.IADD R2, R2, 0x1, -R0 ;  /* 0x000000010202d824 */ /* 0x000fe400078e0a00 */
[----:B------:R-:W-:Y:S01]  /*2400*/  IMAD.MOV R7, RZ, RZ, -R10 ;  /* 0x000000ffff077224 */ /* 0x000fe200078e0a0a */
[----:B------:R-:W-:Y:S01]  /*2410*/  ISETP.GT.U32.AND P5, PT, R0, R3, PT ;  /* 0x000000030000720c */ /* 0x000fe20003fa4070 */
[----:B------:R-:W-:-:S02]  /*2420*/  IMAD.MOV.U32 R15, RZ, RZ, R2 ;  /* 0x000000ffff0f7224 */ /* 0x000fc400078e0002 */
[C---:B------:R-:W-:Y:S02]  /*2430*/  IMAD R12, R0.reuse, R7, R12 ;  /* 0x00000007000c7224 */ /* 0x040fe400078e020c */
[C---:B0-----:R-:W-:Y:S02]  /*2440*/  VIADD R11, R9.reuse, 0xe0 ;  /* 0x000000e0090b7836 */ /* 0x041fe40000000000 */
[----:B------:R-:W-:Y:S01]  /*2450*/  @!P6 IMAD.MOV R15, RZ, RZ, -R15 ;  /* 0x000000ffff0fe224 */ /* 0x000fe200078e0a0f */
[----:B------:R-:W-:Y:S01]  /*2460*/  ISETP.GT.U32.AND P6, PT, R0, R12, PT ;  /* 0x0000000c0000720c */ /* 0x000fe20003fc4070 */
[--C-:B------:R-:W-:Y:S01]  /*2470*/  @!P3 IMAD.IADD R6, R6, 0x1, -R0.reuse ;  /* 0x000000010606b824 */ /* 0x100fe200078e0a00 */
[----:B------:R-:W-:Y:S01]  /*2480*/  IABS R10, R11 ;  /* 0x0000000b000a7213 */ /* 0x000fe20000000000 */
[----:B------:R-:W-:Y:S01]  /*2490*/  VIADD R4, R9, 0xdd ;  /* 0x000000dd09047836 */ /* 0x000fe20000000000 */
[----:B------:R-:W-:Y:S01]  /*24a0*/  ISETP.GE.AND P1, PT, R11, RZ, PT ;  /* 0x000000ff0b00720c */ /* 0x000fe20003f26270 */
[----:B------:R-:W-:Y:S01]  /*24b0*/  @!P5 IMAD.IADD R3, R3, 0x1, -R0 ;  /* 0x000000010303d824 */ /* 0x000fe200078e0a00 */
[----:B------:R-:W-:Y:S01]  /*24c0*/  STL [R1+0x194], R15 ;  /* 0x0001940f01007387 */ /* 0x000fe20000100800 */
[----:B------:R-:W-:Y:S01]  /*24d0*/  IMAD.HI.U32 R7, R5, R10, RZ ;  /* 0x0000000a05077227 */ /* 0x000fe200078e00ff */
[----:B------:R-:W-:-:S02]  /*24e0*/  ISETP.GE.AND P3, PT, R14, RZ, PT ;  /* 0x000000ff0e00720c */ /* 0x000fc40003f66270 */
[----:B------:R-:W-:Y:S01]  /*24f0*/  ISETP.GT.U32.AND P5, PT, R0, R3, PT ;  /* 0x000000030000720c */ /* 0x000fe20003fa4070 */
[----:B------:R-:W-:Y:S01]  /*2500*/  VIADD R11, R9, 0xde ;  /* 0x000000de090b7836 */ /* 0x000fe20000000000 */
[----:B------:R-:W-:Y:S01]  /*2510*/  IABS R14, R14 ;  /* 0x0000000e000e7213 */ /* 0x000fe20000000000 */
[----:B-1----:R-:W-:Y:S02]  /*2520*/  IMAD.MOV.U32 R13, RZ, RZ, R6 ;  /* 0x000000ffff0d7224 */ /* 0x002fe400078e0006 */
[----:B------:R-:W-:Y:S01]  /*2530*/  IMAD.MOV R2, RZ, RZ, -R7 ;  /* 0x000000ffff027224 */ /* 0x000fe200078e0a07 */
[----:B------:R-:W-:Y:S01]  /*2540*/  IABS R6, R11 ;  /* 0x0000000b00067213 */ /* 0x000fe20000000000 */
[----:B------:R-:W-:Y:S01]  /*2550*/  @!P0 IMAD.MOV R13, RZ, RZ, -R13 ;  /* 0x000000ffff0d8224 */ /* 0x000fe200078e0a0d */
[----:B------:R-:W-:Y:S01]  /*2560*/  ISETP.GE.AND P0, PT, R11, RZ, PT ;  /* 0x000000ff0b00720c */ /* 0x000fe20003f06270 */
[----:B------:R-:W-:Y:S02]  /*2570*/  @!P6 IMAD.IADD R12, R12, 0x1, -R0 ;  /* 0x000000010c0ce824 */ /* 0x000fe400078e0a00 */
[C---:B------:R-:W-:Y:S01]  /*2580*/  IMAD R10, R0.reuse, R2, R10 ;  /* 0x00000002000a7224 */ /* 0x040fe200078e020a */
[----:B------:R0:W-:Y:S01]  /*2590*/  STL [R1+0x198], R13 ;  /* 0x0001980d01007387 */ /* 0x0001e20000100800 */
[----:B------:R-:W-:Y:S01]  /*25a0*/  IABS R2, R4 ;  /* 0x0000000400027213 */ /* 0x000fe20000000000 */
[----:B------:R-:W-:Y:S01]  /*25b0*/  @!P5 IMAD.IADD R3, R3, 0x1, -R0 ;  /* 0x000000010303d824 */ /* 0x000fe200078e0a00 */
[C---:B------:R-:W-:Y:S01]  /*25c0*/  ISETP.GT.U32.AND P6, PT, R0.reuse, R12, PT ;  /* 0x0000000c0000720c */ /* 0x040fe20003fc4070 */
[----:B------:R-:W-:Y:S01]  /*25d0*/  IMAD.HI.U32 R7, R5, R14, RZ ;  /* 0x0000000e05077227 */ /* 0x000fe200078e00ff */
[----:B------:R-:W-:-:S03]  /*25e0*/  ISETP.GT.U32.AND P5, PT, R0, R10, PT ;  /* 0x0000000a0000720c */ /* 0x000fc60003fa4070 */
[----:B------:R-:W-:-:S04]  /*25f0*/  IMAD.HI.U32 R11, R5, R2, RZ ;  /* 0x00000002050b7227 */ /* 0x000fc800078e00ff */
[----:B0-----:R-:W-:-:S04]  /*2600*/  IMAD.HI.U32 R13, R5, R6, RZ ;  /* 0x00000006050d7227 */ /* 0x001fc800078e00ff */
[----:B------:R-:W-:Y:S02]  /*2610*/  IMAD.MOV R13, RZ, RZ, -R13 ;  /* 0x000000ffff0d7224 */ /* 0x000fe400078e0a0d */
[----:B------:R-:W-:Y:S02]  /*2620*/  IMAD.MOV.U32 R15, RZ, RZ, R3 ;  /* 0x000000ffff0f7224 */ /* 0x000fe400078e0003 */
[----:B------:R-:W-:Y:S02]  /*2630*/  IMAD.MOV R11, RZ, RZ, -R11 ;  /* 0x000000ffff0b7224 */ /* 0x000fe400078e0a0b */
[C---:B------:R-:W-:Y:S02]  /*2640*/  IMAD R3, R0.reuse, R13, R6 ;  /* 0x0000000d00037224 */ /* 0x040fe400078e0206 */
[----:B------:R-:W-:Y:S02]  /*2650*/  IMAD.MOV R7, RZ, RZ, -R7 ;  /* 0x000000ffff077224 */ /* 0x000fe400078e0a07 */
[----:B------:R-:W-:-:S02]  /*2660*/  IMAD R2, R0, R11, R2 ;  /* 0x0000000b00027224 */ /* 0x000fc400078e0202 */
[----:B------:R-:W-:Y:S01]  /*2670*/  @!P6 IMAD.IADD R12, R12, 0x1, -R0 ;  /* 0x000000010c0ce824 */ /* 0x000fe200078e0a00 */
[C---:B------:R-:W-:Y:S01]  /*2680*/  ISETP.GT.U32.AND P6, PT, R0.reuse, R3, PT ;  /* 0x000000030000720c */ /* 0x040fe20003fc4070 */
[----:B------:R-:W-:Y:S02]  /*2690*/  IMAD R14, R0, R7, R14 ;  /* 0x00000007000e7224 */ /* 0x000fe400078e020e */
[----:B------:R-:W-:Y:S01]  /*26a0*/  @!P5 IMAD.IADD R10, R10, 0x1, -R0 ;  /* 0x000000010a0ad824 */ /* 0x000fe200078e0a00 */
[C---:B------:R-:W-:Y:S01]  /*26b0*/  ISETP.GT.U32.AND P5, PT, R0.reuse, R2, PT ;  /* 0x000000020000720c */ /* 0x040fe20003fa4070 */
[----:B------:R-:W-:Y:S01]  /*26c0*/  @!P4 IMAD.MOV R15, RZ, RZ, -R15 ;  /* 0x000000ffff0fc224 */ /* 0x000fe200078e0a0f */
[----:B------:R-:W-:Y:S01]  /*26d0*/  ISETP.GT.U32.AND P4, PT, R0, R14, PT ;  /* 0x0000000e0000720c */ /* 0x000fe20003f84070 */
[C---:B------:R-:W-:Y:S02]  /*26e0*/  VIADD R17, R9.reuse, 0xdc ;  /* 0x000000dc09117836 */ /* 0x040fe40000000000 */
[----:B------:R-:W-:Y:S01]  /*26f0*/  IMAD.MOV.U32 R19, RZ, RZ, R12 ;  /* 0x000000ffff137224 */ /* 0x000fe200078e000c */
[----:B------:R0:W-:Y:S01]  /*2700*/  STL [R1+0x19c], R15 ;  /* 0x00019c0f01007387 */ /* 0x0001e20000100800 */
[----:B------:R-:W-:Y:S01]  /*2710*/  VIADD R11, R9, 0xda ;  /* 0x000000da090b7836 */ /* 0x000fe20000000000 */
[----:B------:R-:W-:Y:S01]  /*2720*/  IABS R7, R17 ;  /* 0x0000001100077213 */ /* 0x000fe20000000000 */
[----:B------:R-:W-:-:S02]  /*2730*/  @!P6 IMAD.IADD R3, R3, 0x1, -R0 ;  /* 0x000000010303e824 */ /* 0x000fc400078e0a00 */
[----:B------:R-:W-:Y:S01]  /*2740*/  @!P2 IMAD.MOV R19, RZ, RZ, -R19 ;  /* 0x000000ffff13a224 */ /* 0x000fe200078e0a13 */
[----:B------:R-:W-:Y:S01]  /*2750*/  IABS R13, R11 ;  /* 0x0000000b000d7213 */ /* 0x000fe20000000000 */
[--C-:B------:R-:W-:Y:S01]  /*2760*/  @!P5 IMAD.IADD R2, R2, 0x1, -R0.reuse ;  /* 0x000000010202d824 */ /* 0x100fe200078e0a00 */
[----:B------:R-:W-:Y:S01]  /*2770*/  ISETP.GT.U32.AND P5, PT, R0, R3, PT ;  /* 0x000000030000720c */ /* 0x000fe20003fa4070 */
[----:B------:R-:W-:Y:S01]  /*2780*/  @!P4 IMAD.IADD R14, R14, 0x1, -R0 ;  /* 0x000000010e0ec824 */ /* 0x000fe200078e0a00 */
[----:B0-----:R-:W-:Y:S01]  /*2790*/  IABS R15, R16 ;  /* 0x00000010000f7213 */ /* 0x001fe20000000000 */
[C---:B------:R-:W-:Y:S01]  /*27a0*/  IMAD.HI.U32 R6, R5.reuse, R7, RZ ;  /* 0x0000000705067227 */ /* 0x040fe200078e00ff */
[C---:B------:R-:W-:Y:S01]  /*27b0*/  ISETP.GT.U32.AND P4, PT, R0.reuse, R10, PT ;  /* 0x0000000a0000720c */ /* 0x040fe20003f84070 */
[----:B------:R0:W-:Y:S01]  /*27c0*/  STL [R1+0x1a0], R19 ;  /* 0x0001a01301007387 */ /* 0x0001e20000100800 */
[C---:B------:R-:W-:Y:S01]  /*27d0*/  ISETP.GT.U32.AND P6, PT, R0.reuse, R14, PT ;  /* 0x0000000e0000720c */ /* 0x040fe20003fc4070 */
[----:B------:R-:W-:Y:S01]  /*27e0*/  IMAD.HI.U32 R18, R5, R15, RZ ;  /* 0x0000000f05127227 */ /* 0x000fe200078e00ff */
[----:B------:R-:W-:-:S03]  /*27f0*/  ISETP.GT.U32.AND P2, PT, R0, R2, PT ;  /* 0x000000020000720c */ /* 0x000fc60003f44070 */
[----:B------:R-:W-:Y:S02]  /*2800*/  IMAD.MOV R18, RZ, RZ, -R18 ;  /* 0x000000ffff127224 */ /* 0x000fe400078e0a12 */
[----:B------:R-:W-:Y:S02]  /*2810*/  IMAD.MOV R6, RZ, RZ, -R6 ;  /* 0x000000ffff067224 */ /* 0x000fe400078e0a06 */
[C---:B------:R-:W-:Y:S02]  /*2820*/  IMAD R15, R0.reuse, R18, R15 ;  /* 0x00000012000f7224 */ /* 0x040fe400078e020f */
[--C-:B------:R-:W-:Y:S02]  /*2830*/  @!P5 IMAD.IADD R3, R3, 0x1, -R0.reuse ;  /* 0x000000010303d824 */ /* 0x100fe400078e0a00 */
[C---:B------:R-:W-:Y:S01]  /*2840*/  IMAD R7, R0.reuse, R6, R7 ;  /* 0x0000000600077224 */ /* 0x040fe200078e0207 */
[----:B------:R-:W-:Y:S01]  /*2850*/  ISETP.GT.U32.AND P5, PT, R0, R15, PT ;  /* 0x0000000f0000720c */ /* 0x000fe20003fa4070 */
[----:B------:R-:W-:-:S02]  /*2860*/  @!P4 IMAD.IADD R10, R10, 0x1, -R0 ;  /* 0x000000010a0ac824 */ /* 0x000fc400078e0a00 */
[--C-:B------:R-:W-:Y:S01]  /*2870*/  @!P6 IMAD.IADD R14, R14, 0x1, -R0.reuse ;  /* 0x000000010e0ee824 */ /* 0x100fe200078e0a00 */
[----:B------:R-:W-:Y:S01]  /*2880*/  ISETP.GT.U32.AND P4, PT, R0, R7, PT ;  /* 0x000000070000720c */ /* 0x000fe20003f84070 */
[----:B------:R-:W-:Y:S01]  /*2890*/  @!P2 IMAD.IADD R2, R2, 0x1, -R0 ;  /* 0x000000010202a824 */ /* 0x000fe200078e0a00 */
[----:B------:R-:W-:Y:S01]  /*28a0*/  ISETP.GE.AND P6, PT, R4, RZ, PT ;  /* 0x000000ff0400720c */ /* 0x000fe20003fc6270 */
[----:B------:R-:W-:Y:S01]  /*28b0*/  VIADD R4, R9, 0xd8 ;  /* 0x000000d809047836 */ /* 0x000fe20000000000 */
[----:B------:R-:W-:Y:S01]  /*28c0*/  ISETP.GE.AND P2, PT, R17, RZ, PT ;  /* 0x000000ff1100720c */ /* 0x000fe20003f46270 */
[----:B------:R-:W-:-:S03]  /*28d0*/  IMAD.HI.U32 R18, R5, R13, RZ ;  /* 0x0000000d05127227 */ /* 0x000fc600078e00ff */
[----:B------:R-:W-:Y:S01]  /*28e0*/  IABS R17, R4 ;  /* 0x0000000400117213 */ /* 0x000fe20000000000 */
[----:B------:R-:W-:Y:S02]  /*28f0*/  @!P5 IMAD.IADD R15, R15, 0x1, -R0 ;  /* 0x000000010f0fd824 */ /* 0x000fe400078e0a00 */
[----:B------:R-:W-:Y:S02]  /*2900*/  IMAD.MOV.U32 R21, RZ, RZ, R10 ;  /* 0x000000ffff157224 */ /* 0x000fe400078e000a */
[----:B------:R-:W-:Y:S01]  /*2910*/  IMAD.HI.U32 R10, R5, R17, RZ ;  /* 0x00000011050a7227 */ /* 0x000fe200078e00ff */
[----:B------:R-:W-:-:S03]  /*2920*/  ISETP.GT.U32.AND P5, PT, R0, R15, PT ;  /* 0x0000000f0000720c */ /* 0x000fc60003fa4070 */
[----:B------:R-:W-:Y:S02]  /*2930*/  VIADD R6, R9, 0xd9 ;  /* 0x000000d909067836 */ /* 0x000fe40000000000 */
[----:B------:R-:W-:Y:S02]  /*2940*/  IMAD.MOV R18, RZ, RZ, -R18 ;  /* 0x000000ffff127224 */ /* 0x000fe400078e0a12 */
[----:B------:R-:W-:Y:S01]  /*2950*/  @!P4 IMAD.IADD R7, R7, 0x1, -R0 ;  /* 0x000000010707c824 */ /* 0x000fe200078e0a00 */
[----:B------:R-:W-:Y:S01]  /*2960*/  IABS R12, R6 ;  /* 0x00000006000c7213 */ /* 0x000fe20000000000 */
[----:B------:R-:W-:Y:S01]  /*2970*/  IMAD.MOV R10, RZ, RZ, -R10 ;  /* 0x000000ffff0a7224 */ /* 0x000fe200078e0a0a */
[----:B------:R-:W-:Y:S01]  /*2980*/  ISETP.GE.AND P4, PT, R16, RZ, PT ;  /* 0x000000ff1000720c */ /* 0x000fe20003f86270 */
[----:B------:R-:W-:Y:S02]  /*2990*/  IMAD R13, R0, R18, R13 ;  /* 0x00000012000d7224 */ /* 0x000fe400078e020d */
[----:B------:R-:W-:-:S02]  /*29a0*/  IMAD.MOV.U32 R20, RZ, RZ, R14 ;  /* 0x000000ffff147224 */ /* 0x000fc400078e000e */
[----:B------:R-:W-:Y:S01]  /*29b0*/  @!P1 IMAD.MOV R21, RZ, RZ, -R21 ;  /* 0x000000ffff159224 */ /* 0x000fe200078e0a15 */
[C---:B------:R-:W-:Y:S01]  /*29c0*/  ISETP.GT.U32.AND P1, PT, R0.reuse, R7, PT ;  /* 0x000000070000720c */ /* 0x040fe20003f24070 */
[C---:B------:R-:W-:Y:S02]  /*29d0*/  IMAD R17, R0.reuse, R10, R17 ;  /* 0x0000000a00117224 */ /* 0x040fe400078e0211 */
[----:B------:R-:W-:Y:S01]  /*29e0*/  @!P3 IMAD.MOV R20, RZ, RZ, -R20 ;  /* 0x000000ffff14b224 */ /* 0x000fe200078e0a14 */
[----:B------:R-:W-:Y:S01]  /*29f0*/  ISETP.GT.U32.AND P3, PT, R0, R13, PT ;  /* 0x0000000d0000720c */ /* 0x000fe20003f64070 */
[----:B------:R-:W-:Y:S01]  /*2a00*/  @!P0 IMAD.MOV R3, RZ, RZ, -R3 ;  /* 0x000000ffff038224 */ /* 0x000fe200078e0a03 */
[----:B------:R-:W-:Y:S01]  /*2a10*/  STL [R1+0x1a4], R21 ;  /* 0x0001a41501007387 */ /* 0x000fe20000100800 */
[----:B0-----:R-:W-:Y:S01]  /*2a20*/  IMAD.HI.U32 R19, R5, R12, RZ ;  /* 0x0000000c05137227 */ /* 0x001fe200078e00ff */
[----:B------:R-:W-:Y:S02]  /*2a30*/  ISETP.GE.AND P0, PT, R11, RZ, PT ;  /* 0x000000ff0b00720c */ /* 0x000fe40003f06270 */
[----:B------:R-:W-:Y:S01]  /*2a40*/  STL [R1+0x1a8], R20 ;  /* 0x0001a81401007387 */ /* 0x000fe20000100800 */
[----:B------:R-:W-:-:S02]  /*2a50*/  VIADD R16, R9, 0xd7 ;  /* 0x000000d709107836 */ /* 0x000fc40000000000 */
[----:B------:R-:W-:Y:S01]  /*2a60*/  @!P5 IMAD.IADD R15, R15, 0x1, -R0 ;  /* 0x000000010f0fd824 */ /* 0x000fe200078e0a00 */
[C---:B------:R-:W-:Y:S01]  /*2a70*/  ISETP.GT.U32.AND P5, PT, R0.reuse, R17, PT ;  /* 0x000000110000720c */ /* 0x040fe20003fa4070 */
[----:B------:R-:W-:Y:S01]  /*2a80*/  IMAD.MOV R19, RZ, RZ, -R19 ;  /* 0x000000ffff137224 */ /* 0x000fe200078e0a13 */
[----:B------:R0:W-:Y:S01]  /*2a90*/  STL [R1+0x1ac], R3 ;  /* 0x0001ac0301007387 */ /* 0x0001e20000100800 */
[----:B------:R-:W-:Y:S02]  /*2aa0*/  @!P6 IMAD.MOV R2, RZ, RZ, -R2 ;  /* 0x000000ffff02e224 */ /* 0x000fe400078e0a02 */
[----:B------:R-:W-:Y:S02]  /*2ab0*/  IMAD R12, R0, R19, R12 ;  /* 0x00000013000c7224 */ /* 0x000fe400078e020c */
[--C-:B------:R-:W-:Y:S01]  /*2ac0*/  @!P1 IMAD.IADD R7, R7, 0x1, -R0.reuse ;  /* 0x0000000107079824 */ /* 0x100fe200078e0a00 */
[----:B------:R-:W-:Y:S01]  /*2ad0*/  ISETP.GE.AND P1, PT, R6, RZ, PT ;  /* 0x000000ff0600720c */ /* 0x000fe20003f26270 */
[----:B------:R1:W-:Y:S01]  /*2ae0*/  STL [R1+0x1b0], R2 ;  /* 0x0001b00201007387 */ /* 0x0003e20000100800 */
[--C-:B------:R-:W-:Y:S01]  /*2af0*/  @!P3 IMAD.IADD R13, R13, 0x1, -R0.reuse ;  /* 0x000000010d0db824 */ /* 0x100fe200078e0a00 */
[----:B------:R-:W-:Y:S01]  /*2b00*/  ISETP.GT.U32.AND P6, PT, R0, R12, PT ;  /* 0x0000000c0000720c */ /* 0x000fe20003fc4070 */
[----:B------:R-:W-:Y:S01]  /*2b10*/  IMAD.MOV.U32 R10, RZ, RZ, R7 ;  /* 0x000000ffff0a7224 */ /* 0x000fe200078e0007 */
[----:B0-----:R-:W-:Y:S01]  /*2b20*/  IABS R3, R16 ;  /* 0x0000001000037213 */ /* 0x001fe20000000000 */
[----:B------:R-:W-:Y:S01]  /*2b30*/  @!P5 IMAD.IADD R17, R17, 0x1, -R0 ;  /* 0x000000011111d824 */ /* 0x000fe200078e0a00 */
[----:B------:R-:W-:Y:S01]  /*2b40*/  ISETP.GE.AND P3, PT, R4, RZ, PT ;  /* 0x000000ff0400720c */ /* 0x000fe20003f66270 */
[----:B------:R-:W-:-:S02]  /*2b50*/  @!P2 IMAD.MOV R10, RZ, RZ, -R10 ;  /* 0x000000ffff0aa224 */ /* 0x000fc400078e0a0a */
[----:B------:R-:W-:Y:S01]  /*2b60*/  IMAD.MOV.U32 R6, RZ, RZ, R3 ;  /* 0x000000ffff067224 */ /* 0x000fe200078e0003 */
[----:B------:R-:W-:Y:S01]  /*2b70*/  ISETP.GT.U32.AND P5, PT, R0, R17, PT ;  /* 0x000000110000720c */ /* 0x000fe20003fa4070 */
[C---:B-1----:R-:W-:Y:S01]  /*2b80*/  VIADD R2, R9.reuse, 0xd6 ;  /* 0x000000d609027836 */ /* 0x042fe20000000000 */
[----:B------:R0:W-:Y:S01]  /*2b90*/  STL [R1+0x1b8], R10 ;  /* 0x0001b80a01007387 */ /* 0x0001e20000100800 */
[----:B------:R-:W-:Y:S02]  /*2ba0*/  VIADD R3, R9, 0xd5 ;  /* 0x000000d509037836 */ /* 0x000fe40000000000 */
[----:B------:R-:W-:Y:S01]  /*2bb0*/  IMAD.HI.U32 R4, R5, R6, RZ ;  /* 0x0000000605047227 */ /* 0x000fe200078e00ff */
[----:B------:R-:W-:Y:S02]  /*2bc0*/  IABS R14, R2 ;  /* 0x00000002000e7213 */ /* 0x000fe40000000000 */
[----:B------:R-:W-:Y:S01]  /*2bd0*/  IABS R18, R3 ;  /* 0x0000000300127213 */ /* 0x000fe20000000000 */
[----:B------:R-:W-:-:S02]  /*2be0*/  IMAD.MOV R4, RZ, RZ, -R4 ;  /* 0x000000ffff047224 */ /* 0x000fc400078e0a04 */
[----:B------:R-:W-:-:S04]  /*2bf0*/  IMAD.HI.U32 R7, R5, R14, RZ ;  /* 0x0000000e05077227 */ /* 0x000fc800078e00ff */
[----:B------:R-:W-:Y:S02]  /*2c00*/  IMAD R4, R0, R4, R6 ;  /* 0x0000000400047224 */ /* 0x000fe400078e0206 */
[----:B------:R-:W-:Y:S02]  /*2c10*/  IMAD.MOV.U32 R6, RZ, RZ, R18 ;  /* 0x000000ffff067224 */ /* 0x000fe400078e0012 */
[----:B------:R-:W-:Y:S02]  /*2c20*/  IMAD.MOV R18, RZ, RZ, -R7 ;  /* 0x000000ffff127224 */ /* 0x000fe400078e0a07 */
[----:B------:R-:W-:Y:S01]  /*2c30*/  @!P6 IMAD.IADD R12, R12, 0x1, -R0 ;  /* 0x000000010c0ce824 */ /* 0x000fe200078e0a00 */
[C---:B------:R-:W-:Y:S01]  /*2c40*/  ISETP.GT.U32.AND P6, PT, R0.reuse, R13, PT ;  /* 0x0000000d0000720c */ /* 0x040fe20003fc4070 */
[C---:B------:R-:W-:Y:S02]  /*2c50*/  IMAD R14, R0.reuse, R18, R14 ;  /* 0x00000012000e7224 */ /* 0x040fe400078e020e */
[----:B0-----:R-:W-:Y:S01]  /*2c60*/  VIADD R10, R9, 0xd4 ;  /* 0x000000d4090a7836 */ /* 0x001fe20000000000 */
[C---:B------:R-:W-:Y:S01]  /*2c70*/  ISETP.GT.U32.AND P2, PT, R0.reuse, R12, PT ;  /* 0x0000000c0000720c */ /* 0x040fe20003f44070 */
[----:B------:R-:W-:Y:S01]  /*2c80*/  @!P5 IMAD.IADD R17, R17, 0x1, -R0 ;  /* 0x000000011111d824 */ /* 0x000fe200078e0a00 */
[----:B------:R-:W-:Y:S01]  /*2c90*/  ISETP.GT.U32.AND P5, PT, R0, R14, PT ;  /* 0x0000000e0000720c */ /* 0x000fe20003fa4070 */
[----:B------:R-:W-:Y:S01]  /*2ca0*/  IMAD.HI.U32 R18, R5, R6, RZ ;  /* 0x0000000605127227 */ /* 0x000fe200078e00ff */
[----:B------:R-:W-:-:S03]  /*2cb0*/  IABS R11, R10 ;  /* 0x0000000a000b7213 */ /* 0x000fc60000000000 */
[----:B------:R-:W-:Y:S02]  /*2cc0*/  IMAD.MOV.U32 R21, RZ, RZ, R15 ;  /* 0x000000ffff157224 */ /* 0x000fe400078e000f */
[--C-:B------:R-:W-:Y:S01]  /*2cd0*/  @!P6 IMAD.IADD R13, R13, 0x1, -R0.reuse ;  /* 0x000000010d0de824 */ /* 0x100fe200078e0a00 */
[----:B------:R-:W-:Y:S01]  /*2ce0*/  ISETP.GT.U32.AND P6, PT, R0, R4, PT ;  /* 0x000000040000720c */ /* 0x000fe20003fc4070 */
[----:B------:R-:W-:Y:S02]  /*2cf0*/  IMAD.MOV.U32 R7, RZ, RZ, R11 ;  /* 0x000000ffff077224 */ /* 0x000fe400078e000b */
[----:B------:R-:W-:Y:S02]  /*2d00*/  VIADD R11, R9, 0xd3 ;  /* 0x000000d3090b7836 */ /* 0x000fe40000000000 */
[--C-:B------:R-:W-:Y:S01]  /*2d10*/  @!P2 IMAD.IADD R12, R12, 0x1, -R0.reuse ;  /* 0x000000010c0ca824 */ /* 0x100fe200078e0a00 */
[----:B------:R-:W-:Y:S01]  /*2d20*/  ISETP.GE.AND P2, PT, R16, RZ, PT ;  /* 0x000000ff1000720c */ /* 0x000fe20003f46270 */
[----:B------:R-:W-:Y:S01]  /*2d30*/  @!P5 IMAD.IADD R14, R14, 0x1, -R0 ;  /* 0x000000010e0ed824 */ /* 0x000fe200078e0a00 */
[----:B------:R-:W-:Y:S01]  /*2d40*/  IABS R16, R11 ;  /* 0x0000000b00107213 */ /* 0x000fe20000000000 */
[----:B------:R-:W-:-:S02]  /*2d50*/  IMAD.MOV R18, RZ, RZ, -R18 ;  /* 0x000000ffff127224 */ /* 0x000fc400078e0a12 */
[----:B------:R-:W-:Y:S01]  /*2d60*/  @!P4 IMAD.MOV R21, RZ, RZ, -R21 ;  /* 0x000000ffff15c224 */ /* 0x000fe200078e0a15 */
[----:B------:R-:W-:Y:S01]  /*2d70*/  ISETP.GT.U32.AND P5, PT, R0, R14, PT ;  /* 0x0000000e0000720c */ /* 0x000fe20003fa4070 */
[----:B------:R-:W-:-:S03]  /*2d80*/  IMAD.HI.U32 R15, R5, R16, RZ ;  /* 0x00000010050f7227 */ /* 0x000fc600078e00ff */
[----:B------:R-:W-:Y:S01]  /*2d90*/  STL [R1+0x1bc], R21 ;  /* 0x0001bc1501007387 */ /* 0x000fe20000100800 */
[----:B------:R-:W-:Y:S01]  /*2da0*/  @!P6 IMAD.IADD R4, R4, 0x1, -R0 ;  /* 0x000000010404e824 */ /* 0x000fe200078e0a00 */
[----:B------:R-:W-:Y:S01]  /*2db0*/  ISETP.GE.AND P6, PT, R2, RZ, PT ;  /* 0x000000ff0200720c */ /* 0x000fe20003fc6270 */
[----:B------:R-:W-:Y:S02]  /*2dc0*/  IMAD.MOV R15, RZ, RZ, -R15 ;  /* 0x000000ffff0f7224 */ /* 0x000fe400078e0a0f */
[C---:B------:R-:W-:Y:S01]  /*2dd0*/  IMAD R6, R0.reuse, R18, R6 ;  /* 0x0000001200067224 */ /* 0x040fe200078e0206 */
[----:B------:R-:W-:Y:S01]  /*2de0*/  ISETP.GT.U32.AND P4, PT, R0, R4, PT ;  /* 0x000000040000720c */ /* 0x000fe20003f84070 */
[----:B------:R-:W-:Y:S02]  /*2df0*/  IMAD.MOV.U32 R20, RZ, RZ, R13 ;  /* 0x000000ffff147224 */ /* 0x000fe400078e000d */
[----:B------:R-:W-:-:S04]  /*2e00*/  IMAD.HI.U32 R19, R5, R7, RZ ;  /* 0x0000000705137227 */ /* 0x000fc800078e00ff */
[C---:B------:R-:W-:Y:S02]  /*2e10*/  IMAD R15, R0.reuse, R15, R16 ;  /* 0x0000000f000f7224 */ /* 0x040fe400078e0210 */
[----:B------:R-:W-:Y:S01]  /*2e20*/  @!P0 IMAD.MOV R20, RZ, RZ, -R20 ;  /* 0x000000ffff148224 */ /* 0x000fe200078e0a14 */
[----:B------:R-:W-:Y:S01]  /*2e30*/  ISETP.GT.U32.AND P0, PT, R0, R6, PT ;  /* 0x000000060000720c */ /* 0x000fe20003f04070 */
[----:B------:R-:W-:Y:S02]  /*2e40*/  IMAD.MOV R19, RZ, RZ, -R19 ;  /* 0x000000ffff137224 */ /* 0x000fe400078e0a13 */
[----:B------:R-:W-:Y:S01]  /*2e50*/  IMAD.MOV.U32 R13, RZ, RZ, R12 ;  /* 0x000000ffff0d7224 */ /* 0x000fe200078e000c */
[----:B------:R-:W-:Y:S01]  /*2e60*/  STL [R1+0x1c0], R20 ;  /* 0x0001c01401007387 */ /* 0x000fe20000100800 */
[----:B------:R-:W-:Y:S01]  /*2e70*/  @!P5 IMAD.IADD R14, R14, 0x1, -R0 ;  /* 0x000000010e0ed824 */ /* 0x000fe200078e0a00 */
[----:B------:R-:W-:Y:S01]  /*2e80*/  ISETP.GT.U32.AND P5, PT, R0, R15, PT ;  /* 0x0000000f0000720c */ /* 0x000fe20003fa4070 */
[----:B------:R-:W-:-:S02]  /*2e90*/  VIADD R2, R9, 0xd2 ;  /* 0x000000d209027836 */ /* 0x000fc40000000000 */
[----:B------:R-:W-:Y:S02]  /*2ea0*/  IMAD.MOV.U32 R12, RZ, RZ, R17 ;  /* 0x000000ffff0c7224 */ /* 0x000fe400078e0011 */
[C---:B------:R-:W-:Y:S01]  /*2eb0*/  IMAD R19, R0.reuse, R19, R7 ;  /* 0x0000001300137224 */ /* 0x040fe200078e0207 */
[----:B------:R-:W-:Y:S01]  /*2ec0*/  IABS R7, R2 ;  /* 0x0000000200077213 */ /* 0x000fe20000000000 */
[----:B------:R-:W-:Y:S01]  /*2ed0*/  @!P1 IMAD.MOV R13, RZ, RZ, -R13 ;  /* 0x000000ffff0d9224 */ /* 0x000fe200078e0a0d */
[----:B------:R-:W-:Y:S01]  /*2ee0*/  ISETP.GE.AND P1, PT, R3, RZ, PT ;  /* 0x000000ff0300720c */ /* 0x000fe20003f26270 */
[----:B------:R-:W-:Y:S01]  /*2ef0*/  @!P3 IMAD.MOV R12, RZ, RZ, -R12 ;  /* 0x000000ffff0cb224 */ /* 0x000fe200078e0a0c */
[----:B------:R-:W-:Y:S01]  /*2f00*/  ISETP.GT.U32.AND P3, PT, R0, R19, PT ;  /* 0x000000130000720c */ /* 0x000fe20003f64070 */
[----:B------:R-:W-:Y:S01]  /*2f10*/  @!P4 IMAD.IADD R4, R4, 0x1, -R0 ;  /* 0x000000010404c824 */ /* 0x000fe200078e0a00 */
[----:B------:R0:W-:Y:S01]  /*2f20*/  STL [R1+0x1c8], R13 ;  /* 0x0001c80d01007387 */ /* 0x0001e20000100800 */
[----:B------:R-:W-:Y:S01]  /*2f30*/  ISETP.GE.AND P4, PT, R10, RZ, PT ;  /* 0x000000ff0a00720c */ /* 0x000fe20003f86270 */
[----:B------:R-:W-:-:S02]  /*2f40*/  VIADD R10, R9, 0xd1 ;  /* 0x000000d1090a7836 */ /* 0x000fc40000000000 */
[----:B------:R1:W-:Y:S01]  /*2f50*/  STL [R1+0x1cc], R12 ;  /* 0x0001cc0c01007387 */ /* 0x0003e20000100800 */
[--C-:B------:R-:W-:Y:S01]  /*2f60*/  @!P0 IMAD.IADD R6, R6, 0x1, -R0.reuse ;  /* 0x0000000106068824 */ /* 0x100fe200078e0a00 */
[----:B------:R-:W-:Y:S01]  /*2f70*/  ISETP.GE.AND P0, PT, R11, RZ, PT ;  /* 0x000000ff0b00720c */ /* 0x000fe20003f06270 */
[----:B------:R-:W-:Y:S01]  /*2f80*/  @!P5 IMAD.IADD R15, R15, 0x1, -R0 ;  /* 0x000000010f0fd824 */ /* 0x000fe200078e0a00 */
[----:B------:R-:W-:Y:S01]  /*2f90*/  IABS R11, R10 ;  /* 0x0000000a000b7213 */ /* 0x000fe20000000000 */
[----:B------:R-:W-:Y:S02]  /*2fa0*/  VIADD R3, R9, 0xd0 ;  /* 0x000000d009037836 */ /* 0x000fe40000000000 */
[----:B0-----:R-:W-:Y:S01]  /*2fb0*/  IMAD.MOV.U32 R13, RZ, RZ, R4 ;  /* 0x000000ffff0d7224 */ /* 0x001fe200078e0004 */
[----:B------:R-:W-:Y:S01]  /*2fc0*/  ISETP.GT.U32.AND P5, PT, R0, R15, PT ;  /* 0x0000000f0000720c */ /* 0x000fe20003fa4070 */
[----:B------:R-:W-:Y:S02]  /*2fd0*/  @!P3 IMAD.IADD R19, R19, 0x1, -R0 ;  /* 0x000000011313b824 */ /* 0x000fe400078e0a00 */
[----:B-1----:R-:W-:-:S03]  /*2fe0*/  IMAD.HI.U32 R12, R5, R7, RZ ;  /* 0x00000007050c7227 */ /* 0x002fc600078e00ff */
[C---:B------:R-:W-:Y:S01]  /*2ff0*/  ISETP.GT.U32.AND P3, PT, R0.reuse, R19, PT ;  /* 0x000000130000720c */ /* 0x040fe20003f64070 */
[----:B------:R-:W-:Y:S02]  /*3000*/  IMAD.MOV R12, RZ, RZ, -R12 ;  /* 0x000000ffff0c7224 */ /* 0x000fe400078e0a0c */
[----:B------:R-:W-:Y:S01]  /*3010*/  @!P2 IMAD.MOV R13, RZ, RZ, -R13 ;  /* 0x000000ffff0da224 */ /* 0x000fe200078e0a0d */
[C---:B------:R-:W-:Y:S01]  /*3020*/  ISETP.GT.U32.AND P2, PT, R0.reuse, R6, PT ;  /* 0x000000060000720c */ /* 0x040fe20003f44070 */
[----:B------:R-:W-:Y:S01]  /*3030*/  IMAD R4, R0, R12, R7 ;  /* 0x0000000c00047224 */ /* 0x000fe200078e0207 */
[----:B------:R-:W-:Y:S01]  /*3040*/  IABS R7, R3 ;  /* 0x0000000300077213 */ /* 0x000fe20000000000 */
[----:B------:R-:W-:Y:S01]  /*3050*/  IMAD.HI.U32 R12, R5, R11, RZ ;  /* 0x0000000b050c7227 */ /* 0x000fe200078e00ff */
[----:B------:R0:W-:Y:S03]  /*3060*/  STL [R1+0x1d0], R13 ;  /* 0x0001d00d01007387 */ /* 0x0001e60000100800 */
[----:B------:R-:W-:-:S02]  /*3070*/  IMAD.MOV R12, RZ, RZ, -R12 ;  /* 0x000000ffff0c7224 */ /* 0x000fc400078e0a0c */
[--C-:B------:R-:W-:Y:S02]  /*3080*/  @!P5 IMAD.IADD R15, R15, 0x1, -R0.reuse ;  /* 0x000000010f0fd824 */ /* 0x100fe400078e0a00 */
[--C-:B------:R-:W-:Y:S01]  /*3090*/  @!P3 IMAD.IADD R19, R19, 0x1, -R0.reuse ;  /* 0x000000011313b824 */ /* 0x100fe200078e0a00 */
[----:B------:R-:W-:Y:S01]  /*30a0*/  ISETP.GE.AND P3, PT, R10, RZ, PT ;  /* 0x000000ff0a00720c */ /* 0x000fe20003f66270 */
[----:B------:R-:W-:Y:S01]  /*30b0*/  @!P2 IMAD.IADD R6, R6, 0x1, -R0 ;  /* 0x000000010606a824 */ /* 0x000fe200078e0a00 */
[----:B------:R-:W-:Y:S01]  /*30c0*/  ISETP.GT.U32.AND P2, PT, R0, R4, PT ;  /* 0x000000040000720c */ /* 0x000fe20003f44070 */
[----:B0-----:R-:W-:Y:S02]  /*30d0*/  IMAD.MOV.U32 R13, RZ, RZ, R14 ;  /* 0x000000ffff0d7224 */ /* 0x001fe400078e000e */
[----:B------:R-:W-:Y:S02]  /*30e0*/  IMAD.MOV.U32 R16, RZ, RZ, R6 ;  /* 0x000000ffff107224 */ /* 0x000fe400078e0006 */
[----:B------:R-:W-:Y:S01]  /*30f0*/  @!P6 IMAD.MOV R13, RZ, RZ, -R13 ;  /* 0x000000ffff0de224 */ /* 0x000fe200078e0a0d */
[----:B------:R-:W-:Y:S01]  /*3100*/  ISETP.GE.AND P6, PT, R2, RZ, PT ;  /* 0x000000ff0200720c */ /* 0x000fe20003fc6270 */
[----:B------:R-:W-:-:S02]  /*3110*/  IMAD R2, R0, R12, R11 ;  /* 0x0000000c00027224 */ /* 0x000fc400078e020b */
[----:B------:R-:W-:Y:S01]  /*3120*/  VIADD R10, R9, 0xcf ;  /* 0x000000cf090a7836 */ /* 0x000fe20000000000 */
[----:B------:R0:W-:Y:S01]  /*3130*/  STL [R1+0x1d4], R13 ;  /* 0x0001d40d01007387 */ /* 0x0001e20000100800 */
[----:B------:R-:W-:Y:S01]  /*3140*/  IMAD.HI.U32 R12, R5, R7, RZ ;  /* 0x00000007050c7227 */ /* 0x000fe200078e00ff */
[----:B------:R-:W-:-:S03]  /*3150*/  ISETP.GT.U32.AND P5, PT, R0, R2, PT ;  /* 0x000000020000720c */ /* 0x000fc60003fa4070 */
[----:B------:R-:W-:Y:S02]  /*3160*/  @!P1 IMAD.MOV R16, RZ, RZ, -R16 ;  /* 0x000000ffff109224 */ /* 0x000fe400078e0a10 */
[----:B------:R-:W-:Y:S02]  /*3170*/  IMAD.MOV R12, RZ, RZ, -R12 ;  /* 0x000000ffff0c7224 */ /* 0x000fe400078e0a0c */
[--C-:B------:R-:W-:Y:S01]  /*3180*/  @!P2 IMAD.IADD R4, R4, 0x1, -R0.reuse ;  /* 0x000000010404a824 */ /* 0x100fe200078e0a00 */
[----:B0-----:R-:W-:Y:S01]  /*3190*/  IABS R13, R10 ;  /* 0x0000000a000d7213 */ /* 0x001fe20000000000 */
[----:B------:R0:W-:Y:S01]  /*31a0*/  STL [R1+0x1d8], R16 ;  /* 0x0001d81001007387 */ /* 0x0001e20000100800 */
[C---:B------:R-:W-:Y:S01]  /*31b0*/  IMAD R7, R0.reuse, R12, R7 ;  /* 0x0000000c00077224 */ /* 0x040fe200078e0207 */
[----:B------:R-:W-:Y:S01]  /*31c0*/  ISETP.GE.AND P2, PT, R3, RZ, PT ;  /* 0x000000ff0300720c */ /* 0x000fe20003f46270 */
[----:B------:R-:W-:Y:S01]  /*31d0*/  VIADD R11, R9, 0xce ;  /* 0x000000ce090b7836 */ /* 0x000fe20000000000 */
[----:B------:R-:W-:Y:S01]  /*31e0*/  ISETP.GT.U32.AND P1, PT, R0, R4, PT ;  /* 0x000000040000720c */ /* 0x000fe20003f24070 */
[----:B------:R-:W-:-:S02]  /*31f0*/  @!P5 IMAD.IADD R2, R2, 0x1, -R0 ;  /* 0x000000010202d824 */ /* 0x000fc400078e0a00 */
[----:B------:R-:W-:Y:S01]  /*3200*/  IMAD.HI.U32 R3, R5, R13, RZ ;  /* 0x0000000d05037227 */ /* 0x000fe200078e00ff */
[----:B------:R-:W-:Y:S02]  /*3210*/  IABS R14, R11 ;  /* 0x0000000b000e7213 */ /* 0x000fe40000000000 */
[----:B------:R-:W-:Y:S01]  /*3220*/  ISETP.GT.U32.AND P5, PT, R0, R2, PT ;  /* 0x000000020000720c */ /* 0x000fe20003fa4070 */
[----:B0-----:R-:W-:Y:S02]  /*3230*/  IMAD.MOV.U32 R16, RZ, RZ, R19 ;  /* 0x000000ffff107224 */ /* 0x001fe400078e0013 */
[----:B------:R-:W-:Y:S01]  /*3240*/  @!P0 IMAD.MOV R15, RZ, RZ, -R15 ;  /* 0x000000ffff0f8224 */ /* 0x000fe200078e0a0f */
[----:B------:R-:W-:Y:S01]  /*3250*/  ISETP.GE.AND P0, PT, R10, RZ, PT ;  /* 0x000000ff0a00720c */ /* 0x000fe20003f06270 */
[----:B------:R-:W-:Y:S01]  /*3260*/  @!P4 IMAD.MOV R16, RZ, RZ, -R16 ;  /* 0x000000ffff10c224 */ /* 0x000fe200078e0a10 */
[----:B------:R-:W-:Y:S01]  /*3270*/  ISETP.GT.U32.AND P4, PT, R0, R7, PT ;  /* 0x000000070000720c */ /* 0x000fe20003f84070 */
[----:B------:R-:W-:-:S02]  /*3280*/  IMAD.MOV R10, RZ, RZ, -R3 ;  /* 0x000000ffff0a7224 */ /* 0x000fc400078e0a03 */
[----:B------:R-:W-:Y:S01]  /*3290*/  IMAD.HI.U32 R6, R5, R14, RZ ;  /* 0x0000000e05067227 */ /* 0x000fe200078e00ff */
[----:B------:R-:W-:Y:S03]  /*32a0*/  STL [R1+0x1dc], R16 ;  /* 0x0001dc1001007387 */ /* 0x000fe60000100800 */
[----:B------:R-:W-:Y:S01]  /*32b0*/  IMAD R13, R0, R10, R13 ;  /* 0x0000000a000d7224 */ /* 0x000fe200078e020d */
[----:B------:R0:W-:Y:S01]  /*32c0*/  STL [R1+0x1e0], R15 ;  /* 0x0001e00f01007387 */ /* 0x0001e20000100800 */
[----:B------:R-:W-:Y:S02]  /*32d0*/  @!P5 IMAD.IADD R2, R2, 0x1, -R0 ;  /* 0x000000010202d824 */ /* 0x000fe400078e0a00 */
[----:B------:R-:W-:Y:S01]  /*32e0*/  IMAD.MOV R6, RZ, RZ, -R6 ;  /* 0x000000ffff067224 */ /* 0x000fe200078e0a06 */
[----:B------:R-:W-:Y:S01]  /*32f0*/  ISETP.GT.U32.AND P5, PT, R0, R13, PT ;  /* 0x0000000d0000720c */ /* 0x000fe20003fa4070 */
[--C-:B------:R-:W-:Y:S01]  /*3300*/  @!P1 IMAD.IADD R4, R4, 0x1, -R0.reuse ;  /* 0x0000000104049824 */ /* 0x100fe200078e0a00 */
[----:B------:R-:W-:Y:S01]  /*3310*/  ISETP.GE.AND P1, PT, R11, RZ, PT ;  /* 0x000000ff0b00720c */ /* 0x000fe20003f26270 */
[----:B------:R-:W-:-:S02]  /*3320*/  @!P4 IMAD.IADD R7, R7, 0x1, -R0 ;  /* 0x000000010707c824 */ /* 0x000fc400078e0a00 */
[----:B------:R-:W-:Y:S02]  /*3330*/  IMAD.MOV.U32 R17, RZ, RZ, R4 ;  /* 0x000000ffff117224 */ /* 0x000fe400078e0004 */
[C---:B0-----:R-:W-:Y:S01]  /*3340*/  IMAD R15, R0.reuse, R6, R14 ;  /* 0x00000006000f7224 */ /* 0x041fe200078e020e */
[C---:B------:R-:W-:Y:S01]  /*3350*/  ISETP.GT.U32.AND P4, PT, R0.reuse, R7, PT ;  /* 0x000000070000720c */ /* 0x040fe20003f84070 */
[----:B------:R-:W-:Y:S02]  /*3360*/  @!P6 IMAD.MOV R17, RZ, RZ, -R17 ;  /* 0x000000ffff11e224 */ /* 0x000fe400078e0a11 */
[----:B------:R-:W-:Y:S01]  /*3370*/  VIADD R3, R9, 0xcd ;  /* 0x000000cd09037836 */ /* 0x000fe20000000000 */
[C---:B------:R-:W-:Y:S01]  /*3380*/  ISETP.GT.U32.AND P6, PT, R0.reuse, R15, PT ;  /* 0x0000000f0000720c */ /* 0x040fe20003fc4070 */
[----:B------:R-:W-:Y:S01]  /*3390*/  @!P5 IMAD.IADD R13, R13, 0x1, -R0 ;  /* 0x000000010d0dd824 */ /* 0x000fe200078e0a00 */
[----:B------:R-:W-:Y:S01]  /*33a0*/  STL [R1+0x1e4], R17 ;  /* 0x0001e41101007387 */ /* 0x000fe20000100800 */
[C---:B------:R-:W-:Y:S01]  /*33b0*/  VIADD R10, R9.reuse, 0xcc ;  /* 0x000000cc090a7836 */ /* 0x040fe20000000000 */
[----:B------:R-:W-:Y:S01]  /*33c0*/  IABS R11, R3 ;  /* 0x00000003000b7213 */ /* 0x000fe20000000000 */
[----:B------:R-:W-:Y:S01]  /*33d0*/  IMAD.MOV.U32 R16, RZ, RZ, R2 ;  /* 0x000000ffff107224 */ /* 0x000fe200078e0002 */
[----:B------:R-:W-:Y:S01]  /*33e0*/  ISETP.GT.U32.AND P5, PT, R0, R13, PT ;  /* 0x0000000d0000720c */ /* 0x000fe20003fa4070 */
[----:B------:R-:W-:Y:S01]  /*33f0*/  VIADD R6, R9, 0xcb ;  /* 0x000000cb09067836 */ /* 0x000fe20000000000 */
[----:B------:R-:W-:Y:S01]  /*3400*/  IABS R12, R10 ;  /* 0x0000000a000c7213 */ /* 0x000fe20000000000 */
[----:B------:R-:W-:Y:S01]  /*3410*/  @!P4 IMAD.IADD R7, R7, 0x1, -R0 ;  /* 0x000000010707c824 */ /* 0x000fe200078e0a00 */
[----:B------:R-:W-:Y:S01]  /*3420*/  ISETP.GE.AND P4, PT, R10, RZ, PT ;  /* 0x000000ff0a00720c */ /* 0x000fe20003f86270 */
[----:B------:R-:W-:Y:S01]  /*3430*/  @!P3 IMAD.MOV R16, RZ, RZ, -R16 ;  /* 0x000000ffff10b224 */ /* 0x000fe200078e0a10 */
[----:B------:R-:W-:Y:S01]  /*3440*/  ISETP.GE.AND P3, PT, R3, RZ, PT ;  /* 0x000000ff0300720c */ /* 0x000fe20003f66270 */
[----:B------:R-:W-:Y:S01]  /*3450*/  @!P6 IMAD.IADD R15, R15, 0x1, -R0 ;  /* 0x000000010f0fe824 */ /* 0x000fe200078e0a00 */
[----:B------:R-:W-:Y:S01]  /*3460*/  IABS R4, R6 ;  /* 0x0000000600047213 */ /* 0x000fe20000000000 */
[----:B------:R-:W-:Y:S01]  /*3470*/  IMAD.MOV.U32 R14, RZ, RZ, R7 ;  /* 0x000000ffff0e7224 */ /* 0x000fe200078e0007 */
[----:B------:R-:W-:Y:S01]  /*3480*/  STL [R1+0x1e8], R16 ;  /* 0x0001e81001007387 */ /* 0x000fe20000100800 */
[----:B------:R-:W-:Y:S01]  /*3490*/  IMAD.HI.U32 R2, R5, R11, RZ ;  /* 0x0000000b05027227 */ /* 0x000fe200078e00ff */
[----:B------:R-:W-:-:S03]  /*34a0*/  ISETP.GT.U32.AND P6, PT, R0, R15, PT ;  /* 0x0000000f0000720c */ /* 0x000fc60003fc4070 */
[----:B------:R-:W-:-:S04]  /*34b0*/  IMAD.HI.U32 R3, R5, R12, RZ ;  /* 0x0000000c05037227 */ /* 0x000fc800078e00ff */
[----:B------:R-:W-:Y:S01]  /*34c0*/  @!P2 IMAD.MOV R14, RZ, RZ, -R14 ;  /* 0x000000ffff0ea224 */ /* 0x000fe200078e0a0e */
[----:B------:R-:W-:Y:S01]  /*34d0*/  ISETP.GE.AND P2, PT, R6, RZ, PT ;  /* 0x000000ff0600720c */ /* 0x000fe20003f46270 */
[----:B------:R-:W-:Y:S02]  /*34e0*/  IMAD.MOV R2, RZ, RZ, -R2 ;  /* 0x000000ffff027224 */ /* 0x000fe400078e0a02 */
[----:B------:R-:W-:Y:S01]  /*34f0*/  IMAD.MOV R3, RZ, RZ, -R3 ;  /* 0x000000ffff037224 */ /* 0x000fe200078e0a03 */
[----:B------:R0:W-:Y:S01]  /*3500*/  STL [R1+0x1ec], R14 ;  /* 0x0001ec0e01007387 */ /* 0x0001e20000100800 */
[----:B------:R-:W-:Y:S02]  /*3510*/  @!P5 IMAD.IADD R13, R13, 0x1, -R0 ;  /* 0x000000010d0dd824 */ /* 0x000fe400078e0a00 */
[C---:B------:R-:W-:Y:S02]  /*3520*/  IMAD R2, R0.reuse, R2, R11 ;  /* 0x0000000200027224 */ /* 0x040fe400078e020b */
[----:B------:R-:W-:-:S02]  /*3530*/  IMAD R3, R0, R3, R12 ;  /* 0x0000000300037224 */ /* 0x000fc400078e020c */
[----:B------:R-:W-:Y:S01]  /*3540*/  IMAD.HI.U32 R10, R5, R4, RZ ;  /* 0x00000004050a7227 */ /* 0x000fe200078e00ff */
[----:B------:R-:W-:-:S03]  /*3550*/  ISETP.GT.U32.AND P5, PT, R0, R2, PT ;  /* 0x000000020000720c */ /* 0x000fc60003fa4070 */
[----:B0-----:R-:W-:Y:S02]  /*3560*/  IMAD.MOV.U32 R14, RZ, RZ, R13 ;  /* 0x000000ffff0e7224 */ /* 0x001fe400078e000d */
[----:B------:R-:W-:Y:S02]  /*3570*/  IMAD.MOV R10, RZ, RZ, -R10 ;  /* 0x000000ffff0a7224 */ /* 0x000fe400078e0a0a */
[----:B------:R-:W-:Y:S01]  /*3580*/  @!P0 IMAD.MOV R14, RZ, RZ, -R14 ;  /* 0x000000ffff0e8224 */ /* 0x000fe200078e0a0e */
[C---:B------:R-:W-:Y:S01]  /*3590*/  ISETP.GT.U32.AND P0, PT, R0.reuse, R3, PT ;  /* 0x000000030000720c */ /* 0x040fe20003f04070 */
[----:B------:R-:W-:Y:S02]  /*35a0*/  @!P6 IMAD.IADD R15, R15, 0x1, -R0 ;  /* 0x000000010f0fe824 */ /* 0x000fe400078e0a00 */
[----:B------:R-:W-:Y:S01]  /*35b0*/  IMAD R4, R0, R10, R4 ;  /* 0x0000000a00047224 */ /* 0x000fe200078e0204 */
[----:B------:R0:W-:Y:S01]  /*35c0*/  STL [R1+0x1f0], R14 ;  /* 0x0001f00e01007387 */ /* 0x0001e20000100800 */
[----:B------:R-:W-:-:S02]  /*35d0*/  IMAD.MOV.U32 R17, RZ, RZ, R15 ;  /* 0x000000ffff117224 */ /* 0x000fc400078e000f */
[----:B------:R-:W-:Y:S02]  /*35e0*/  VIADD R11, R9, 0xca ;  /* 0x000000ca090b7836 */ /* 0x000fe40000000000 */
[----:B------:R-:W-:Y:S01]  /*35f0*/  @!P1 IMAD.MOV R17, RZ, RZ, -R17 ;  /* 0x000000ffff119224 */ /* 0x000fe200078e0a11 */
[----:B------:R-:W-:Y:S01]  /*3600*/  ISETP.GT.U32.AND P1, PT, R0, R4, PT ;  /* 0x000000040000720c */ /* 0x000fe20003f24070 */
[--C-:B------:R-:W-:Y:S01]  /*3610*/  @!P5 IMAD.IADD R2, R2, 0x1, -R0.reuse ;  /* 0x000000010202d824 */ /* 0x100fe200078e0a00 */
[----:B------:R-:W-:Y:S01]  /*3620*/  ISETP.GE.AND P6, PT, R11, RZ, PT ;  /* 0x000000ff0b00720c */ /* 0x000fe20003fc6270 */
[--C-:B------:R-:W-:Y:S01]  /*3630*/  @!P0 IMAD.IADD R3, R3, 0x1, -R0.reuse ;  /* 0x0000000103038824 */ /* 0x100fe200078e0a00 */
[----:B------:R-:W-:Y:S01]  /*3640*/  IABS R11, R11 ;  /* 0x0000000b000b7213 */ /* 0x000fe20000000000 */
[C---:B------:R-:W-:Y:S01]  /*3650*/  VIADD R6, R9.reuse, 0xc9 ;  /* 0x000000c909067836 */ /* 0x040fe20000000000 */
[C---:B------:R-:W-:Y:S01]  /*3660*/  ISETP.GT.U32.AND P5, PT, R0.reuse, R2, PT ;  /* 0x000000020000720c */ /* 0x040fe20003fa4070 */
[----:B------:R-:W-:Y:S01]  /*3670*/  VIADD R10, R9, 0xc7 ;  /* 0x000000c7090a7836 */ /* 0x000fe20000000000 */
[----:B------:R-:W-:Y:S01]  /*3680*/  ISETP.GT.U32.AND P0, PT, R0, R3, PT ;  /* 0x000000030000720c */ /* 0x000fe20003f04070 */
[----:B------:R-:W-:Y:S01]  /*3690*/  IMAD.HI.U32 R15, R5, R11, RZ ;  /* 0x0000000b050f7227 */ /* 0x000fe200078e00ff */
[----:B------:R-:W-:Y:S01]  /*36a0*/  IABS R12, R6 ;  /* 0x00000006000c7213 */ /* 0x000fe20000000000 */
[----:B------:R1:W-:Y:S01]  /*36b0*/  STL [R1+0x1f4], R17 ;  /* 0x0001f41101007387 */ /* 0x0003e20000100800 */
[----:B0-----:R-:W-:Y:S01]  /*36c0*/  IABS R14, R10 ;  /* 0x0000000a000e7213 */ /* 0x001fe20000000000 */
[----:B------:R-:W-:-:S02]  /*36d0*/  @!P1 IMAD.IADD R4, R4, 0x1, -R0 ;  /* 0x0000000104049824 */ /* 0x000fc400078e0a00 */
[----:B------:R-:W-:Y:S02]  /*36e0*/  IMAD.MOV R15, RZ, RZ, -R15 ;  /* 0x000000ffff0f7224 */ /* 0x000fe400078e0a0f */
[----:B------:R-:W-:Y:S01]  /*36f0*/  VIADD R7, R9, 0xc8 ;  /* 0x000000c809077836 */ /* 0x000fe20000000000 */
[----:B------:R-:W-:Y:S01]  /*3700*/  ISETP.GT.U32.AND P1, PT, R0, R4, PT ;  /* 0x000000040000720c */ /* 0x000fe20003f24070 */
[--C-:B------:R-:W-:Y:S01]  /*3710*/  @!P5 IMAD.IADD R2, R2, 0x1, -R0.reuse ;  /* 0x000000010202d824 */ /* 0x100fe200078e0a00 */
[----:B------:R-:W-:Y:S01]  /*3720*/  ISETP.GE.AND P5, PT, R6, RZ, PT ;  /* 0x000000ff0600720c */ /* 0x000fe20003fa6270 */
[C---:B------:R-:W-:Y:S01]  /*3730*/  IMAD R11, R0.reuse, R15, R11 ;  /* 0x0000000f000b7224 */ /* 0x040fe200078e020b */
[----:B------:R-:W-:Y:S01]  /*3740*/  IABS R13, R7 ;  /* 0x00000007000d7213 */ /* 0x000fe20000000000 */
[----:B------:R-:W-:Y:S02]  /*3750*/  @!P0 IMAD.IADD R3, R3, 0x1, -R0 ;  /* 0x0000000103038824 */ /* 0x000fe400078e0a00 */
[----:B------:R-:W-:Y:S01]  /*3760*/  IMAD.HI.U32 R16, R5, R12, RZ ;  /* 0x0000000c05107227 */ /* 0x000fe200078e00ff */
[----:B------:R-:W-:-:S03]  /*3770*/  ISETP.GT.U32.AND P0, PT, R0, R11, PT ;  /* 0x0000000b0000720c */ /* 0x000fc60003f04070 */
[----:B------:R-:W-:Y:S02]  /*3780*/  IMAD.MOV.U32 R19, RZ, RZ, R2 ;  /* 0x000000ffff137224 */ /* 0x000fe400078e0002 */
[----:B------:R-:W-:Y:S02]  /*3790*/  IMAD.MOV.U32 R18, RZ, RZ, R3 ;  /* 0x000000ffff127224 */ /* 0x000fe400078e0003 */
[----:B------:R-:W-:Y:S02]  /*37a0*/  IMAD.MOV R16, RZ, RZ, -R16 ;  /* 0x000000ffff107224 */ /* 0x000fe400078e0a10 */
[----:B------:R-:W-:-:S04]  /*37b0*/  IMAD.HI.U32 R6, R5, R14, RZ ;  /* 0x0000000e05067227 */ /* 0x000fc800078e00ff */
[----:B------:R-:W-:Y:S02]  /*37c0*/  @!P3 IMAD.MOV R19, RZ, RZ, -R19 ;  /* 0x000000ffff13b224 */ /* 0x000fe400078e0a13 */
[----:B------:R-:W-:Y:S01]  /*37d0*/  @!P4 IMAD.MOV R18, RZ, RZ, -R18 ;  /* 0x000000ffff12c224 */ /* 0x000fe200078e0a12 */
[----:B------:R-:W-:Y:S01]  /*37e0*/  ISETP.GE.AND P4, PT, R7, RZ, PT ;  /* 0x000000ff0700720c */ /* 0x000fe20003f86270 */
[----:B------:R-:W-:Y:S01]  /*37f0*/  IMAD R12, R0, R16, R12 ;  /* 0x00000010000c7224 */ /* 0x000fe200078e020c */
[----:B------:R-:W-:Y:S01]  /*3800*/  STL [R1+0x208], R19 ;  /* 0x0002081301007387 */ /* 0x000fe20000100800 */
[----:B------:R-:W-:Y:S02]  /*3810*/  IMAD.MOV R6, RZ, RZ, -R6 ;  /* 0x000000ffff067224 */ /* 0x000fe400078e0a06 */
[----:B------:R-:W-:Y:S01]  /*3820*/  @!P1 IMAD.IADD R4, R4, 0x1, -R0 ;  /* 0x0000000104049824 */ /* 0x000fe200078e0a00 */
[----:B------:R0:W-:Y:S01]  /*3830*/  STL [R1+0x20c], R18 ;  /* 0x00020c1201007387 */ /* 0x0001e20000100800 */
[----:B-1----:R-:W-:Y:S01]  /*3840*/  IMAD.HI.U32 R17, R5, R13, RZ ;  /* 0x0000000d05117227 */ /* 0x002fe200078e00ff */
[----:B------:R-:W-:-:S03]  /*3850*/  ISETP.GT.U32.AND P3, PT, R0, R12, PT ;  /* 0x0000000c0000720c */ /* 0x000fc60003f64070 */
[C---:B------:R-:W-:Y:S02]  /*3860*/  IMAD R14, R0.reuse, R6, R14 ;  /* 0x00000006000e7224 */ /* 0x040fe400078e020e */
[----:B------:R-:W-:Y:S02]  /*3870*/  IMAD.MOV R17, RZ, RZ, -R17 ;  /* 0x000000ffff117224 */ /* 0x000fe400078e0a11 */
[----:B------:R-:W-:Y:S02]  /*3880*/  @!P0 IMAD.IADD R11, R11, 0x1, -R0 ;  /* 0x000000010b0b8824 */ /* 0x000fe400078e0a00 */
[----:B0-----:R-:W-:Y:S02]  /*3890*/  IMAD.MOV.U32 R18, RZ, RZ, R4 ;  /* 0x000000ffff127224 */ /* 0x001fe400078e0004 */
[C---:B------:R-:W-:Y:S01]  /*38a0*/  IMAD R13, R0.reuse, R17, R13 ;  /* 0x00000011000d7224 */ /* 0x040fe200078e020d */
[C---:B------:R-:W-:Y:S01]  /*38b0*/  ISETP.GT.U32.AND P0, PT, R0.reuse, R11, PT ;  /* 0x0000000b0000720c */ /* 0x040fe20003f04070 */
[----:B------:R-:W-:Y:S01]  /*38c0*/  @!P2 IMAD.MOV R18, RZ, RZ, -R18 ;  /* 0x000000ffff12a224 */ /* 0x000fe200078e0a12 */
[C---:B------:R-:W-:Y:S01]  /*38d0*/  ISETP.GT.U32.AND P2, PT, R0.reuse, R14, PT ;  /* 0x0000000e0000720c */ /* 0x040fe20003f44070 */
[C---:B------:R-:W-:Y:S01]  /*38e0*/  VIADD R2, R9.reuse, 0xc6 ;  /* 0x000000c609027836 */ /* 0x040fe20000000000 */
[----:B------:R-:W-:Y:S01]  /*38f0*/  ISETP.GT.U32.AND P1, PT, R0, R13, PT ;  /* 0x0000000d0000720c */ /* 0x000fe20003f24070 */
[----:B------:R-:W-:Y:S01]  /*3900*/  @!P3 IMAD.IADD R12, R12, 0x1, -R0 ;  /* 0x000000010c0cb824 */ /* 0x000fe200078e0a00 */
[----:B------:R0:W-:Y:S01]  /*3910*/  STL [R1+0x210], R18 ;  /* 0x0002101201007387 */ /* 0x0001e20000100800 */
[C---:B------:R-:W-:Y:S01]  /*3920*/  VIADD R6, R9.reuse, 0xc5 ;  /* 0x000000c509067836 */ /* 0x040fe20000000000 */
[----:B------:R-:W-:Y:S01]  /*3930*/  IABS R3, R2 ;  /* 0x0000000200037213 */ /* 0x000fe20000000000 */
[C---:B------:R-:W-:Y:S01]  /*3940*/  VIADD R7, R9.reuse, 0xc4 ;  /* 0x000000c409077836 */ /* 0x040fe20000000000 */
[----:B------:R-:W-:Y:S01]  /*3950*/  ISETP.GT.U32.AND P3, PT, R0, R12, PT ;  /* 0x0000000c0000720c */ /* 0x000fe20003f64070 */
[----:B------:R-:W-:Y:S01]  /*3960*/  VIADD R19, R9, 0xbd ;  /* 0x000000bd09137836 */ /* 0x000fe20000000000 */
[----:B------:R-:W-:Y:S01]  /*3970*/  IABS R15, R6 ;  /* 0x00000006000f7213 */ /* 0x000fe20000000000 */
[----:B------:R-:W-:Y:S01]  /*3980*/  IMAD.HI.U32 R16, R5, R3, RZ ;  /* 0x0000000305107227 */ /* 0x000fe200078e00ff */
[----:B------:R-:W-:-:S02]  /*3990*/  IABS R4, R7 ;  /* 0x0000000700047213 */ /* 0x000fc40000000000 */
[----:B------:R-:W-:Y:S01]  /*39a0*/  IABS R20, R19 ;  /* 0x0000001300147213 */ /* 0x000fe20000000000 */
[--C-:B------:R-:W-:Y:S02]  /*39b0*/  @!P2 IMAD.IADD R14, R14, 0x1, -R0.reuse ;  /* 0x000000010e0ea824 */ /* 0x100fe400078e0a00 */
[--C-:B------:R-:W-:Y:S01]  /*39c0*/  @!P0 IMAD.IADD R11, R11, 0x1, -R0.reuse ;  /* 0x000000010b0b8824 */ /* 0x100fe200078e0a00 */
[----:B------:R-:W-:Y:S01]  /*39d0*/  ISETP.GE.AND P0, PT, R10, RZ, PT ;  /* 0x000000ff0a00720c */ /* 0x000fe20003f06270 */
[----:B------:R-:W-:Y:S01]  /*39e0*/  @!P1 IMAD.IADD R13, R13, 0x1, -R0 ;  /* 0x000000010d0d9824 */ /* 0x000fe200078e0a00 */
[C---:B------:R-:W-:Y:S01]  /*39f0*/  ISETP.GT.U32.AND P2, PT, R0.reuse, R14, PT ;  /* 0x0000000e0000720c */ /* 0x040fe20003f44070 */
[----:B------:R-:W-:Y:S02]  /*3a00*/  IMAD.MOV R16, RZ, RZ, -R16 ;  /* 0x000000ffff107224 */ /* 0x000fe400078e0a10 */
[----:B------:R-:W-:Y:S01]  /*3a10*/  IMAD.HI.U32 R10, R5, R15, RZ ;  /* 0x0000000f050a7227 */ /* 0x000fe200078e00ff */
[----:B------:R-:W-:-:S03]  /*3a20*/  ISETP.GT.U32.AND P1, PT, R0, R13, PT ;  /* 0x0000000d0000720c */ /* 0x000fc60003f24070 */
[----:B------:R-:W-:Y:S02]  /*3a30*/  IMAD R3, R0, R16, R3 ;  /* 0x0000001000037224 */ /* 0x000fe400078e0203 */
[----:B------:R-:W-:Y:S02]  /*3a40*/  IMAD.MOV R10, RZ, RZ, -R10 ;  /* 0x000000ffff0a7224 */ /* 0x000fe400078e0a0a */
[----:B------:R-:W-:Y:S01]  /*3a50*/  @!P3 IMAD.IADD R12, R12, 0x1, -R0 ;  /* 0x000000010c0cb824 */ /* 0x000fe200078e0a00 */
[C---:B------:R-:W-:Y:S01]  /*3a60*/  ISETP.GT.U32.AND P3, PT, R0.reuse, R3, PT ;  /* 0x000000030000720c */ /* 0x040fe20003f64070 */
[----:B------:R-:W-:Y:S02]  /*3a70*/  IMAD R15, R0, R10, R15 ;  /* 0x0000000a000f7224 */ /* 0x000fe400078e020f */
[----:B0-----:R-:W-:Y:S02]  /*3a80*/  IMAD.MOV.U32 R18, RZ, RZ, R11 ;  /* 0x000000ffff127224 */ /* 0x001fe400078e000b */
[----:B------:R-:W-:-:S02]  /*3a90*/  IMAD.MOV.U32 R17, RZ, RZ, R12 ;  /* 0x000000ffff117224 */ /* 0x000fc400078e000c */
[----:B------:R-:W-:Y:S01]  /*3aa0*/  @!P2 IMAD.IADD R14, R14, 0x1, -R0 ;  /* 0x000000010e0ea824 */ /* 0x000fe200078e0a00 */
[----:B------:R-:W-:Y:S01]  /*3ab0*/  ISETP.GT.U32.AND P2, PT, R0, R15, PT ;  /* 0x0000000f0000720c */ /* 0x000fe20003f44070 */
[----:B------:R-:W-:Y:S01]  /*3ac0*/  @!P6 IMAD.MOV R18, RZ, RZ, -R18 ;  /* 0x000000ffff12e224 */ /* 0x000fe200078e0a12 */
[----:B------:R-:W-:Y:S01]  /*3ad0*/  ISETP.GE.AND P6, PT, R2, RZ, PT ;  /* 0x000000ff0200720c */ /* 0x000fe20003fc6270 */
[----:B------:R-:W-:Y:S01]  /*3ae0*/  @!P5 IMAD.MOV R17, RZ, RZ, -R17 ;  /* 0x000000ffff11d224 */ /* 0x000fe200078e0a11 */
[----:B------:R-:W-:Y:S01]  /*3af0*/  ISETP.GE.AND P5, PT, R6, RZ, PT ;  /* 0x000000ff0600720c */ /* 0x000fe20003fa6270 */
[----:B------:R-:W-:Y:S01]  /*3b00*/  IMAD.HI.U32 R11, R5, R4, RZ ;  /* 0x00000004050b7227 */ /* 0x000fe200078e00ff */
[----:B------:R-:W-:Y:S03]  /*3b10*/  STL [R1+0x214], R18 ;  /* 0x0002141201007387 */ /* 0x000fe60000100800 */
[--C-:B------:R-:W-:Y:S01]  /*3b20*/  @!P1 IMAD.IADD R13, R13, 0x1, -R0.reuse ;  /* 0x000000010d0d9824 */ /* 0x100fe200078e0a00 */
[----:B------:R0:W-:Y:S01]  /*3b30*/  STL [R1+0x218], R17 ;  /* 0x0002181101007387 */ /* 0x0001e20000100800 */
[----:B------:R-:W-:Y:S01]  /*3b40*/  IMAD.MOV R11, RZ, RZ, -R11 ;  /* 0x000000ffff0b7224 */ /* 0x000fe200078e0a0b */
[----:B------:R-:W-:Y:S01]  /*3b50*/  ISETP.GE.AND P1, PT, R7, RZ, PT ;  /* 0x000000ff0700720c */ /* 0x000fe20003f26270 */
[----:B------:R-:W-:-:S02]  /*3b60*/  @!P3 IMAD.IADD R3, R3, 0x1, -R0 ;  /* 0x000000010303b824 */ /* 0x000fc400078e0a00 */
[C---:B------:R-:W-:Y:S02]  /*3b70*/  VIADD R2, R9.reuse, 0xc3 ;  /* 0x000000c309027836 */ /* 0x040fe40000000000 */
[----:B------:R-:W-:Y:S01]  /*3b80*/  IMAD.MOV.U32 R12, RZ, RZ, R14 ;  /* 0x000000ffff0c7224 */ /* 0x000fe200078e000e */
[C---:B------:R-:W-:Y:S01]  /*3b90*/  ISETP.GT.U32.AND P3, PT, R0.reuse, R3, PT ;  /* 0x000000030000720c */ /* 0x040fe20003f64070 */
[----:B------:R-:W-:Y:S01]  /*3ba0*/  IMAD R16, R0, R11, R4 ;  /* 0x0000000b00107224 */ /* 0x000fe200078e0204 */
[----:B------:R-:W-:Y:S01]  /*3bb0*/  IABS R10, R2 ;  /* 0x00000002000a7213 */ /* 0x000fe20000000000 */
[----:B0-----:R-:W-:Y:S02]  /*3bc0*/  IMAD.MOV.U32 R17, RZ, RZ, R13 ;  /* 0x000000ffff117224 */ /* 0x001fe400078e000d */
[----:B------:R-:W-:Y:S02]  /*3bd0*/  VIADD R4, R9, 0xc2 ;  /* 0x000000c209047836 */ /* 0x000fe40000000000 */
[----:B------:R-:W-:Y:S01]  /*3be0*/  @!P4 IMAD.MOV R17, RZ, RZ, -R17 ;  /* 0x000000ffff11c224 */ /* 0x000fe200078e0a11 */
[----:B------:R-:W-:Y:S01]  /*3bf0*/  ISETP.GE.AND P4, PT, R2, RZ, PT ;  /* 0x000000ff0200720c */ /* 0x000fe20003f86270 */
[----:B------:R-:W-:Y:S01]  /*3c00*/  @!P0 IMAD.MOV R12, RZ, RZ, -R12 ;  /* 0x000000ffff0c8224 */ /* 0x000fe200078e0a0c */
[----:B------:R-:W-:Y:S01]  /*3c10*/  ISETP.GE.AND P0, PT, R4, RZ, PT ;  /* 0x000000ff0400720c */ /* 0x000fe20003f06270 */
[--C-:B------:R-:W-:Y:S01]  /*3c20*/  @!P2 IMAD.IADD R15, R15, 0x1, -R0.reuse ;  /* 0x000000010f0fa824 */ /* 0x100fe200078e0a00 */
[----:B------:R0:W-:Y:S01]  /*3c30*/  STL [R1+0x21c], R17 ;  /* 0x00021c1101007387 */ /* 0x0001e20000100800 */
[----:B------:R-:W-:Y:S01]  /*3c40*/  IABS R4, R4 ;  /* 0x0000000400047213 */ /* 0x000fe20000000000 */
[----:B------:R-:W-:Y:S01]  /*3c50*/  @!P3 IMAD.IADD R3, R3, 0x1, -R0 ;  /* 0x000000010303b824 */ /* 0x000fe200078e0a00 */
[C---:B------:R-:W-:Y:S01]  /*3c60*/  ISETP.GT.U32.AND P3, PT, R0.reuse, R16, PT ;  /* 0x000000100000720c */ /* 0x040fe20003f64070 */
[----:B------:R1:W-:Y:S01]  /*3c70*/  STL [R1+0x234], R12 ;  /* 0x0002340c01007387 */ /* 0x0003e20000100800 */
[----:B------:R-:W-:Y:S01]  /*3c80*/  ISETP.GT.U32.AND P2, PT, R0, R15, PT ;  /* 0x0000000f0000720c */ /* 0x000fe20003f44070 */
[----:B------:R-:W-:-:S04]  /*3c90*/  IMAD.HI.U32 R11, R5, R4, RZ ;  /* 0x00000004050b7227 */ /* 0x000fc800078e00ff */
[----:B------:R-:W-:Y:S02]  /*3ca0*/  IMAD.MOV R11, RZ, RZ, -R11 ;  /* 0x000000ffff0b7224 */ /* 0x000fe400078e0a0b */
[----:B0-----:R-:W-:Y:S02]  /*3cb0*/  IMAD.MOV.U32 R17, RZ, RZ, R3 ;  /* 0x000000ffff117224 */ /* 0x001fe400078e0003 */
[----:B-1----:R-:W-:-:S04]  /*3cc0*/  IMAD.HI.U32 R12, R5, R10, RZ ;  /* 0x0000000a050c7227 */ /* 0x002fc800078e00ff */
[----:B------:R-:W-:Y:S02]  /*3cd0*/  IMAD.MOV R12, RZ, RZ, -R12 ;  /* 0x000000ffff0c7224 */ /* 0x000fe400078e0a0c */
[C---:B------:R-:W-:Y:S02]  /*3ce0*/  IMAD R4, R0.reuse, R11, R4 ;  /* 0x0000000b00047224 */ /* 0x040fe400078e0204 */
[C---:B------:R-:W-:Y:S02]  /*3cf0*/  IMAD R10, R0.reuse, R12, R10 ;  /* 0x0000000c000a7224 */ /* 0x040fe400078e020a */
[--C-:B------:R-:W-:Y:S02]  /*3d00*/  @!P2 IMAD.IADD R15, R15, 0x1, -R0.reuse ;  /* 0x000000010f0fa824 */ /* 0x100fe400078e0a00 */
[----:B------:R-:W-:Y:S01]  /*3d10*/  @!P6 IMAD.MOV R17, RZ, RZ, -R17 ;  /* 0x000000ffff11e224 */ /* 0x000fe200078e0a11 */
[C---:B------:R-:W-:Y:S01]  /*3d20*/  ISETP.GT.U32.AND P2, PT, R0.reuse, R10, PT ;  /* 0x0000000a0000720c */ /* 0x040fe20003f44070 */
[C---:B------:R-:W-:Y:S01]  /*3d30*/  VIADD R2, R9.reuse, 0xc1 ;  /* 0x000000c109027836 */ /* 0x040fe20000000000 */
[----:B------:R-:W-:Y:S01]  /*3d40*/  ISETP.GT.U32.AND P6, PT, R0, R4, PT ;  /* 0x000000040000720c */ /* 0x000fe20003fc4070 */
[----:B------:R-:W-:Y:S01]  /*3d50*/  VIADD R6, R9, 0xc0 ;  /* 0x000000c009067836 */ /* 0x000fe20000000000 */
[----:B------:R0:W-:Y:S01]  /*3d60*/  STL [R1+0x238], R17 ;  /* 0x0002381101007387 */ /* 0x0001e20000100800 */
[----:B------:R-:W-:Y:S01]  /*3d70*/  IMAD.MOV.U32 R14, RZ, RZ, R15 ;  /* 0x000000ffff0e7224 */ /* 0x000fe200078e000f */
[----:B------:R-:W-:Y:S01]  /*3d80*/  IABS R7, R2 ;  /* 0x0000000200077213 */ /* 0x000fe20000000000 */
[----:B------:R-:W-:Y:S01]  /*3d90*/  @!P3 IMAD.IADD R16, R16, 0x1, -R0 ;  /* 0x000000011010b824 */ /* 0x000fe200078e0a00 */
[----:B------:R-:W-:Y:S01]  /*3da0*/  IABS R13, R6 ;  /* 0x00000006000d7213 */ /* 0x000fe20000000000 */
[----:B------:R-:W-:Y:S01]  /*3db0*/  @!P5 IMAD.MOV R14, RZ, RZ, -R14 ;  /* 0x000000ffff0ed224 */ /* 0x000fe200078e0a0e */
[----:B------:R-:W-:Y:S01]  /*3dc0*/  ISETP.GE.AND P5, PT, R2, RZ, PT ;  /* 0x000000ff0200720c */ /* 0x000fe20003fa6270 */
[----:B------:R-:W-:Y:S01]  /*3dd0*/  IMAD.HI.U32 R11, R5, R7, RZ ;  /* 0x00000007050b7227 */ /* 0x000fe200078e00ff */
[----:B------:R-:W-:-:S02]  /*3de0*/  ISETP.GT.U32.AND P3, PT, R0, R16, PT ;  /* 0x000000100000720c */ /* 0x000fc40003f64070 */
[----:B------:R1:W-:Y:S01]  /*3df0*/  STL [R1+0x23c], R14 ;  /* 0x00023c0e01007387 */ /* 0x0003e20000100800 */
[--C-:B------:R-:W-:Y:S02]  /*3e00*/  @!P2 IMAD.IADD R10, R10, 0x1, -R0.reuse ;  /* 0x000000010a0aa824 */ /* 0x100fe400078e0a00 */
[----:B------:R-:W-:Y:S02]  /*3e10*/  @!P6 IMAD.IADD R4, R4, 0x1, -R0 ;  /* 0x000000010404e824 */ /* 0x000fe400078e0a00 */
[----:B------:R-:W-:Y:S01]  /*3e20*/  IMAD.HI.U32 R12, R5, R13, RZ ;  /* 0x0000000d050c7227 */ /* 0x000fe200078e00ff */
[C---:B------:R-:W-:Y:S02]  /*3e30*/  ISETP.GT.U32.AND P2, PT, R0.reuse, R10, PT ;  /* 0x0000000a0000720c */ /* 0x040fe40003f44070 */
[----:B------:R-:W-:Y:S01]  /*3e40*/  ISETP.GT.U32.AND P6, PT, R0, R4, PT ;  /* 0x000000040000720c */ /* 0x000fe20003fc4070 */
[----:B------:R-:W-:Y:S02]  /*3e50*/  IMAD.MOV R11, RZ, RZ, -R11 ;  /* 0x000000ffff0b7224 */ /* 0x000fe400078e0a0b */
[----:B------:R-:W-:-:S02]  /*3e60*/  IMAD.MOV R12, RZ, RZ, -R12 ;  /* 0x000000ffff0c7224 */ /* 0x000fc400078e0a0c */
[C---:B0-----:R-:W-:Y:S02]  /*3e70*/  VIADD R17, R9.reuse, 0xbf ;  /* 0x000000bf09117836 */ /* 0x041fe40000000000 */
[C---:B------:R-:W-:Y:S02]  /*3e80*/  IMAD R2, R0.reuse, R11, R7 ;  /* 0x0000000b00027224 */ /* 0x040fe400078e0207 */
[----:B------:R-:W-:Y:S01]  /*3e90*/  IMAD R13, R0, R12, R13 ;  /* 0x0000000c000d7224 */ /* 0x000fe200078e020d */
[----:B------:R-:W-:Y:S01]  /*3ea0*/  IABS R12, R17 ;  /* 0x00000011000c7213 */ /* 0x000fe20000000000 */
[----:B------:R-:W-:Y:S02]  /*3eb0*/  VIADD R7, R9, 0xbe ;  /* 0x000000be09077836 */ /* 0x000fe40000000000 */
[----:B------:R-:W-:Y:S01]  /*3ec0*/  @!P2 IMAD.IADD R10, R10, 0x1, -R0 ;  /* 0x000000010a0aa824 */ /* 0x000fe200078e0a00 */
[----:B------:R-:W-:Y:S01]  /*3ed0*/  ISETP.GT.U32.AND P2, PT, R0, R2, PT ;  /* 0x000000020000720c */ /* 0x000fe20003f44070 */
[----:B------:R-:W-:Y:S01]  /*3ee0*/  IMAD.HI.U32 R3, R5, R12, RZ ;  /* 0x0000000c05037227 */ /* 0x000fe200078e00ff */
[----:B------:R-:W-:-:S03]  /*3ef0*/  IABS R22, R7 ;  /* 0x0000000700167213 */ /* 0x000fc60000000000 */
[----:B------:R-:W-:Y:S01]  /*3f00*/  @!P6 IMAD.IADD R4, R4, 0x1, -R0 ;  /* 0x000000010404e824 */ /* 0x000fe200078e0a00 */
[----:B------:R-:W-:Y:S01]  /*3f10*/  ISETP.GT.U32.AND P6, PT, R0, R13, PT ;  /* 0x0000000d0000720c */ /* 0x000fe20003fc4070 */
[----:B------:R-:W-:Y:S02]  /*3f20*/  IMAD.MOV R3, RZ, RZ, -R3 ;  /* 0x000000ffff037224 */ /* 0x000fe400078e0a03 */
[----:B------:R-:W-:-:S04]  /*3f30*/  IMAD.HI.U32 R21, R5, R22, RZ ;  /* 0x0000001605157227 */ /* 0x000fc800078e00ff */
[----:B------:R-:W-:Y:S02]  /*3f40*/  IMAD R12, R0, R3, R12 ;  /* 0x00000003000c7224 */ /* 0x000fe400078e020c */
[----:B------:R-:W-:Y:S02]  /*3f50*/  IMAD.MOV R21, RZ, RZ, -R21 ;  /* 0x000000ffff157224 */ /* 0x000fe400078e0a15 */
[----:B------:R-:W-:Y:S01]  /*3f60*/  @!P2 IMAD.IADD R2, R2, 0x1, -R0 ;  /* 0x000000010202a824 */ /* 0x000fe200078e0a00 */
[C---:B------:R-:W-:Y:S01]  /*3f70*/  ISETP.GT.U32.AND P2, PT, R0.reuse, R12, PT ;  /* 0x0000000c0000720c */ /* 0x040fe20003f44070 */
[----:B------:R-:W-:Y:S02]  /*3f80*/  IMAD R21, R0, R21, R22 ;  /* 0x0000001500157224 */ /* 0x000fe400078e0216 */
[--C-:B------:R-:W-:Y:S02]  /*3f90*/  @!P6 IMAD.IADD R13, R13, 0x1, -R0.reuse ;  /* 0x000000010d0de824 */ /* 0x100fe400078e0a00 */
[----:B------:R-:W-:Y:S01]  /*3fa0*/  @!P3 IMAD.IADD R16, R16, 0x1, -R0 ;  /* 0x000000011010b824 */ /* 0x000fe200078e0a00 */
[----:B------:R-:W-:Y:S01]  /*3fb0*/  ISETP.GT.U32.AND P6, PT, R0, R21, PT ;  /* 0x000000150000720c */ /* 0x000fe20003fc4070 */
[----:B------:R-:W-:Y:S01]  /*3fc0*/  VIADD R15, R9, 0xbb ;  /* 0x000000bb090f7836 */ /* 0x000fe20000000000 */
[----:B------:R-:W-:Y:S01]  /*3fd0*/  ISETP.GE.AND P3, PT, R6, RZ, PT ;  /* 0x000000ff0600720c */ /* 0x000fe20003f66270 */
[----:B------:R-:W-:-:S03]  /*3fe0*/  IMAD.HI.U32 R23, R5, R20, RZ ;  /* 0x0000001405177227 */ /* 0x000fc600078e00ff */
[----:B------:R-:W-:Y:S01]  /*3ff0*/  IABS R11, R15 ;  /* 0x0000000f000b7213 */ /* 0x000fe20000000000 */
[----:B------:R-:W-:Y:S02]  /*4000*/  VIADD R6, R9, 0xbc ;  /* 0x000000bc09067836 */ /* 0x000fe40000000000 */
[----:B------:R-:W-:Y:S02]  /*4010*/  IMAD.MOV R23, RZ, RZ, -R23 ;  /* 0x000000ffff177224 */ /* 0x000fe400078e0a17 */
[----:B------:R-:W-:Y:S01]  /*4020*/  @!P2 IMAD.IADD R12, R12, 0x1, -R0 ;  /* 0x000000010c0ca824 */ /* 0x000fe200078e0a00 */
[----:B-1----:R-:W-:Y:S01]  /*4030*/  IABS R14, R6 ;  /* 0x00000006000e7213 */ /* 0x002fe20000000000 */
[C---:B------:R-:W-:Y:S01]  /*4040*/  IMAD R20, R0.reuse, R23, R20 ;  /* 0x0000001700147224 */ /* 0x040fe200078e0214 */
[C---:B------:R-:W-:Y:S01]  /*4050*/  ISETP.GT.U32.AND P2, PT, R0.reuse, R2, PT ;  /* 0x000000020000720c */ /* 0x040fe20003f44070 */
[----:B------:R-:W-:Y:S01]  /*4060*/  @!P6 IMAD.IADD R21, R21, 0x1, -R0 ;  /* 0x000000011515e824 */ /* 0x000fe200078e0a00 */
[----:B------:R-:W-:Y:S01]  /*4070*/  ISETP.GT.U32.AND P6, PT, R0, R12, PT ;  /* 0x0000000c0000720c */ /* 0x000fe20003fc4070 */
[----:B------:R-:W-:-:S04]  /*4080*/  IMAD.HI.U32 R3, R5, R11, RZ ;  /* 0x0000000b05037227 */ /* 0x000fc800078e00ff */
[----:B------:R-:W-:Y:S02]  /*4090*/  IMAD.MOV.U32 R24, RZ, RZ, R16 ;  /* 0x000000ffff187224 */ /* 0x000fe400078e0010 */
[----:B------:R-:W-:-:S04]  /*40a0*/  IMAD.HI.U32 R18, R5, R14, RZ ;  /* 0x0000000e05127227 */ /* 0x000fc800078e00ff */
[----:B------:R-:W-:Y:S01]  /*40b0*/  @!P0 IMAD.MOV R4, RZ, RZ, -R4 ;  /* 0x000000ffff048224 */ /* 0x000fe200078e0a04 */
[C---:B------:R-:W-:Y:S01]  /*40c0*/  ISETP.GT.U32.AND P0, PT, R0.reuse, R20, PT ;  /* 0x000000140000720c */ /* 0x040fe20003f04070 */
[----:B------:R-:W-:Y:S02]  /*40d0*/  IMAD.MOV R3, RZ, RZ, -R3 ;  /* 0x000000ffff037224 */ /* 0x000fe400078e0a03 */
[----:B------:R-:W-:Y:S01]  /*40e0*/  @!P1 IMAD.MOV R24, RZ, RZ, -R24 ;  /* 0x000000ffff189224 */ /* 0x000fe200078e0a18 */
[C---:B------:R-:W-:Y:S01]  /*40f0*/  ISETP.GT.U32.AND P1, PT, R0.reuse, R13, PT ;  /* 0x0000000d0000720c */ /* 0x040fe20003f24070 */
[----:B------:R-:W-:Y:S02]  /*4100*/  IMAD.MOV R18, RZ, RZ, -R18 ;  /* 0x000000ffff127224 */ /* 0x000fe400078e0a12 */
[C---:B------:R-:W-:Y:S01]  /*4110*/  IMAD R3, R0.reuse, R3, R11 ;  /* 0x0000000300037224 */ /* 0x040fe200078e020b */
[----:B------:R-:W-:Y:S01]  /*4120*/  STL [R1+0x260], R24 ;  /* 0x0002601801007387 */ /* 0x000fe20000100800 */
[----:B------:R-:W-:-:S02]  /*4130*/  IMAD R14, R0, R18, R14 ;  /* 0x00000012000e7224 */ /* 0x000fc400078e020e */
[----:B------:R-:W-:Y:S02]  /*4140*/  IMAD.MOV.U32 R22, RZ, RZ, R10 ;  /* 0x000000ffff167224 */ /* 0x000fe400078e000a */
[C---:B------:R-:W-:Y:S02]  /*4150*/  VIADD R18, R9.reuse, 0xba ;  /* 0x000000ba09127836 */ /* 0x040fe40000000000 */
[----:B------:R-:W-:Y:S02]  /*4160*/  VIADD R11, R9, 0xb9 ;  /* 0x000000b9090b7836 */ /* 0x000fe40000000000 */
[--C-:B------:R-:W-:Y:S01]  /*4170*/  @!P2 IMAD.IADD R2, R2, 0x1, -R0.reuse ;  /* 0x000000010202a824 */ /* 0x100fe200078e0a00 */
[----:B------:R-:W-:Y:S01]  /*4180*/  IABS R16, R18 ;  /* 0x0000001200107213 */ /* 0x000fe20000000000 */
[----:B------:R-:W-:Y:S01]  /*4190*/  @!P6 IMAD.IADD R12, R12, 0x1, -R0 ;  /* 0x000000010c0ce824 */ /* 0x000fe200078e0a00 */
[C---:B------:R-:W-:Y:S01]  /*41a0*/  ISETP.GT.U32.AND P6, PT, R0.reuse, R3, PT ;  /* 0x000000030000720c */ /* 0x040fe20003fc4070 */
[----:B------:R-:W-:Y:S01]  /*41b0*/  @!P4 IMAD.MOV R22, RZ, RZ, -R22 ;  /* 0x000000ffff16c224 */ /* 0x000fe200078e0a16 */
[----:B------:R-:W-:Y:S01]  /*41c0*/  ISETP.GT.U32.AND P4, PT, R0, R21, PT ;  /* 0x000000150000720c */ /* 0x000fe20003f84070 */
[----:B------:R-:W-:Y:S01]  /*41d0*/  @!P0 IMAD.IADD R20, R20, 0x1, -R0 ;  /* 0x0000000114148824 */ /* 0x000fe200078e0a00 */
[----:B------:R-:W-:Y:S01]  /*41e0*/  IABS R10, R11 ;  /* 0x0000000b000a7213 */ /* 0x000fe20000000000 */
[----:B------:R-:W-:Y:S01]  /*41f0*/  IMAD.MOV.U32 R23, RZ, RZ, R2 ;  /* 0x000000ffff177224 */ /* 0x000fe200078e0002 */
[----:B------:R-:W-:Y:S01]  /*4200*/  STL [R1+0x264], R22 ;  /* 0x0002641601007387 */ /* 0x000fe20000100800 */
[C---:B------:R-:W-:Y:S01]  /*4210*/  ISETP.GT.U32.AND P2, PT, R0.reuse, R14, PT ;  /* 0x0000000e0000720c */ /* 0x040fe20003f44070 */
[----:B------:R-:W-:Y:S01]  /*4220*/  @!P1 IMAD.IADD R13, R13, 0x1, -R0 ;  /* 0x000000010d0d9824 */ /* 0x000fe200078e0a00 */
[----:B------:R-:W-:Y:S01]  /*4230*/  ISETP.GE.AND P1, PT, R17, RZ, PT ;  /* 0x000000ff1100720c */ /* 0x000fe20003f26270 */
[----:B------:R0:W-:Y:S01]  /*4240*/  STL [R1+0x268], R4 ;  /* 0x0002680401007387 */ /* 0x0001e20000100800 */
[----:B------:R-:W-:Y:S01]  /*4250*/  @!P5 IMAD.MOV R23, RZ, RZ, -R23 ;  /* 0x000000ffff17d224 */ /* 0x000fe200078e0a17 */
[----:B------:R-:W-:Y:S01]  /*4260*/  ISETP.GT.U32.AND P5, PT, R0, R20, PT ;  /* 0x000000140000720c */ /* 0x000fe20003fa4070 */
[----:B------:R-:W-:Y:S01]  /*4270*/  IMAD.HI.U32 R17, R5, R10, RZ ;  /* 0x0000000a05117227 */ /* 0x000fe200078e00ff */
[----:B------:R-:W-:-:S02]  /*4280*/  ISETP.GE.AND P0, PT, R19, RZ, PT ;  /* 0x000000ff1300720c */ /* 0x000fc40003f06270 */
[----:B------:R-:W-:Y:S01]  /*4290*/  STL [R1+0x26c], R23 ;  /* 0x00026c1701007387 */ /* 0x000fe20000100800 */
[----:B------:R-:W-:Y:S02]  /*42a0*/  IMAD.MOV R17, RZ, RZ, -R17 ;  /* 0x000000ffff117224 */ /* 0x000fe400078e0a11 */
[----:B------:R-:W-:Y:S02]  /*42b0*/  @!P6 IMAD.IADD R3, R3, 0x1, -R0 ;  /* 0x000000010303e824 */ /* 0x000fe400078e0a00 */
[----:B0-----:R-:W-:-:S03]  /*42c0*/  IMAD.HI.U32 R4, R5, R16, RZ ;  /* 0x0000001005047227 */ /* 0x001fc600078e00ff */
[C---:B------:R-:W-:Y:S01]  /*42d0*/  ISETP.GT.U32.AND P6, PT, R0.reuse, R3, PT ;  /* 0x000000030000720c */ /* 0x040fe20003fc4070 */
[----:B------:R-:W-:Y:S02]  /*42e0*/  IMAD.MOV R4, RZ, RZ, -R4 ;  /* 0x000000ffff047224 */ /* 0x000fe400078e0a04 */
[----:B------:R-:W-:Y:S01]  /*42f0*/  @!P4 IMAD.IADD R21, R21, 0x1, -R0 ;  /* 0x000000011515c824 */ /* 0x000fe200078e0a00 */
[----:B------:R-:W-:Y:S01]  /*4300*/  ISETP.GE.AND P4, PT, R7, RZ, PT ;  /* 0x000000ff0700720c */ /* 0x000fe20003f86270 */
[C---:B------:R-:W-:Y:S02]  /*4310*/  IMAD R4, R0.reuse, R4, R16 ;  /* 0x0000000400047224 */ /* 0x040fe400078e0210 */
[----:B------:R-:W-:Y:S02]  /*4320*/  IMAD R10, R0, R17, R10 ;  /* 0x00000011000a7224 */ /* 0x000fe400078e020a */
[----:B------:R-:W-:Y:S02]  /*4330*/  IMAD.MOV.U32 R22, RZ, RZ, R13 ;  /* 0x000000ffff167224 */ /* 0x000fe400078e000d */
[----:B------:R-:W-:Y:S01]  /*4340*/  @!P2 IMAD.IADD R14, R14, 0x1, -R0 ;  /* 0x000000010e0ea824 */ /* 0x000fe200078e0a00 */
[----:B------:R-:W-:Y:S01]  /*4350*/  ISETP.GE.AND P2, PT, R6, RZ, PT ;  /* 0x000000ff0600720c */ /* 0x000fe20003f46270 */
[----:B------:R-:W-:Y:S01]  /*4360*/  @!P1 IMAD.MOV R12, RZ, RZ, -R12 ;  /* 0x000000ffff0c9224 */ /* 0x000fe200078e0a0c */
[C---:B------:R-:W-:Y:S01]  /*4370*/  ISETP.GT.U32.AND P1, PT, R0.reuse, R4, PT ;  /* 0x000000040000720c */ /* 0x040fe20003f24070 */
[----:B------:R-:W-:Y:S01]  /*4380*/  @!P3 IMAD.MOV R22, RZ, RZ, -R22 ;  /* 0x000000ffff16b224 */ /* 0x000fe200078e0a16 */
[----:B------:R-:W-:Y:S01]  /*4390*/  ISETP.GT.U32.AND P3, PT, R0, R14, PT ;  /* 0x0000000e0000720c */ /* 0x000fe20003f64070 */
[----:B------:R-:W-:Y:S01]  /*43a0*/  @!P5 IMAD.IADD R20, R20, 0x1, -R0 ;  /* 0x000000011414d824 */ /* 0x000fe200078e0a00 */
[----:B------:R-:W-:Y:S01]  /*43b0*/  ISETP.GT.U32.AND P5, PT, R0, R10, PT ;  /* 0x0000000a0000720c */ /* 0x000fe20003fa4070 */
[----:B------:R-:W-:Y:S01]  /*43c0*/  VIADD R2, R9, 0xb8 ;  /* 0x000000b809027836 */ /* 0x000fe20000000000 */
[----:B------:R-:W-:Y:S01]  /*43d0*/  STL [R1+0x270], R22 ;  /* 0x0002701601007387 */ /* 0x000fe20000100800 */
[----:B------:R-:W-:-:S02]  /*43e0*/  IMAD.MOV.U32 R7, RZ, RZ, R21 ;  /* 0x000000ffff077224 */ /* 0x000fc400078e0015 */
[----:B------:R-:W-:Y:S01]  /*43f0*/  VIADD R6, R9, 0xb7 ;  /* 0x000000b709067836 */ /* 0x000fe20000000000 */
[----:B------:R0:W-:Y:S01]  /*4400*/  STL [R1+0x274], R12 ;  /* 0x0002740c01007387 */ /* 0x0001e20000100800 */
[----:B------:R-:W-:Y:S01]  /*4410*/  @!P4 IMAD.MOV R7, RZ, RZ, -R7 ;  /* 0x000000ffff07c224 */ /* 0x000fe200078e0a07 */
[----:B------:R-:W-:Y:S01]  /*4420*/  ISETP.GE.AND P4, PT, R15, RZ, PT ;  /* 0x000000ff0f00720c */ /* 0x000fe20003f86270 */
[--C-:B------:R-:W-:Y:S01]  /*4430*/  @!P6 IMAD.IADD R3, R3, 0x1, -R0.reuse ;  /* 0x000000010303e824 */ /* 0x100fe200078e0a00 */
[----:B------:R-:W-:Y:S01]  /*4440*/  ISETP.GE.AND P6, PT, R11, RZ, PT ;  /* 0x000000ff0b00720c */ /* 0x000fe20003fc6270 */
[----:B------:R-:W-:Y:S01]  /*4450*/  @!P1 IMAD.IADD R4, R4, 0x1, -R0 ;  /* 0x0000000104049824 */ /* 0x000fe200078e0a00 */
[----:B------:R1:W-:Y:S01]  /*4460*/  STL [R1+0x278], R7 ;  /* 0x0002780701007387 */ /* 0x0003e20000100800 */
[----:B------:R-:W-:Y:S01]  /*4470*/  IMAD.MOV.U32 R16, RZ, RZ, R20 ;  /* 0x000000ffff107224 */ /* 0x000fe200078e0014 */
[----:B------:R-:W-:Y:S01]  /*4480*/  ISETP.GE.AND P1, PT, R2, RZ, PT ;  /* 0x000000ff0200720c */ /* 0x000fe20003f26270 */
[--C-:B------:R-:W-:Y:S01]  /*4490*/  @!P5 IMAD.IADD R10, R10, 0x1, -R0.reuse ;  /* 0x000000010a0ad824 */ /* 0x100fe200078e0a00 */
[----:B0-----:R-:W-:Y:S01]  /*44a0*/  IABS R12, R2 ;  /* 0x00000002000c7213 */ /* 0x001fe20000000000 */
[----:B------:R-:W-:Y:S01]  /*44b0*/  @!P3 IMAD.IADD R14, R14, 0x1, -R0 ;  /* 0x000000010e0eb824 */ /* 0x000fe200078e0a00 */
[----:B------:R-:W-:Y:S01]  /*44c0*/  ISETP.GE.AND P3, PT, R18, RZ, PT ;  /* 0x000000ff1200720c */ /* 0x000fe20003f66270 */
[----:B------:R-:W-:Y:S01]  /*44d0*/  @!P0 IMAD.MOV R16, RZ, RZ, -R16 ;  /* 0x000000ffff108224 */ /* 0x000fe200078e0a10 */
[----:B------:R-:W-:Y:S01]  /*44e0*/  ISETP.GT.U32.AND P0, PT, R0, R4, PT ;  /* 0x000000040000720c */ /* 0x000fe20003f04070 */
[----:B------:R-:W-:Y:S01]  /*44f0*/  IMAD.HI.U32 R11, R5, R12, RZ ;  /* 0x0000000c050b7227 */ /* 0x000fe200078e00ff */
[----:B-1----:R-:W-:-:S02]  /*4500*/  IABS R7, R6 ;  /* 0x0000000600077213 */ /* 0x002fc40000000000 */
[----:B------:R-:W-:Y:S01]  /*4510*/  ISETP.GT.U32.AND P5, PT, R0, R10, PT ;  /* 0x0000000a0000720c */ /* 0x000fe20003fa4070 */
[----:B------:R-:W-:Y:S01]  /*4520*/  IMAD.MOV R11, RZ, RZ, -R11 ;  /* 0x000000ffff0b7224 */ /* 0x000fe200078e0a0b */
[----:B------:R-:W-:Y:S01]  /*4530*/  STL [R1+0x27c], R16 ;  /* 0x00027c1001007387 */ /* 0x000fe20000100800 */
[----:B------:R-:W-:Y:S02]  /*4540*/  IMAD.MOV.U32 R13, RZ, RZ, R14 ;  /* 0x000000ffff0d7224 */ /* 0x000fe400078e000e */
[----:B------:R-:W-:-:S04]  /*4550*/  IMAD.HI.U32 R2, R5, R7, RZ ;  /* 0x0000000705027227 */ /* 0x000fc800078e00ff */
[C---:B------:R-:W-:Y:S02]  /*4560*/  IMAD R14, R0.reuse, R11, R12 ;  /* 0x0000000b000e7224 */ /* 0x040fe400078e020c */
[----:B------:R-:W-:Y:S02]  /*4570*/  IMAD.MOV R2, RZ, RZ, -R2 ;  /* 0x000000ffff027224 */ /* 0x000fe400078e0a02 */
[----:B------:R-:W-:Y:S01]  /*4580*/  @!P4 IMAD.MOV R3, RZ, RZ, -R3 ;  /* 0x000000ffff03c224 */ /* 0x000fe200078e0a03 */
[----:B------:R-:W-:Y:S01]  /*4590*/  ISETP.GT.U32.AND P4, PT, R0, R14, PT ;  /* 0x0000000e0000720c */ /* 0x000fe20003f84070 */
[----:B------:R-:W-:Y:S01]  /*45a0*/  @!P2 IMAD.MOV R13, RZ, RZ, -R13 ;  /* 0x000000ffff0da224 */ /* 0x000fe200078e0a0d */
[----:B------:R-:W-:Y:S01]  /*45b0*/  ISETP.GE.AND P2, PT, R6, RZ, PT ;  /* 0x000000ff0600720c */ /* 0x000fe20003f46270 */
[----:B------:R-:W-:Y:S02]  /*45c0*/  IMAD R12, R0, R2, R7 ;  /* 0x00000002000c7224 */ /* 0x000fe400078e0207 */
[--C-:B------:R-:W-:Y:S01]  /*45d0*/  @!P0 IMAD.IADD R4, R4, 0x1, -R0.reuse ;  /* 0x0000000104048824 */ /* 0x100fe200078e0a00 */
[----:B------:R0:W-:Y:S01]  /*45e0*/  STL [R1+0x280], R13 ;  /* 0x0002800d01007387 */ /* 0x0001e20000100800 */
[----:B------:R-:W-:Y:S01]  /*45f0*/  @!P5 IMAD.IADD R10, R10, 0x1, -R0 ;  /* 0x000000010a0ad824 */ /* 0x000fe200078e0a00 */
[----:B------:R-:W-:Y:S01]  /*4600*/  ISETP.GT.U32.AND P5, PT, R0, R12, PT ;  /* 0x0000000c0000720c */ /* 0x000fe20003fa4070 */
[C---:B------:R-:W-:Y:S01]  /*4610*/  VIADD R7, R9.reuse, 0xb6 ;  /* 0x000000b609077836 */ /* 0x040fe20000000000 */
[----:B------:R1:W-:Y:S01]  /*4620*/  STL [R1+0x284], R3 ;  /* 0x0002840301007387 */ /* 0x0003e20000100800 */
[----:B------:R-:W-:-:S02]  /*4630*/  VIADD R11, R9, 0xb5 ;  /* 0x000000b5090b7836 */ /* 0x000fc40000000000 */
[----:B------:R-:W-:Y:S01]  /*4640*/  @!P4 IMAD.IADD R14, R14, 0x1, -R0 ;  /* 0x000000010e0ec824 */ /* 0x000fe200078e0a00 */
[----:B------:R-:W-:Y:S01]  /*4650*/  ISETP.GE.AND P0, PT, R7, RZ, PT ;  /* 0x000000ff0700720c */ /* 0x000fe20003f06270 */
[----:B------:R-:W-:Y:S01]  /*4660*/  VIADD R6, R9, 0xb4 ;  /* 0x000000b409067836 */ /* 0x000fe20000000000 */
[----:B------:R-:W-:Y:S01]  /*4670*/  IABS R7, R7 ;  /* 0x0000000700077213 */ /* 0x000fe20000000000 */
[----:B0-----:R-:W-:Y:S01]  /*4680*/  IMAD.MOV.U32 R13, RZ, RZ, R4 ;  /* 0x000000ffff0d7224 */ /* 0x001fe200078e0004 */
[----:B------:R-:W-:Y:S01]  /*4690*/  ISETP.GT.U32.AND P4, PT, R0, R14, PT ;  /* 0x0000000e0000720c */ /* 0x000fe20003f84070 */
[----:B------:R-:W-:Y:S01]  /*46a0*/  @!P6 IMAD.MOV R10, RZ, RZ, -R10 ;  /* 0x000000ffff0ae224 */ /* 0x000fe200078e0a0a */
[----:B------:R-:W-:Y:S01]  /*46b0*/  IABS R2, R11 ;  /* 0x0000000b00027213 */ /* 0x000fe20000000000 */
[----:B------:R-:W-:Y:S01]  /*46c0*/  @!P3 IMAD.MOV R13, RZ, RZ, -R13 ;  /* 0x000000ffff0db224 */ /* 0x000fe200078e0a0d */
[----:B-1----:R-:W-:Y:S01]  /*46d0*/  IABS R3, R6 ;  /* 0x0000000600037213 */ /* 0x002fe20000000000 */
[----:B------:R-:W-:Y:S01]  /*46e0*/  @!P5 IMAD.IADD R12, R12, 0x1, -R0 ;  /* 0x000000010c0cd824 */ /* 0x000fe200078e0a00 */
[----:B------:R-:W-:Y:S01]  /*46f0*/  ISETP.GE.AND P3, PT, R11, RZ, PT ;  /* 0x000000ff0b00720c */ /* 0x000fe20003f66270 */
[----:B------:R-:W-:Y:S01]  /*4700*/  IMAD.HI.U32 R11, R5, R2, RZ ;  /* 0x00000002050b7227 */ /* 0x000fe200078e00ff */
[----:B------:R0:W-:Y:S01]  /*4710*/  STL [R1+0x28c], R13 ;  /* 0x00028c0d01007387 */ /* 0x0001e20000100800 */
[----:B------:R-:W-:-:S02]  /*4720*/  ISETP.GE.AND P6, PT, R6, RZ, PT ;  /* 0x000000ff0600720c */ /* 0x000fc40003fc6270 */
[----:B------:R-:W-:Y:S01]  /*4730*/  ISETP.GT.U32.AND P5, PT, R0, R12, PT ;  /* 0x0000000c0000720c */ /* 0x000fe20003fa4070 */
[C---:B------:R-:W-:Y:S01]  /*4740*/  IMAD.HI.U32 R4, R5.reuse, R3, RZ ;  /* 0x0000000305047227 */ /* 0x040fe200078e00ff */
[----:B------:R1:W-:Y:S03]  /*4750*/  STL [R1+0x290], R10 ;  /* 0x0002900a01007387 */ /* 0x0003e60000100800 */
[----:B------:R-:W-:Y:S02]  /*4760*/  IMAD.MOV R11, RZ, RZ, -R11 ;  /* 0x000000ffff0b7224 */ /* 0x000fe400078e0a0b */
[----:B0-----:R-:W-:-:S04]  /*4770*/  IMAD.HI.U32 R13, R5, R7, RZ ;  /* 0x00000007050d7227 */ /* 0x001fc800078e00ff */
[----:B------:R-:W-:Y:S02]  /*4780*/  IMAD.MOV R13, RZ, RZ, -R13 ;  /* 0x000000ffff0d7224 */ /* 0x000fe400078e0a0d */
[----:B------:R-:W-:Y:S02]  /*4790*/  @!P4 IMAD.IADD R14, R14, 0x1, -R0 ;  /* 0x000000010e0ec824 */ /* 0x000fe400078e0a00 */
[C---:B------:R-:W-:Y:S02]  /*47a0*/  IMAD R6, R0.reuse, R13, R7 ;  /* 0x0000000d00067224 */ /* 0x040fe400078e0207 */
[----:B------:R-:W-:Y:S02]  /*47b0*/  IMAD.MOV R7, RZ, RZ, -R4 ;  /* 0x000000ffff077224 */ /* 0x000fe400078e0a04 */
[C---:B------:R-:W-:Y:S01]  /*47c0*/  IMAD R2, R0.reuse, R11, R2 ;  /* 0x0000000b00027224 */ /* 0x040fe200078e0202 */
[C---:B------:R-:W-:Y:S01]  /*47d0*/  ISETP.GT.U32.AND P4, PT, R0.reuse, R6, PT ;  /* 0x000000060000720c */ /* 0x040fe20003f84070 */
[----:B------:R-:W-:-:S02]  /*47e0*/  IMAD R3, R0, R7, R3 ;  /* 0x0000000700037224 */ /* 0x000fc400078e0203 */
[----:B------:R-:W-:Y:S02]  /*47f0*/  IMAD.MOV.U32 R18, RZ, RZ, R14 ;  /* 0x000000ffff127224 */ /* 0x000fe400078e000e */
[----:B------:R-:W-:Y:S01]  /*4800*/  @!P5 IMAD.IADD R12, R12, 0x1, -R0 ;  /* 0x000000010c0cd824 */ /* 0x000fe200078e0a00 */
[C---:B------:R-:W-:Y:S01]  /*4810*/  ISETP.GT.U32.AND P5, PT, R0.reuse, R2, PT ;  /* 0x000000020000720c */ /* 0x040fe20003fa4070 */
[C---:B------:R-:W-:Y:S02]  /*4820*/  VIADD R4, R9.reuse, 0xb3 ;  /* 0x000000b309047836 */ /* 0x040fe40000000000 */
[----:B------:R-:W-:Y:S01]  /*4830*/  @!P1 IMAD.MOV R18, RZ, RZ, -R18 ;  /* 0x000000ffff129224 */ /* 0x000fe200078e0a12 */
[----:B------:R-:W-:Y:S01]  /*4840*/  ISETP.GT.U32.AND P1, PT, R0, R3, PT ;  /* 0x000000030000720c */ /* 0x000fe20003f24070 */
[C---:B------:R-:W-:Y:S01]  /*4850*/  VIADD R11, R9.reuse, 0xb0 ;  /* 0x000000b0090b7836 */ /* 0x040fe20000000000 */
[----:B------:R-:W-:Y:S01]  /*4860*/  IABS R17, R4 ;  /* 0x0000000400117213 */ /* 0x000fe20000000000 */
[----:B------:R-:W-:Y:S01]  /*4870*/  @!P4 IMAD.IADD R6, R6, 0x1, -R0 ;  /* 0x000000010606c824 */ /* 0x000fe200078e0a00 */
[----:B------:R-:W-:Y:S01]  /*4880*/  STL [R1+0x294], R18 ;  /* 0x0002941201007387 */ /* 0x000fe20000100800 */
[----:B------:R-:W-:Y:S01]  /*4890*/  VIADD R13, R9, 0xb2 ;  /* 0x000000b2090d7836 */ /* 0x000fe20000000000 */
[----:B------:R-:W-:Y:S01]  /*48a0*/  IABS R15, R11 ;  /* 0x0000000b000f7213 */ /* 0x000fe20000000000 */
[----:B------:R-:W-:Y:S01]  /*48b0*/  IMAD.HI.U32 R14, R5, R17, RZ ;  /* 0x00000011050e7227 */ /* 0x000fe200078e00ff */
[----:B------:R-:W-:-:S02]  /*48c0*/  ISETP.GT.U32.AND P4, PT, R0, R6, PT ;  /* 0x000000060000720c */ /* 0x000fc40003f84070 */
[----:B------:R-:W-:Y:S01]  /*48d0*/  IABS R16, R13 ;  /* 0x0000000d00107213 */ /* 0x000fe20000000000 */
[----:B------:R-:W-:Y:S02]  /*48e0*/  @!P5 IMAD.IADD R2, R2, 0x1, -R0 ;  /* 0x000000010202d824 */ /* 0x000fe400078e0a00 */
[----:B------:R-:W-:Y:S02]  /*48f0*/  VIADD R7, R9, 0xb1 ;  /* 0x000000b109077836 */ /* 0x000fe40000000000 */
[----:B------:R-:W-:Y:S01]  /*4900*/  IMAD.MOV R14, RZ, RZ, -R14 ;  /* 0x000000ffff0e7224 */ /* 0x000fe200078e0a0e */
[----:B------:R-:W-:Y:S01]  /*4910*/  ISETP.GT.U32.AND P5, PT, R0, R2, PT ;  /* 0x000000020000720c */ /* 0x000fe20003fa4070 */
[----:B------:R-:W-:Y:S01]  /*4920*/  @!P1 IMAD.IADD R3, R3, 0x1, -R0 ;  /* 0x0000000103039824 */ /* 0x000fe200078e0a00 */
[----:B-1----:R-:W-:Y:S01]  /*4930*/  IABS R10, R7 ;  /* 0x00000007000a7213 */ /* 0x002fe20000000000 */
[----:B------:R-:W-:Y:S01]  /*4940*/  @!P2 IMAD.MOV R12, RZ, RZ, -R12 ;  /* 0x000000ffff0ca224 */ /* 0x000fe200078e0a0c */
[----:B------:R-:W-:Y:S01]  /*4950*/  ISETP.GE.AND P2, PT, R4, RZ, PT ;  /* 0x000000ff0400720c */ /* 0x000fe20003f46270 */
[C---:B------:R-:W-:Y:S01]  /*4960*/  IMAD R4, R0.reuse, R14, R17 ;  /* 0x0000000e00047224 */ /* 0x040fe200078e0211 */
[----:B------:R-:W-:Y:S01]  /*4970*/  ISETP.GT.U32.AND P1, PT, R0, R3, PT ;  /* 0x000000030000720c */ /* 0x000fe20003f24070 */
[----:B------:R-:W-:Y:S01]  /*4980*/  @!P4 IMAD.IADD R6, R6, 0x1, -R0 ;  /* 0x000000010606c824 */ /* 0x000fe200078e0a00 */
[----:B------:R0:W-:Y:S01]  /*4990*/  STL [R1+0x29c], R12 ;  /* 0x00029c0c01007387 */ /* 0x0001e20000100800 */
[----:B------:R-:W-:Y:S01]  /*49a0*/  IMAD.HI.U32 R17, R5, R16, RZ ;  /* 0x0000001005117227 */ /* 0x000fe200078e00ff */
[----:B------:R-:W-:-:S03]  /*49b0*/  ISETP.GT.U32.AND P4, PT, R0, R4, PT ;  /* 0x000000040000720c */ /* 0x000fc60003f84070 */
[----:B------:R-:W-:Y:S02]  /*49c0*/  IMAD.MOV R17, RZ, RZ, -R17 ;  /* 0x000000ffff117224 */ /* 0x000fe400078e0a11 */
[----:B------:R-:W-:Y:S01]  /*49d0*/  @!P5 IMAD.IADD R2, R2, 0x1, -R0 ;  /* 0x000000010202d824 */ /* 0x000fe200078e0a00 */
[----:B------:R-:W-:Y:S01]  /*49e0*/  ISETP.GE.AND P5, PT, R13, RZ, PT ;  /* 0x000000ff0d00720c */ /* 0x000fe20003fa6270 */
[----:B------:R-:W-:Y:S02]  /*49f0*/  IMAD R13, R0, R17, R16 ;  /* 0x00000011000d7224 */ /* 0x000fe400078e0210 */
[----:B0-----:R-:W-:Y:S02]  /*4a00*/  IMAD.MOV.U32 R12, RZ, RZ, R15 ;  /* 0x000000ffff0c7224 */ /* 0x001fe400078e000f */
[----:B------:R-:W-:-:S04]  /*4a10*/  IMAD.HI.U32 R15, R5, R10, RZ ;  /* 0x0000000a050f7227 */ /* 0x000fc800078e00ff */
[----:B------:R-:W-:-:S04]  /*4a20*/  IMAD.HI.U32 R14, R5, R12, RZ ;  /* 0x0000000c050e7227 */ /* 0x000fc800078e00ff */
[----:B------:R-:W-:Y:S02]  /*4a30*/  IMAD.MOV R15, RZ, RZ, -R15 ;  /* 0x000000ffff0f7224 */ /* 0x000fe400078e0a0f */
[----:B------:R-:W-:Y:S02]  /*4a40*/  IMAD.MOV R14, RZ, RZ, -R14 ;  /* 0x000000ffff0e7224 */ /* 0x000fe400078e0a0e */
[C---:B------:R-:W-:Y:S02]  /*4a50*/  IMAD R10, R0.reuse, R15, R10 ;  /* 0x0000000f000a7224 */ /* 0x040fe400078e020a */
[----:B------:R-:W-:Y:S02]  /*4a60*/  IMAD.MOV.U32 R18, RZ, RZ, R6 ;  /* 0x000000ffff127224 */ /* 0x000fe400078e0006 */
[----:B------:R-:W-:Y:S01]  /*4a70*/  @!P1 IMAD.IADD R3, R3, 0x1, -R0 ;  /* 0x0000000103039824 */ /* 0x000fe200078e0a00 */
[C---:B------:R-:W-:Y:S01]  /*4a80*/  ISETP.GT.U32.AND P1, PT, R0.reuse, R10, PT ;  /* 0x0000000a0000720c */ /* 0x040fe20003f24070 */
[----:B------:R-:W-:-:S02]  /*4a90*/  IMAD R6, R0, R14, R12 ;  /* 0x0000000e00067224 */ /* 0x000fc400078e020c */
[----:B------:R-:W-:Y:S02]  /*4aa0*/  @!P4 IMAD.IADD R4, R4, 0x1, -R0 ;  /* 0x000000010404c824 */ /* 0x000fe400078e0a00 */
[----:B------:R-:W-:Y:S01]  /*4ab0*/  @!P0 IMAD.MOV R18, RZ, RZ, -R18 ;  /* 0x000000ffff128224 */ /* 0x000fe200078e0a12 */
[C---:B------:R-:W-:Y:S01]  /*4ac0*/  ISETP.GT.U32.AND P0, PT, R0.reuse, R13, PT ;  /* 0x0000000d0000720c */ /* 0x040fe20003f04070 */
[----:B------:R-:W-:Y:S01]  /*4ad0*/  IMAD.MOV.U32 R14, RZ, RZ, R3 ;  /* 0x000000ffff0e7224 */ /* 0x000fe200078e0003 */
[C---:B------:R-:W-:Y:S01]  /*4ae0*/  ISETP.GT.U32.AND P4, PT, R0.reuse, R4, PT ;  /* 0x000000040000720c */ /* 0x040fe20003f84070 */
[----:B------:R-:W-:Y:S01]  /*4af0*/  IMAD.MOV.U32 R16, RZ, RZ, R2 ;  /* 0x000000ffff107224 */ /* 0x000fe200078e0002 */
[----:B------:R-:W-:Y:S01]  /*4b00*/  STL [R1+0x2a0], R18 ;  /* 0x0002a01201007387 */ /* 0x000fe20000100800 */
[----:B------:R-:W-:Y:S01]  /*4b10*/  @!P6 IMAD.MOV R14, RZ, RZ, -R14 ;  /* 0x000000ffff0ee224 */ /* 0x000fe200078e0a0e */
[----:B------:R-:W-:Y:S01]  /*4b20*/  ISETP.GT.U32.AND P6, PT, R0, R6, PT ;  /* 0x000000060000720c */ /* 0x000fe20003fc4070 */
[----:B------:R-:W-:-:S02]  /*4b30*/  VIADD R15, R9, 0xaf ;  /* 0x000000af090f7836 */ /* 0x000fc40000000000 */
[----:B------:R-:W-:Y:S01]  /*4b40*/  @!P3 IMAD.MOV R16, RZ, RZ, -R16 ;  /* 0x000000ffff10b224 */ /* 0x000fe200078e0a10 */
[----:B------:R-:W-:Y:S01]  /*4b50*/  ISETP.GE.AND P3, PT, R7, RZ, PT ;  /* 0x000000ff0700720c */ /* 0x000fe20003f66270 */
[----:B------:R-:W-:Y:S01]  /*4b60*/  VIADD R7, R9, 0xae ;  /* 0x000000ae09077836 */ /* 0x000fe20000000000 */
[----:B------:R-:W-:Y:S01]  /*4b70*/  IABS R12, R15 ;  /* 0x0000000f000c7213 */ /* 0x000fe20000000000 */
[--C-:B------:R-:W-:Y:S01]  /*4b80*/  @!P0 IMAD.IADD R13, R13, 0x1, -R0.reuse ;  /* 0x000000010d0d8824 */ /* 0x100fe200078e0a00 */
[----:B------:R-:W-:Y:S01]  /*4b90*/  STL [R1+0x2a4], R16 ;  /* 0x0002a41001007387 */ /* 0x000fe20000100800 */
[----:B------:R-:W-:Y:S01]  /*4ba0*/  @!P1 IMAD.IADD R10, R10, 0x1, -R0 ;  /* 0x000000010a0a9824 */ /* 0x000fe200078e0a00 */
[----:B------:R-:W-:Y:S01]  /*4bb0*/  ISETP.GE.AND P0, PT, R15, RZ, PT ;  /* 0x000000ff0f00720c */ /* 0x000fe20003f06270 */
[----:B------:R-:W-:Y:S01]  /*4bc0*/  IMAD.MOV.U32 R2, RZ, RZ, R12 ;  /* 0x000000ffff027224 */ /* 0x000fe200078e000c */
[----:B------:R0:W-:Y:S01]  /*4bd0*/  STL [R1+0x2ac], R14 ;  /* 0x0002ac0e01007387 */ /* 0x0001e20000100800 */
[--C-:B------:R-:W-:Y:S01]  /*4be0*/  @!P4 IMAD.IADD R4, R4, 0x1, -R0.reuse ;  /* 0x000000010404c824 */ /* 0x100fe200078e0a00 */
[----:B------:R-:W-:Y:S01]  /*4bf0*/  ISETP.GE.AND P4, PT, R11, RZ, PT ;  /* 0x000000ff0b00720c */ /* 0x000fe20003f86270 */
[----:B------:R-:W-:Y:S01]  /*4c00*/  @!P6 IMAD.IADD R6, R6, 0x1, -R0 ;  /* 0x000000010606e824 */ /* 0x000fe200078e0a00 */
[C---:B------:R-:W-:Y:S01]  /*4c10*/  ISETP.GT.U32.AND P1, PT, R0.reuse, R13, PT ;  /* 0x0000000d0000720c */ /* 0x040fe20003f24070 */
[----:B------:R-:W-:Y:S01]  /*4c20*/  IMAD.HI.U32 R3, R5, R2, RZ ;  /* 0x0000000205037227 */ /* 0x000fe200078e00ff */
[----:B------:R-:W-:-:S03]  /*4c30*/  ISETP.GT.U32.AND P6, PT, R0, R10, PT ;  /* 0x0000000a0000720c */ /* 0x000fc60003fc4070 */
[----:B------:R-:W-:Y:S01]  /*4c40*/  IMAD.MOV.U32 R12, RZ, RZ, R4 ;  /* 0x000000ffff0c7224 */ /* 0x000fe200078e0004 */
[----:B0-----:R-:W-:Y:S01]  /*4c50*/  IABS R14, R7 ;  /* 0x00000007000e7213 */ /* 0x001fe20000000000 */
[----:B------:R-:W-:Y:S02]  /*4c60*/  IMAD.MOV R3, RZ, RZ, -R3 ;  /* 0x000000ffff037224 */ /* 0x000fe400078e0a03 */
[----:B------:R-:W-:Y:S01]  /*4c70*/  @!P2 IMAD.MOV R12, RZ, RZ, -R12 ;  /* 0x000000ffff0ca224 */ /* 0x000fe200078e0a0c */
[----:B------:R-:W-:Y:S01]  /*4c80*/  ISETP.GT.U32.AND P2, PT, R0, R6, PT ;  /* 0x000000060000720c */ /* 0x000fe20003f44070 */
[----:B------:R-:W-:-:S03]  /*4c90*/  IMAD.HI.U32 R11, R5, R14, RZ ;  /* 0x0000000e050b7227 */ /* 0x000fc600078e00ff */
[----:B------:R0:W-:Y:S01]  /*4ca0*/  STL [R1+0x2b0], R12 ;  /* 0x0002b00c01007387 */ /* 0x0001e20000100800 */
[----:B------:R-:W-:Y:S02]  /*4cb0*/  IMAD.MOV R11, RZ, RZ, -R11 ;  /* 0x000000ffff0b7224 */ /* 0x000fe400078e0a0b */
[C---:B------:R-:W-:Y:S02]  /*4cc0*/  IMAD R2, R0.reuse, R3, R2 ;  /* 0x0000000300027224 */ /* 0x040fe400078e0202 */
[C---:B------:R-:W-:Y:S02]  /*4cd0*/  IMAD R14, R0.reuse, R11, R14 ;  /* 0x0000000b000e7224 */ /* 0x040fe400078e020e */
[--C-:B------:R-:W-:Y:S01]  /*4ce0*/  @!P1 IMAD.IADD R13, R13, 0x1, -R0.reuse ;  /* 0x000000010d0d9824 */ /* 0x100fe200078e0a00 */
[----:B------:R-:W-:Y:S01]  /*4cf0*/  ISETP.GT.U32.AND P1, PT, R0, R2, PT ;  /* 0x000000020000720c */ /* 0x000fe20003f24070 */
[----:B------:R-:W-:Y:S01]  /*4d00*/  @!P6 IMAD.IADD R10, R10, 0x1, -R0 ;  /* 0x000000010a0ae824 */ /* 0x000fe200078e0a00 */
[----:B------:R-:W-:Y:S01]  /*4d10*/  ISETP.GT.U32.AND P6, PT, R0, R14, PT ;  /* 0x0000000e0000720c */ /* 0x000fe20003fc4070 */
[----:B------:R-:W-:-:S02]  /*4d20*/  VIADD R3, R9, 0xab ;  /* 0x000000ab09037836 */ /* 0x000fc40000000000 */
[C---:B0-----:R-:W-:Y:S02]  /*4d30*/  VIADD R12, R9.reuse, 0xad ;  /* 0x000000ad090c7836 */ /* 0x041fe40000000000 */
[----:B------:R-:W-:Y:S01]  /*4d40*/  VIADD R4, R9, 0xac ;  /* 0x000000ac09047836 */ /* 0x000fe20000000000 */
[----:B------:R-:W-:Y:S01]  /*4d50*/  IABS R16, R3 ;  /* 0x0000000300107213 */ /* 0x000fe20000000000 */
[----:B------:R-:W-:Y:S01]  /*4d60*/  @!P2 IMAD.IADD R6, R6, 0x1, -R0 ;  /* 0x000000010606a824 */ /* 0x000fe200078e0a00 */
[----:B------:R-:W-:Y:S01]  /*4d70*/  IABS R15, R12 ;  /* 0x0000000c000f7213 */ /* 0x000fe20000000000 */
[----:B------:R-:W-:Y:S01]  /*4d80*/  IMAD.MOV.U32 R18, RZ, RZ, R13 ;  /* 0x000000ffff127224 */ /* 0x000fe200078e000d */
[----:B------:R-:W-:Y:S01]  /*4d90*/  ISETP.GE.AND P2, PT, R7, RZ, PT ;  /* 0x000000ff0700720c */ /* 0x000fe20003f46270 */
[----:B------:R-:W-:Y:S01]  /*4da0*/  IMAD.MOV.U32 R7, RZ, RZ, R16 ;  /* 0x000000ffff077224 */ /* 0x000fe200078e0010 */
[----:B------:R-:W-:Y:S01]  /*4db0*/  IABS R11, R4 ;  /* 0x00000004000b7213 */ /* 0x000fe20000000000 */
[----:B------:R-:W-:-:S04]  /*4dc0*/  IMAD.HI.U32 R16, R5, R15, RZ ;  /* 0x0000000f05107227 */ /* 0x000fc800078e00ff */
[--C-:B------:R-:W-:Y:S01]  /*4dd0*/  @!P1 IMAD.IADD R2, R2, 0x1, -R0.reuse ;  /* 0x0000000102029824 */ /* 0x100fe200078e0a00 */
[----:B------:R-:W-:Y:S01]  /*4de0*/  ISETP.GE.AND P1, PT, R12, RZ, PT ;  /* 0x000000ff0c00720c */ /* 0x000fe20003f26270 */
[----:B------:R-:W-:Y:S02]  /*4df0*/  @!P6 IMAD.IADD R14, R14, 0x1, -R0 ;  /* 0x000000010e0ee824 */ /* 0x000fe400078e0a00 */
[----:B------:R-:W-:-:S03]  /*4e00*/  IMAD.HI.U32 R17, R5, R11, RZ ;  /* 0x0000000b05117227 */ /* 0x000fc600078e00ff */
[C---:B------:R-:W-:Y:S01]  /*4e10*/  ISETP.GT.U32.AND P6, PT, R0.reuse, R14, PT ;  /* 0x0000000e0000720c */ /* 0x040fe20003fc4070 */
[----:B------:R-:W-:Y:S02]  /*4e20*/  IMAD.MOV R16, RZ, RZ, -R16 ;  /* 0x000000ffff107224 */ /* 0x000fe400078e0a10 */
[----:B------:R-:W-:Y:S01]  /*4e30*/  @!P5 IMAD.MOV R18, RZ, RZ, -R18 ;  /* 0x000000ffff12d224 */ /* 0x000fe200078e0a12 */
[----:B------:R-:W-:Y:S01]  /*4e40*/  ISETP.GT.U32.AND P5, PT, R0, R2, PT ;  /* 0x000000020000720c */ /* 0x000fe20003fa4070 */
[----:B------:R-:W-:-:S03]  /*4e50*/  IMAD.HI.U32 R12, R5, R7, RZ ;  /* 0x00000007050c7227 */ /* 0x000fc600078e00ff */
[----:B------:R-:W-:Y:S01]  /*4e60*/  STL [R1+0x2b4], R18 ;  /* 0x0002b41201007387 */ /* 0x000fe20000100800 */
[----:B------:R-:W-:Y:S02]  /*4e70*/  IMAD.MOV R17, RZ, RZ, -R17 ;  /* 0x000000ffff117224 */ /* 0x000fe400078e0a11 */
[C---:B------:R-:W-:Y:S02]  /*4e80*/  IMAD R15, R0.reuse, R16, R15 ;  /* 0x00000010000f7224 */ /* 0x040fe400078e020f */
[----:B------:R-:W-:Y:S02]  /*4e90*/  IMAD.MOV R12, RZ, RZ, -R12 ;  /* 0x000000ffff0c7224 */ /* 0x000fe400078e0a0c */
[C---:B------:R-:W-:Y:S02]  /*4ea0*/  IMAD R11, R0.reuse, R17, R11 ;  /* 0x00000011000b7224 */ /* 0x040fe400078e020b */
[----:B------:R-:W-:Y:S01]  /*4eb0*/  @!P3 IMAD.MOV R10, RZ, RZ, -R10 ;  /* 0x000000ffff0ab224 */ /* 0x000fe200078e0a0a */
[C---:B------:R-:W-:Y:S01]  /*4ec0*/  ISETP.GT.U32.AND P3, PT, R0.reuse, R15, PT ;  /* 0x0000000f0000720c */ /* 0x040fe20003f64070 */
[----:B------:R-:W-:-:S02]  /*4ed0*/  IMAD R7, R0, R12, R7 ;  /* 0x0000000c00077224 */ /* 0x000fc400078e0207 */
[----:B------:R-:W-:Y:S01]  /*4ee0*/  @!P4 IMAD.MOV R6, RZ, RZ, -R6 ;  /* 0x000000ffff06c224 */ /* 0x000fe200078e0a06 */
[----:B------:R-:W-:Y:S01]  /*4ef0*/  ISETP.GT.U32.AND P4, PT, R0, R11, PT ;  /* 0x0000000b0000720c */ /* 0x000fe20003f84070 */
[--C-:B------:R-:W-:Y:S01]  /*4f00*/  @!P5 IMAD.IADD R2, R2, 0x1, -R0.reuse ;  /* 0x000000010202d824 */ /* 0x100fe200078e0a00 */
[----:B------:R-:W-:Y:S01]  /*4f10*/  ISETP.GE.AND P5, PT, R4, RZ, PT ;  /* 0x000000ff0400720c */ /* 0x000fe20003fa6270 */
[--C-:B------:R-:W-:Y:S01]  /*4f20*/  @!P6 IMAD.IADD R14, R14, 0x1, -R0.reuse ;  /* 0x000000010e0ee824 */ /* 0x100fe200078e0a00 */
[----:B------:R-:W-:Y:S01]  /*4f30*/  ISETP.GT.U32.AND P6, PT, R0, R7, PT ;  /* 0x000000070000720c */ /* 0x000fe20003fc4070 */
[C---:B------:R-:W-:Y:S01]  /*4f40*/  VIADD R16, R9.reuse, 0xaa ;  /* 0x000000aa09107836 */ /* 0x040fe20000000000 */
[----:B------:R0:W-:Y:S01]  /*4f50*/  STL [R1+0x2b8], R10 ;  /* 0x0002b80a01007387 */ /* 0x0001e20000100800 */
[----:B------:R-:W-:Y:S02]  /*4f60*/  VIADD R4, R9, 0xa9 ;  /* 0x000000a909047836 */ /* 0x000fe40000000000 */
[----:B------:R-:W-:Y:S01]  /*4f70*/  @!P3 IMAD.IADD R15, R15, 0x1, -R0 ;  /* 0x000000010f0fb824 */ /* 0x000fe200078e0a00 */
[----:B------:R1:W-:Y:S01]  /*4f80*/  STL [R1+0x2c0], R6 ;  /* 0x0002c00601007387 */ /* 0x0003e20000100800 */
[----:B------:R-:W-:Y:S01]  /*4f90*/  ISETP.GE.AND P3, PT, R3, RZ, PT ;  /* 0x000000ff0300720c */ /* 0x000fe20003f66270 */
[----:B------:R-:W-:-:S02]  /*4fa0*/  IMAD.MOV.U32 R17, RZ, RZ, R2 ;  /* 0x000000ffff117224 */ /* 0x000fc400078e0002 */
[--C-:B------:R-:W-:Y:S01]  /*4fb0*/  @!P4 IMAD.IADD R11, R11, 0x1, -R0.reuse ;  /* 0x000000010b0bc824 */ /* 0x100fe200078e0a00 */
[C---:B------:R-:W-:Y:S01]  /*4fc0*/  ISETP.GT.U32.AND P4, PT, R0.reuse, R15, PT ;  /* 0x0000000f0000720c */ /* 0x040fe20003f84070 */
[----:B------:R-:W-:Y:S01]  /*4fd0*/  VIADD R12, R9, 0xa8 ;  /* 0x000000a8090c7836 */ /* 0x000fe20000000000 */
[----:B0-----:R-:W-:Y:S01]  /*4fe0*/  IABS R10, R4 ;  /* 0x00000004000a7213 */ /* 0x001fe20000000000 */
[----:B------:R-:W-:Y:S01]  /*4ff0*/  @!P6 IMAD.IADD R7, R7, 0x1, -R0 ;  /* 0x000000010707e824 */ /* 0x000fe200078e0a00 */
[C---:B------:R-:W-:Y:S01]  /*5000*/  ISETP.GT.U32.AND P6, PT, R0.reuse, R11, PT ;  /* 0x0000000b0000720c */ /* 0x040fe20003fc4070 */
[----:B------:R-:W-:Y:S01]  /*5010*/  @!P0 IMAD.MOV R17, RZ, RZ, -R17 ;  /* 0x000000ffff118224 */ /* 0x000fe200078e0a11 */
[----:B-1----:R-:W-:Y:S01]  /*5020*/  IABS R6, R16 ;  /* 0x0000001000067213 */ /* 0x002fe20000000000 */
[----:B------:R-:W-:Y:S01]  /*5030*/  IMAD.MOV.U32 R3, RZ, RZ, R10 ;  /* 0x000000ffff037224 */ /* 0x000fe200078e000a */
[----:B------:R-:W-:Y:S01]  /*5040*/  ISETP.GT.U32.AND P0, PT, R0, R7, PT ;  /* 0x000000070000720c */ /* 0x000fe20003f04070 */
[----:B------:R-:W-:Y:S01]  /*5050*/  @!P2 IMAD.MOV R14, RZ, RZ, -R14 ;  /* 0x000000ffff0ea224 */ /* 0x000fe200078e0a0e */
[----:B------:R-:W-:Y:S01]  /*5060*/  IABS R18, R12 ;  /* 0x0000000c00127213 */ /* 0x000fe20000000000 */
[C---:B------:R-:W-:Y:S01]  /*5070*/  IMAD.HI.U32 R13, R5.reuse, R6, RZ ;  /* 0x00000006050d7227 */ /* 0x040fe200078e00ff */
[----:B------:R0:W-:Y:S03]  /*5080*/  STL [R1+0x2bc], R17 ;  /* 0x0002bc1101007387 */ /* 0x0001e60000100800 */
[----:B------:R-:W-:Y:S01]  /*5090*/  IMAD.MOV R13, RZ, RZ, -R13 ;  /* 0x000000ffff0d7224 */ /* 0x000fe200078e0a0d */
[----:B------:R1:W-:Y:S01]  /*50a0*/  STL [R1+0x2dc], R14 ;  /* 0x0002dc0e01007387 */ /* 0x0003e20000100800 */
[----:B------:R-:W-:-:S04]  /*50b0*/  IMAD.HI.U32 R10, R5, R3, RZ ;  /* 0x00000003050a7227 */ /* 0x000fc800078e00ff */
[C---:B------:R-:W-:Y:S02]  /*50c0*/  IMAD R2, R0.reuse, R13, R6 ;  /* 0x0000000d00027224 */ /* 0x040fe400078e0206 */
[----:B------:R-:W-:Y:S02]  /*50d0*/  IMAD.MOV R6, RZ, RZ, -R10 ;  /* 0x000000ffff067224 */ /* 0x000fe400078e0a0a */
[--C-:B------:R-:W-:Y:S01]  /*50e0*/  @!P4 IMAD.IADD R15, R15, 0x1, -R0.reuse ;  /* 0x000000010f0fc824 */ /* 0x100fe200078e0a00 */
[C---:B------:R-:W-:Y:S01]  /*50f0*/  ISETP.GT.U32.AND P4, PT, R0.reuse, R2, PT ;  /* 0x000000020000720c */ /* 0x040fe20003f84070 */
[C---:B------:R-:W-:Y:S02]  /*5100*/  IMAD R3, R0.reuse, R6, R3 ;  /* 0x0000000600037224 */ /* 0x040fe400078e0203 */
[----:B------:R-:W-:Y:S02]  /*5110*/  @!P6 IMAD.IADD R11, R11, 0x1, -R0 ;  /* 0x000000010b0be824 */ /* 0x000fe400078e0a00 */
[----:B------:R-:W-:Y:S01]  /*5120*/  VIADD R10, R9, 0xa7 ;  /* 0x000000a7090a7836 */ /* 0x000fe20000000000 */
[----:B------:R-:W-:Y:S01]  /*5130*/  ISETP.GT.U32.AND P6, PT, R0, R3, PT ;  /* 0x000000030000720c */ /* 0x000fe20003fc4070 */
[----:B------:R-:W-:-:S03]  /*5140*/  IMAD.HI.U32 R19, R5, R18, RZ ;  /* 0x0000001205137227 */ /* 0x000fc600078e00ff */
[----:B------:R-:W-:Y:S01]  /*5150*/  IABS R6, R10 ;  /* 0x0000000a00067213 */ /* 0x000fe20000000000 */
[----:B------:R-:W-:Y:S02]  /*5160*/  IMAD.MOV R19, RZ, RZ, -R19 ;  /* 0x000000ffff137224 */ /* 0x000fe400078e0a13 */
[----:B------:R-:W-:Y:S01]  /*5170*/  @!P4 IMAD.IADD R2, R2, 0x1, -R0 ;  /* 0x000000010202c824 */ /* 0x000fe200078e0a00 */
[----:B------:R-:W-:Y:S01]  /*5180*/  ISETP.GE.AND P4, PT, R4, RZ, PT ;  /* 0x000000ff0400720c */ /* 0x000fe20003f86270 */
[----:B0-----:R-:W-:-:S04]  /*5190*/  IMAD.HI.U32 R17, R5, R6, RZ ;  /* 0x0000000605117227 */ /* 0x001fc800078e00ff */
[--C-:B------:R-:W-:Y:S01]  /*51a0*/  @!P6 IMAD.IADD R3, R3, 0x1, -R0.reuse ;  /* 0x000000010303e824 */ /* 0x100fe200078e0a00 */
[----:B------:R-:W-:Y:S01]  /*51b0*/  ISETP.GT.U32.AND P6, PT, R0, R2, PT ;  /* 0x000000020000720c */ /* 0x000fe20003fc4070 */
[----:B------:R-:W-:Y:S01]  /*51c0*/  @!P0 IMAD.IADD R7, R7, 0x1, -R0 ;  /* 0x0000000107078824 */ /* 0x000fe200078e0a00 */
[----:B------:R-:W-:Y:S01]  /*51d0*/  ISETP.GE.AND P0, PT, R16, RZ, PT ;  /* 0x000000ff1000720c */ /* 0x000fe20003f06270 */
[C---:B------:R-:W-:Y:S02]  /*51e0*/  IMAD R4, R0.reuse, R19, R18 ;  /* 0x0000001300047224 */ /* 0x040fe400078e0212 */
[----:B------:R-:W-:Y:S02]  /*51f0*/  IMAD.MOV R17, RZ, RZ, -R17 ;  /* 0x000000ffff117224 */ /* 0x000fe400078e0a11 */
[----:B------:R-:W-:Y:S01]  /*5200*/  IMAD.MOV.U32 R20, RZ, RZ, R15 ;  /* 0x000000ffff147224 */ /* 0x000fe200078e000f */
[----:B------:R-:W-:Y:S01]  /*5210*/  ISETP.GT.U32.AND P2, PT, R0, R4, PT ;  /* 0x000000040000720c */ /* 0x000fe20003f44070 */
[----:B-1----:R-:W-:-:S02]  /*5220*/  IMAD.MOV.U32 R14, RZ, RZ, R7 ;  /* 0x000000ffff0e7224 */ /* 0x002fc400078e0007 */
[C---:B------:R-:W-:Y:S02]  /*5230*/  VIADD R13, R9.reuse, 0xa6 ;  /* 0x000000a6090d7836 */ /* 0x040fe40000000000 */
[----:B------:R-:W-:Y:S01]  /*5240*/  @!P1 IMAD.MOV R20, RZ, RZ, -R20 ;  /* 0x000000ffff149224 */ /* 0x000fe200078e0a14 */
[C---:B------:R-:W-:Y:S01]  /*5250*/  ISETP.GT.U32.AND P1, PT, R0.reuse, R3, PT ;  /* 0x000000030000720c */ /* 0x040fe20003f24070 */
[----:B------:R-:W-:Y:S01]  /*5260*/  IMAD R7, R0, R17, R6 ;  /* 0x0000001100077224 */ /* 0x000fe200078e0206 */
[----:B------:R-:W-:Y:S01]  /*5270*/  IABS R16, R13 ;  /* 0x0000000d00107213 */ /* 0x000fe20000000000 */
[----:B------:R-:W-:Y:S01]  /*5280*/  @!P5 IMAD.MOV R11, RZ, RZ, -R11 ;  /* 0x000000ffff0bd224 */ /* 0x000fe200078e0a0b */
[----:B------:R-:W-:Y:S01]  /*5290*/  STL [R1+0x2d8], R20 ;  /* 0x0002d81401007387 */ /* 0x000fe20000100800 */
[----:B------:R-:W-:Y:S01]  /*52a0*/  @!P6 IMAD.IADD R2, R2, 0x1, -R0 ;  /* 0x000000010202e824 */ /* 0x000fe200078e0a00 */
[----:B------:R-:W-:Y:S01]  /*52b0*/  ISETP.GT.U32.AND P6, PT, R0, R7, PT ;  /* 0x000000070000720c */ /* 0x000fe20003fc4070 */
[----:B------:R-:W-:Y:S01]  /*52c0*/  VIADD R6, R9, 0xa5 ;  /* 0x000000a509067836 */ /* 0x000fe20000000000 */
[----:B------:R0:W-:Y:S01]  /*52d0*/  STL [R1+0x2d4], R11 ;  /* 0x0002d40b01007387 */ /* 0x0001e20000100800 */
[----:B------:R-:W-:Y:S01]  /*52e0*/  @!P3 IMAD.MOV R14, RZ, RZ, -R14 ;  /* 0x000000ffff0eb224 */ /* 0x000fe200078e0a0e */
[----:B------:R-:W-:Y:S01]  /*52f0*/  ISETP.GE.AND P3, PT, R10, RZ, PT ;  /* 0x000000ff0a00720c */ /* 0x000fe20003f66270 */
[--C-:B------:R-:W-:Y:S01]  /*5300*/  @!P2 IMAD.IADD R4, R4, 0x1, -R0.reuse ;  /* 0x000000010404a824 */ /* 0x100fe200078e0a00 */
[----:B------:R-:W-:Y:S01]  /*5310*/  IABS R10, R6 ;  /* 0x00000006000a7213 */ /* 0x000fe20000000000 */
[----:B------:R-:W-:Y:S01]  /*5320*/  @!P1 IMAD.IADD R3, R3, 0x1, -R0 ;  /* 0x0000000103039824 */ /* 0x000fe200078e0a00 */
[----:B------:R1:W-:Y:S01]  /*5330*/  STL [R1+0x344], R14 ;  /* 0x0003440e01007387 */ /* 0x0003e20000100800 */
[----:B------:R-:W-:Y:S01]  /*5340*/  ISETP.GE.AND P2, PT, R6, RZ, PT ;  /* 0x000000ff0600720c */ /* 0x000fe20003f46270 */
[----:B------:R-:W-:Y:S01]  /*5350*/  VIADD R17, R9, 0xa2 ;  /* 0x000000a209117836 */ /* 0x000fe20000000000 */
[----:B------:R-:W-:Y:S01]  /*5360*/  ISETP.GE.AND P1, PT, R13, RZ, PT ;  /* 0x000000ff0d00720c */ /* 0x000fe20003f26270 */
[----:B0-----:R-:W-:Y:S01]  /*5370*/  IMAD.HI.U32 R11, R5, R16, RZ ;  /* 0x00000010050b7227 */ /* 0x001fe200078e00ff */
[----:B------:R-:W-:-:S03]  /*5380*/  ISETP.GE.AND P5, PT, R12, RZ, PT ;  /* 0x000000ff0c00720c */ /* 0x000fc60003fa6270 */
[----:B------:R-:W-:Y:S02]  /*5390*/  IMAD.MOV R11, RZ, RZ, -R11 ;  /* 0x000000ffff0b7224 */ /* 0x000fe400078e0a0b */
[----:B------:R-:W-:Y:S02]  /*53a0*/  IMAD.MOV.U32 R6, RZ, RZ, R10 ;  /* 0x000000ffff067224 */ /* 0x000fe400078e000a */
[C---:B-1----:R-:W-:Y:S02]  /*53b0*/  IMAD R14, R0.reuse, R11, R16 ;  /* 0x0000000b000e7224 */ /* 0x042fe400078e0210 */
[----:B------:R-:W-:Y:S01]  /*53c0*/  @!P6 IMAD.IADD R7, R7, 0x1, -R0 ;  /* 0x000000010707e824 */ /* 0x000fe200078e0a00 */
[----:B------:R-:W-:Y:S01]  /*53d0*/  ISETP.GT.U32.AND P6, PT, R0, R4, PT ;  /* 0x000000040000720c */ /* 0x000fe20003fc4070 */
[----:B------:R-:W-:Y:S02]  /*53e0*/  IMAD.MOV.U32 R15, RZ, RZ, R3 ;  /* 0x000000ffff0f7224 */ /* 0x000fe400078e0003 */
[----:B------:R-:W-:-:S04]  /*53f0*/  IMAD.HI.U32 R13, R5, R6, RZ ;  /* 0x00000006050d7227 */ /* 0x000fc800078e00ff */
[----:B------:R-:W-:Y:S01]  /*5400*/  @!P4 IMAD.MOV R15, RZ, RZ, -R15 ;  /* 0x000000ffff0fc224 */ /* 0x000fe200078e0a0f */
[C---:B------:R-:W-:Y:S01]  /*5410*/  ISETP.GT.U32.AND P4, PT, R0.reuse, R14, PT ;  /* 0x0000000e0000720c */ /* 0x040fe20003f84070 */
[----:B------:R-:W-:Y:S01]  /*5420*/  IMAD.MOV R3, RZ, RZ, -R13 ;  /* 0x000000ffff037224 */ /* 0x000fe200078e0a0d */
[----:B------:R-:W-:Y:S01]  /*5430*/  IABS R13, R17 ;  /* 0x00000011000d7213 */ /* 0x000fe20000000000 */
[----:B------:R-:W-:Y:S02]  /*5440*/  IMAD.MOV.U32 R12, RZ, RZ, R2 ;  /* 0x000000ffff0c7224 */ /* 0x000fe400078e0002 */
[C---:B------:R-:W-:Y:S02]  /*5450*/  VIADD R11, R9.reuse, 0xa4 ;  /* 0x000000a4090b7836 */ /* 0x040fe40000000000 */
[C---:B------:R-:W-:Y:S02]  /*5460*/  IMAD R3, R0.reuse, R3, R6 ;  /* 0x0000000300037224 */ /* 0x040fe400078e0206 */
[----:B------:R-:W-:Y:S01]  /*5470*/  @!P0 IMAD.MOV R12, RZ, RZ, -R12 ;  /* 0x000000ffff0c8224 */ /* 0x000fe200078e0a0c */
[----:B------:R-:W-:Y:S01]  /*5480*/  IABS R2, R11 ;  /* 0x0000000b00027213 */ /* 0x000fe20000000000 */
[----:B------:R-:W-:Y:S01]  /*5490*/  VIADD R10, R9, 0xa3 ;  /* 0x000000a3090a7836 */ /* 0x000fe20000000000 */
[----:B------:R-:W-:Y:S01]  /*54a0*/  ISETP.GT.U32.AND P0, PT, R0, R7, PT ;  /* 0x000000070000720c */ /* 0x000fe20003f04070 */
[--C-:B------:R-:W-:Y:S01]  /*54b0*/  @!P6 IMAD.IADD R4, R4, 0x1, -R0.reuse ;  /* 0x000000010404e824 */ /* 0x100fe200078e0a00 */
[----:B------:R-:W-:Y:S01]  /*54c0*/  ISETP.GT.U32.AND P6, PT, R0, R3, PT ;  /* 0x000000030000720c */ /* 0x000fe20003fc4070 */
[----:B------:R0:W-:Y:S01]  /*54d0*/  STL [R1+0x36c], R12 ;  /* 0x00036c0c01007387 */ /* 0x0001e20000100800 */
[----:B------:R-:W-:Y:S01]  /*54e0*/  @!P4 IMAD.IADD R14, R14, 0x1, -R0 ;  /* 0x000000010e0ec824 */ /* 0x000fe200078e0a00 */
[----:B------:R-:W-:Y:S01]  /*54f0*/  ISETP.GE.AND P4, PT, R10, RZ, PT ;  /* 0x000000ff0a00720c */ /* 0x000fe20003f86270 */
[----:B------:R-:W-:Y:S01]  /*5500*/  IMAD.MOV.U32 R16, RZ, RZ, R4 ;  /* 0x000000ffff107224 */ /* 0x000fe200078e0004 */
[----:B------:R1:W-:Y:S01]  /*5510*/  STL [R1+0x368], R15 ;  /* 0x0003680f01007387 */ /* 0x0003e20000100800 */
[----:B------:R-:W-:-:S02]  /*5520*/  IMAD.MOV.U32 R6, RZ, RZ, R13 ;  /* 0x000000ffff067224 */ /* 0x000fc400078e000d */
[----:B------:R-:W-:Y:S01]  /*5530*/  @!P5 IMAD.MOV R16, RZ, RZ, -R16 ;  /* 0x000000ffff10d224 */ /* 0x000fe200078e0a10 */
[C---:B------:R-:W-:Y:S01]  /*5540*/  ISETP.GT.U32.AND P5, PT, R0.reuse, R14, PT ;  /* 0x0000000e0000720c */ /* 0x040fe20003fa4070 */
[----:B------:R-:W-:Y:S01]  /*5550*/  VIADD R4, R9, 0x9f ;  /* 0x0000009f09047836 */ /* 0x000fe20000000000 */
[----:B0-----:R-:W-:Y:S01]  /*5560*/  IABS R12, R10 ;  /* 0x0000000a000c7213 */ /* 0x001fe20000000000 */
[--C-:B------:R-:W-:Y:S01]  /*5570*/  @!P0 IMAD.IADD R7, R7, 0x1, -R0.reuse ;  /* 0x0000000107078824 */ /* 0x100fe200078e0a00 */
[----:B------:R-:W-:Y:S01]  /*5580*/  ISETP.GE.AND P0, PT, R11, RZ, PT ;  /* 0x000000ff0b00720c */ /* 0x000fe20003f06270 */
[----:B------:R-:W-:Y:S01]  /*5590*/  @!P6 IMAD.IADD R3, R3, 0x1, -R0 ;  /* 0x000000010303e824 */ /* 0x000fe200078e0a00 */
[----:B------:R-:W-:Y:S01]  /*55a0*/  STL [R1+0x364], R16 ;  /* 0x0003641001007387 */ /* 0x000fe20000100800 */
[C---:B-1----:R-:W-:Y:S01]  /*55b0*/  IMAD.HI.U32 R15, R5.reuse, R2, RZ ;  /* 0x00000002050f7227 */ /* 0x042fe200078e00ff */
[----:B------:R-:W-:Y:S02]  /*55c0*/  IABS R18, R4 ;  /* 0x0000000400127213 */ /* 0x000fe40000000000 */
[----:B------:R-:W-:Y:S01]  /*55d0*/  ISETP.GT.U32.AND P6, PT, R0, R3, PT ;  /* 0x000000030000720c */ /* 0x000fe20003fc4070 */
[----:B------:R-:W-:-:S04]  /*55e0*/  IMAD.HI.U32 R13, R5, R12, RZ ;  /* 0x0000000c050d7227 */ /* 0x000fc800078e00ff */
[----:B------:R-:W-:Y:S02]  /*55f0*/  IMAD.MOV R15, RZ, RZ, -R15 ;  /* 0x000000ffff0f7224 */ /* 0x000fe400078e0a0f */
[----:B------:R-:W-:Y:S02]  /*5600*/  IMAD.MOV R13, RZ, RZ, -R13 ;  /* 0x000000ffff0d7224 */ /* 0x000fe400078e0a0d */
[C---:B------:R-:W-:Y:S02]  /*5610*/  IMAD R2, R0.reuse, R15, R2 ;  /* 0x0000000f00027224 */ /* 0x040fe400078e0202 */
[C---:B------:R-:W-:Y:S02]  /*5620*/  IMAD R10, R0.reuse, R13, R12 ;  /* 0x0000000d000a7224 */ /* 0x040fe400078e020c */
[----:B------:R-:W-:Y:S01]  /*5630*/  @!P3 IMAD.MOV R7, RZ, RZ, -R7 ;  /* 0x000000ffff07b224 */ /* 0x000fe200078e0a07 */
[----:B------:R-:W-:Y:S01]  /*5640*/  ISETP.GT.U32.AND P3, PT, R0, R2, PT ;  /* 0x000000020000720c */ /* 0x000fe20003f64070 */
[----:B------:R-:W-:-:S03]  /*5650*/  IMAD.HI.U32 R11, R5, R6, RZ ;  /* 0x00000006050b7227 */ /* 0x000fc600078e00ff */
[----:B------:R0:W-:Y:S01]  /*5660*/  STL [R1+0x360], R7 ;  /* 0x0003600701007387 */ /* 0x0001e20000100800 */
[--C-:B------:R-:W-:Y:S01]  /*5670*/  @!P5 IMAD.IADD R14, R14, 0x1, -R0.reuse ;  /* 0x000000010e0ed824 */ /* 0x100fe200078e0a00 */
[C---:B------:R-:W-:Y:S01]  /*5680*/  ISETP.GT.U32.AND P5, PT, R0.reuse, R10, PT ;  /* 0x0000000a0000720c */ /* 0x040fe20003fa4070 */
[----:B------:R-:W-:Y:S02]  /*5690*/  IMAD.MOV R11, RZ, RZ, -R11 ;  /* 0x000000ffff0b7224 */ /* 0x000fe400078e0a0b */
[----:B------:R-:W-:Y:S02]  /*56a0*/  @!P6 IMAD.IADD R3, R3, 0x1, -R0 ;  /* 0x000000010303e824 */ /* 0x000fe400078e0a00 */
[----:B------:R-:W-:Y:S02]  /*56b0*/  IMAD R6, R0, R11, R6 ;  /* 0x0000000b00067224 */ /* 0x000fe400078e0206 */
[C---:B------:R-:W-:Y:S02]  /*56c0*/  VIADD R11, R9.reuse, 0xa1 ;  /* 0x000000a1090b7836 */ /* 0x040fe40000000000 */
[--C-:B------:R-:W-:Y:S01]  /*56d0*/  @!P3 IMAD.IADD R2, R2, 0x1, -R0.reuse ;  /* 0x000000010202b824 */ /* 0x100fe200078e0a00 */
[----:B------:R-:W-:Y:S01]  /*56e0*/  ISETP.GT.U32.AND P6, PT, R0, R6, PT ;  /* 0x000000060000720c */ /* 0x000fe20003fc4070 */
[C---:B------:R-:W-:Y:S01]  /*56f0*/  VIADD R13, R9.reuse, 0xa0 ;  /* 0x000000a0090d7836 */ /* 0x040fe20000000000 */
[----:B0-----:R-:W-:Y:S01]  /*5700*/  IABS R7, R11 ;  /* 0x0000000b00077213 */ /* 0x001fe20000000000 */
[----:B------:R-:W-:Y:S01]  /*5710*/  @!P5 IMAD.IADD R10, R10, 0x1, -R0 ;  /* 0x000000010a0ad824 */ /* 0x000fe200078e0a00 */
[----:B------:R-:W-:Y:S01]  /*5720*/  ISETP.GT.U32.AND P5, PT, R0, R2, PT ;  /* 0x000000020000720c */ /* 0x000fe20003fa4070 */
[----:B------:R-:W-:Y:S01]  /*5730*/  VIADD R12, R9, 0x9e ;  /* 0x0000009e090c7836 */ /* 0x000fe20000000000 */
[----:B------:R-:W-:Y:S01]  /*5740*/  IABS R15, R13 ;  /* 0x0000000d000f7213 */ /* 0x000fe20000000000 */
[----:B------:R-:W-:Y:S01]  /*5750*/  IMAD.HI.U32 R16, R5, R7, RZ ;  /* 0x0000000705107227 */ /* 0x000fe200078e00ff */
[----:B------:R-:W-:-:S02]  /*5760*/  ISETP.GE.AND P3, PT, R17, RZ, PT ;  /* 0x000000ff1100720c */ /* 0x000fc40003f66270 */
[----:B------:R-:W-:Y:S01]  /*5770*/  IABS R19, R12 ;  /* 0x0000000c00137213 */ /* 0x000fe20000000000 */
[----:B------:R-:W-:Y:S02]  /*5780*/  IMAD.MOV R16, RZ, RZ, -R16 ;  /* 0x000000ffff107224 */ /* 0x000fe400078e0a10 */
[----:B------:R-:W-:Y:S01]  /*5790*/  @!P6 IMAD.IADD R6, R6, 0x1, -R0 ;  /* 0x000000010606e824 */ /* 0x000fe200078e0a00 */
[C---:B------:R-:W-:Y:S01]  /*57a0*/  ISETP.GT.U32.AND P6, PT, R0.reuse, R10, PT ;  /* 0x0000000a0000720c */ /* 0x040fe20003fc4070 */
[----:B------:R-:W-:Y:S02]  /*57b0*/  IMAD R7, R0, R16, R7 ;  /* 0x0000001000077224 */ /* 0x000fe400078e0207 */
[----:B------:R-:W-:Y:S02]  /*57c0*/  IMAD.MOV.U32 R17, RZ, RZ, R18 ;  /* 0x000000ffff117224 */ /* 0x000fe400078e0012 */
[----:B------:R-:W-:-:S04]  /*57d0*/  IMAD.HI.U32 R18, R5, R15, RZ ;  /* 0x0000000f05127227 */ /* 0x000fc800078e00ff */
[----:B------:R-:W-:Y:S01]  /*57e0*/  @!P5 IMAD.IADD R2, R2, 0x1, -R0 ;  /* 0x000000010202d824 */ /* 0x000fe200078e0a00 */
[C---:B------:R-:W-:Y:S01]  /*57f0*/  ISETP.GT.U32.AND P5, PT, R0.reuse, R7, PT ;  /* 0x000000070000720c */ /* 0x040fe20003fa4070 */
[----:B------:R-:W-:Y:S02]  /*5800*/  IMAD.MOV.U32 R21, RZ, RZ, R14 ;  /* 0x000000ffff157224 */ /* 0x000fe400078e000e */
[----:B------:R-:W-:Y:S02]  /*5810*/  IMAD.MOV R18, RZ, RZ, -R18 ;  /* 0x000000ffff127224 */ /* 0x000fe400078e0a12 */
[----:B------:R-:W-:Y:S02]  /*5820*/  IMAD.MOV.U32 R20, RZ, RZ, R3 ;  /* 0x000000ffff147224 */ /* 0x000fe400078e0003 */
[----:B------:R-:W-:Y:S01]  /*5830*/  @!P1 IMAD.MOV R21, RZ, RZ, -R21 ;  /* 0x000000ffff159224 */ /* 0x000fe200078e0a15 */
[C---:B------:R-:W-:Y:S01]  /*5840*/  ISETP.GT.U32.AND P1, PT, R0.reuse, R6, PT ;  /* 0x000000060000720c */ /* 0x040fe20003f24070 */
[----:B------:R-:W-:Y:S01]  /*5850*/  @!P2 IMAD.MOV R20, RZ, RZ, -R20 ;  /* 0x000000ffff14a224 */ /* 0x000fe200078e0a14 */
[----:B------:R-:W-:Y:S01]  /*5860*/  ISETP.GE.AND P2, PT, R11, RZ, PT ;  /* 0x000000ff0b00720c */ /* 0x000fe20003f46270 */
[----:B------:R-:W-:Y:S01]  /*5870*/  IMAD R15, R0, R18, R15 ;  /* 0x00000012000f7224 */ /* 0x000fe200078e020f */
[----:B------:R-:W-:Y:S01]  /*5880*/  STL [R1+0x38c], R21 ;  /* 0x00038c1501007387 */ /* 0x000fe20000100800 */
[----:B------:R-:W-:-:S03]  /*5890*/  IMAD.HI.U32 R14, R5, R19, RZ ;  /* 0x00000013050e7227 */ /* 0x000fc600078e00ff */
[----:B------:R0:W-:Y:S01]  /*58a0*/  STL [R1+0x390], R20 ;  /* 0x0003901401007387 */ /* 0x0001e20000100800 */
[----:B------:R-:W-:Y:S01]  /*58b0*/  @!P6 IMAD.IADD R10, R10, 0x1, -R0 ;  /* 0x000000010a0ae824 */ /* 0x000fe200078e0a00 */
[C---:B------:R-:W-:Y:S01]  /*58c0*/  ISETP.GT.U32.AND P6, PT, R0.reuse, R15, PT ;  /* 0x0000000f0000720c */ /* 0x040fe20003fc4070 */
[----:B------:R-:W-:Y:S02]  /*58d0*/  IMAD.MOV R14, RZ, RZ, -R14 ;  /* 0x000000ffff0e7224 */ /* 0x000fe400078e0a0e */
[----:B------:R-:W-:Y:S02]  /*58e0*/  @!P5 IMAD.IADD R7, R7, 0x1, -R0 ;  /* 0x000000010707d824 */ /* 0x000fe400078e0a00 */
[----:B------:R-:W-:Y:S02]  /*58f0*/  IMAD R14, R0, R14, R19 ;  /* 0x0000000e000e7224 */ /* 0x000fe400078e0213 */
[----:B------:R-:W-:Y:S02]  /*5900*/  VIADD R3, R9, 0x9d ;  /* 0x0000009d09037836 */ /* 0x000fe40000000000 */
[----:B0-----:R-:W-:-:S02]  /*5910*/  IMAD.MOV.U32 R20, RZ, RZ, R2 ;  /* 0x000000ffff147224 */ /* 0x001fc400078e0002 */
[----:B------:R-:W-:Y:S01]  /*5920*/  @!P4 IMAD.MOV R10, RZ, RZ, -R10 ;  /* 0x000000ffff0ac224 */ /* 0x000fe200078e0a0a */
[C---:B------:R-:W-:Y:S01]  /*5930*/  ISETP.GT.U32.AND P4, PT, R0.reuse, R14, PT ;  /* 0x0000000e0000720c */ /* 0x040fe20003f84070 */
[----:B------:R-:W-:Y:S01]  /*5940*/  @!P0 IMAD.MOV R20, RZ, RZ, -R20 ;  /* 0x000000ffff148224 */ /* 0x000fe200078e0a14 */
[----:B------:R-:W-:Y:S01]  /*5950*/  ISETP.GT.U32.AND P0, PT, R0, R7, PT ;  /* 0x000000070000720c */ /* 0x000fe20003f04070 */
[----:B------:R-:W-:-:S03]  /*5960*/  IMAD.HI.U32 R11, R5, R17, RZ ;  /* 0x00000011050b7227 */ /* 0x000fc600078e00ff */
[----:B------:R-:W-:Y:S01]  /*5970*/  STL [R1+0x384], R20 ;  /* 0x0003841401007387 */ /* 0x000fe20000100800 */
[--C-:B------:R-:W-:Y:S01]  /*5980*/  @!P1 IMAD.IADD R6, R6, 0x1, -R0.reuse ;  /* 0x0000000106069824 */ /* 0x100fe200078e0a00 */
[----:B------:R-:W-:Y:S01]  /*5990*/  ISETP.GE.AND P1, PT, R13, RZ, PT ;  /* 0x000000ff0d00720c */ /* 0x000fe20003f26270 */
[----:B------:R-:W-:Y:S01]  /*59a0*/  @!P6 IMAD.IADD R15, R15, 0x1, -R0 ;  /* 0x000000010f0fe824 */ /* 0x000fe200078e0a00 */
[----:B------:R-:W-:Y:S01]  /*59b0*/  IABS R13, R3 ;  /* 0x00000003000d7213 */ /* 0x000fe20000000000 */
[----:B------:R-:W-:Y:S01]  /*59c0*/  IMAD.MOV R11, RZ, RZ, -R11 ;  /* 0x000000ffff0b7224 */ /* 0x000fe200078e0a0b */
[----:B------:R-:W-:Y:S01]  /*59d0*/  STL [R1+0x380], R10 ;  /* 0x0003800a01007387 */ /* 0x000fe20000100800 */
[----:B------:R-:W-:Y:S01]  /*59e0*/  @!P3 IMAD.MOV R6, RZ, RZ, -R6 ;  /* 0x000000ffff06b224 */ /* 0x000fe200078e0a06 */
[C---:B------:R-:W-:Y:S01]  /*59f0*/  ISETP.GT.U32.AND P6, PT, R0.reuse, R15, PT ;  /* 0x0000000f0000720c */ /* 0x040fe20003fc4070 */
[----:B------:R-:W-:Y:S01]  /*5a00*/  IMAD R11, R0, R11, R17 ;  /* 0x0000000b000b7224 */ /* 0x000fe200078e0211 */
[----:B------:R-:W-:Y:S01]  /*5a10*/  ISETP.GE.AND P3, PT, R4, RZ, PT ;  /* 0x000000ff0400720c */ /* 0x000fe20003f66270 */
[----:B------:R-:W-:Y:S01]  /*5a20*/  VIADD R16, R9, 0x9c ;  /* 0x0000009c09107836 */ /* 0x000fe20000000000 */
[----:B------:R0:W-:Y:S01]  /*5a30*/  STL [R1+0x37c], R6 ;  /* 0x00037c0601007387 */ /* 0x0001e20000100800 */
[----:B------:R-:W-:Y:S01]  /*5a40*/  IMAD.HI.U32 R17, R5, R13, RZ ;  /* 0x0000000d05117227 */ /* 0x000fe200078e00ff */
[----:B------:R-:W-:-:S02]  /*5a50*/  ISETP.GT.U32.AND P5, PT, R0, R11, PT ;  /* 0x0000000b0000720c */ /* 0x000fc40003fa4070 */
[----:B------:R-:W-:Y:S01]  /*5a60*/  IABS R2, R16 ;  /* 0x0000001000027213 */ /* 0x000fe20000000000 */
[--C-:B------:R-:W-:Y:S01]  /*5a70*/  @!P0 IMAD.IADD R7, R7, 0x1, -R0.reuse ;  /* 0x0000000107078824 */ /* 0x100fe200078e0a00 */
[----:B------:R-:W-:Y:S01]  /*5a80*/  ISETP.GE.AND P0, PT, R12, RZ, PT ;  /* 0x000000ff0c00720c */ /* 0x000fe20003f06270 */
[----:B------:R-:W-:Y:S02]  /*5a90*/  IMAD.MOV R17, RZ, RZ, -R17 ;  /* 0x000000ffff117224 */ /* 0x000fe400078e0a11 */
[----:B------:R-:W-:Y:S01]  /*5aa0*/  @!P4 IMAD.IADD R14, R14, 0x1, -R0 ;  /* 0x000000010e0ec824 */ /* 0x000fe200078e0a00 */
[----:B------:R-:W-:Y:S01]  /*5ab0*/  ISETP.GE.AND P4, PT, R3, RZ, PT ;  /* 0x000000ff0300720c */ /* 0x000fe20003f86270 */
[----:B0-----:R-:W-:Y:S02]  /*5ac0*/  IMAD.MOV.U32 R6, RZ, RZ, R7 ;  /* 0x000000ffff067224 */ /* 0x001fe400078e0007 */
[C---:B------:R-:W-:Y:S02]  /*5ad0*/  IMAD R13, R0.reuse, R17, R13 ;  /* 0x00000011000d7224 */ /* 0x040fe400078e020d */
[----:B------:R-:W-:Y:S01]  /*5ae0*/  @!P2 IMAD.MOV R6, RZ, RZ, -R6 ;  /* 0x000000ffff06a224 */ /* 0x000fe200078e0a06 */
[----:B------:R-:W-:Y:S01]  /*5af0*/  ISETP.GT.U32.AND P2, PT, R0, R14, PT ;  /* 0x0000000e0000720c */ /* 0x000fe20003f44070 */
[----:B------:R-:W-:-:S03]  /*5b00*/  IMAD.HI.U32 R4, R5, R2, RZ ;  /* 0x0000000205047227 */ /* 0x000fc600078e00ff */
[----:B------:R0:W-:Y:S01]  /*5b10*/  STL [R1+0x378], R6 ;  /* 0x0003780601007387 */ /* 0x0001e20000100800 */
[----:B------:R-:W-:Y:S01]  /*5b20*/  @!P6 IMAD.IADD R15, R15, 0x1, -R0 ;  /* 0x000000010f0fe824 */ /* 0x000fe200078e0a00 */
[C---:B------:R-:W-:Y:S01]  /*5b30*/  ISETP.GT.U32.AND P6, PT, R0.reuse, R13, PT ;  /* 0x0000000d0000720c */ /* 0x040fe20003fc4070 */
[----:B------:R-:W-:Y:S02]  /*5b40*/  IMAD.MOV R4, RZ, RZ, -R4 ;  /* 0x000000ffff047224 */ /* 0x000fe400078e0a04 */
[----:B------:R-:W-:Y:S02]  /*5b50*/  @!P5 IMAD.IADD R11, R11, 0x1, -R0 ;  /* 0x000000010b0bd824 */ /* 0x000fe400078e0a00 */
[----:B------:R-:W-:Y:S02]  /*5b60*/  IMAD R2, R0, R4, R2 ;  /* 0x0000000400027224 */ /* 0x000fe400078e0202 */
[----:B------:R-:W-:Y:S01]  /*5b70*/  @!P2 IMAD.IADD R14, R14, 0x1, -R0 ;  /* 0x000000010e0ea824 */ /* 0x000fe200078e0a00 */
[C---:B------:R-:W-:Y:S01]  /*5b80*/  ISETP.GT.U32.AND P5, PT, R0.reuse, R11, PT ;  /* 0x0000000b0000720c */ /* 0x040fe20003fa4070 */
[----:B------:R-:W-:Y:S01]  /*5b90*/  IMAD.MOV.U32 R10, RZ, RZ, R15 ;  /* 0x000000ffff0a7224 */ /* 0x000fe200078e000f */
[----:B------:R-:W-:Y:S01]  /*5ba0*/  ISETP.GT.U32.AND P2, PT, R0, R2, PT ;  /* 0x000000020000720c */ /* 0x000fe20003f44070 */
[----:B------:R-:W-:-:S02]  /*5bb0*/  VIADD R4, R9, 0x9b ;  /* 0x0000009b09047836 */ /* 0x000fc40000000000 */
[----:B------:R-:W-:Y:S02]  /*5bc0*/  @!P6 IMAD.IADD R13, R13, 0x1, -R0 ;  /* 0x000000010d0de824 */ /* 0x000fe400078e0a00 */
[----:B------:R-:W-:Y:S01]  /*5bd0*/  @!P1 IMAD.MOV R10, RZ, RZ, -R10 ;  /* 0x000000ffff0a9224 */ /* 0x000fe200078e0a0a */
[----:B------:R-:W-:Y:S01]  /*5be0*/  IABS R18, R4 ;  /* 0x0000000400127213 */ /* 0x000fe20000000000 */
[C---:B0-----:R-:W-:Y:S01]  /*5bf0*/  VIADD R6, R9.reuse, 0x9a ;  /* 0x0000009a09067836 */ /* 0x041fe20000000000 */
[----:B------:R-:W-:Y:S01]  /*5c00*/  ISETP.GT.U32.AND P6, PT, R0, R13, PT ;  /* 0x0000000d0000720c */ /* 0x000fe20003fc4070 */
[----:B------:R-:W-:Y:S01]  /*5c10*/  VIADD R7, R9, 0x99 ;  /* 0x0000009909077836 */ /* 0x000fe20000000000 */
[----:B------:R0:W-:Y:S01]  /*5c20*/  STL [R1+0x374], R10 ;  /* 0x0003740a01007387 */ /* 0x0001e20000100800 */
[--C-:B------:R-:W-:Y:S01]  /*5c30*/  @!P5 IMAD.IADD R11, R11, 0x1, -R0.reuse ;  /* 0x000000010b0bd824 */ /* 0x100fe200078e0a00 */
[----:B------:R-:W-:Y:S01]  /*5c40*/  ISETP.GE.AND P1, PT, R4, RZ, PT ;  /* 0x000000ff0400720c */ /* 0x000fe20003f26270 */
[----:B------:R-:W-:Y:S01]  /*5c50*/  @!P2 IMAD.IADD R2, R2, 0x1, -R0 ;  /* 0x000000010202a824 */ /* 0x000fe200078e0a00 */
[----:B------:R-:W-:Y:S01]  /*5c60*/  IABS R4, R6 ;  /* 0x0000000600047213 */ /* 0x000fe20000000000 */
[----:B------:R-:W-:Y:S01]  /*5c70*/  @!P3 IMAD.MOV R11, RZ, RZ, -R11 ;  /* 0x000000ffff0bb224 */ /* 0x000fe200078e0a0b */
[----:B------:R-:W-:Y:S01]  /*5c80*/  ISETP.GE.AND P3, PT, R6, RZ, PT ;  /* 0x000000ff0600720c */ /* 0x000fe20003f66270 */
[----:B------:R-:W-:Y:S01]  /*5c90*/  IMAD.HI.U32 R6, R5, R18, RZ ;  /* 0x0000001205067227 */ /* 0x000fe200078e00ff */
[----:B------:R-:W-:-:S02]  /*5ca0*/  ISETP.GT.U32.AND P2, PT, R0, R2, PT ;  /* 0x000000020000720c */ /* 0x000fc40003f44070 */
[----:B------:R1:W-:Y:S01]  /*5cb0*/  STL [R1+0x370], R11 ;  /* 0x0003700b01007387 */ /* 0x0003e20000100800 */
[----:B0-----:R-:W-:Y:S01]  /*5cc0*/  IMAD.MOV.U32 R10, RZ, RZ, R14 ;  /* 0x000000ffff0a7224 */ /* 0x001fe200078e000e */
[----:B------:R-:W-:Y:S01]  /*5cd0*/  ISETP.GE.AND P5, PT, R16, RZ, PT ;  /* 0x000000ff1000720c */ /* 0x000fe20003fa6270 */
[----:B------:R-:W-:Y:S02]  /*5ce0*/  @!P6 IMAD.IADD R13, R13, 0x1, -R0 ;  /* 0x000000010d0de824 */ /* 0x000fe400078e0a00 */
[----:B------:R-:W-:Y:S01]  /*5cf0*/  @!P0 IMAD.MOV R10, RZ, RZ, -R10 ;  /* 0x000000ffff0a8224 */ /* 0x000fe200078e0a0a */
[----:B------:R-:W-:Y:S01]  /*5d00*/  ISETP.GE.AND P0, PT, R7, RZ, PT ;  /* 0x000000ff0700720c */ /* 0x000fe20003f06270 */
[----:B------:R-:W-:Y:S02]  /*5d10*/  IMAD.MOV R6, RZ, RZ, -R6 ;  /* 0x000000ffff067224 */ /* 0x000fe400078e0a06 */
[----:B------:R-:W-:Y:S01]  /*5d20*/  VIADD R3, R9, 0x98 ;  /* 0x0000009809037836 */ /* 0x000fe20000000000 */
[----:B-1----:R-:W-:Y:S01]  /*5d30*/  IABS R11, R7 ;  /* 0x00000007000b7213 */ /* 0x002fe20000000000 */
[----:B------:R0:W-:Y:S01]  /*5d40*/  STL [R1+0x35c], R10 ;  /* 0x00035c0a01007387 */ /* 0x0001e20000100800 */
[----:B------:R-:W-:-:S02]  /*5d50*/  IMAD.MOV.U32 R7, RZ, RZ, R4 ;  /* 0x000000ffff077224 */ /* 0x000fc400078e0004 */
[----:B------:R-:W-:Y:S01]  /*5d60*/  IMAD R18, R0, R6, R18 ;  /* 0x0000000600127224 */ /* 0x000fe200078e0212 */
[----:B------:R-:W-:Y:S01]  /*5d70*/  ISETP.GE.AND P6, PT, R3, RZ, PT ;  /* 0x000000ff0300720c */ /* 0x000fe20003fc6270 */
[----:B------:R-:W-:Y:S01]  /*5d80*/  IMAD.HI.U32 R4, R5, R11, RZ ;  /* 0x0000000b05047227 */ /* 0x000fe200078e00ff */
[----:B------:R-:W-:-:S03]  /*5d90*/  IABS R14, R3 ;  /* 0x00000003000e7213 */ /* 0x000fc60000000000 */
[----:B------:R-:W-:Y:S02]  /*5da0*/  IMAD.MOV R4, RZ, RZ, -R4 ;  /* 0x000000ffff047224 */ /* 0x000fe400078e0a04 */
[----:B0-----:R-:W-:Y:S02]  /*5db0*/  IMAD.MOV.U32 R10, RZ, RZ, R13 ;  /* 0x000000ffff0a7224 */ /* 0x001fe400078e000d */
[----:B------:R-:W-:Y:S02]  /*5dc0*/  @!P2 IMAD.IADD R2, R2, 0x1, -R0 ;  /* 0x000000010202a824 */ /* 0x000fe400078e0a00 */
[----:B------:R-:W-:Y:S01]  /*5dd0*/  @!P4 IMAD.MOV R10, RZ, RZ, -R10 ;  /* 0x000000ffff0ac224 */ /* 0x000fe200078e0a0a */
[----:B------:R-:W-:Y:S01]  /*5de0*/  ISETP.GT.U32.AND P4, PT, R0, R18, PT ;  /* 0x000000120000720c */ /* 0x000fe20003f84070 */
[----:B------:R-:W-:-:S03]  /*5df0*/  IMAD.HI.U32 R3, R5, R7, RZ ;  /* 0x0000000705037227 */ /* 0x000fc600078e00ff */
[----:B------:R0:W-:Y:S01]  /*5e00*/  STL [R1+0x358], R10 ;  /* 0x0003580a01007387 */ /* 0x0001e20000100800 */
[C---:B------:R-:W-:Y:S02]  /*5e10*/  IMAD R11, R0.reuse, R4, R11 ;  /* 0x00000004000b7224 */ /* 0x040fe400078e020b */
[----:B------:R-:W-:Y:S02]  /*5e20*/  IMAD.MOV R6, RZ, RZ, -R3 ;  /* 0x000000ffff067224 */ /* 0x000fe400078e0a03 */
[----:B------:R-:W-:Y:S02]  /*5e30*/  VIADD R15, R9, 0x96 ;  /* 0x00000096090f7836 */ /* 0x000fe40000000000 */
[----:B------:R-:W-:Y:S02]  /*5e40*/  IMAD R7, R0, R6, R7 ;  /* 0x0000000600077224 */ /* 0x000fe400078e0207 */
[----:B------:R-:W-:Y:S02]  /*5e50*/  @!P4 IMAD.IADD R18, R18, 0x1, -R0 ;  /* 0x000000011212c824 */ /* 0x000fe400078e0a00 */
[----:B0-----:R-:W-:Y:S01]  /*5e60*/  IMAD.MOV.U32 R10, RZ, RZ, R2 ;  /* 0x000000ffff0a7224 */ /* 0x001fe200078e0002 */
[C---:B------:R-:W-:Y:S01]  /*5e70*/  ISETP.GT.U32.AND P2, PT, R0.reuse, R7, PT ;  /* 0x000000070000720c */ /* 0x040fe20003f44070 */
[----:B------:R-:W-:Y:S01]  /*5e80*/  IMAD.HI.U32 R3, R5, R14, RZ ;  /* 0x0000000e05037227 */ /* 0x000fe200078e00ff */
[----:B------:R-:W-:-:S02]  /*5e90*/  ISETP.GT.U32.AND P4, PT, R0, R18, PT ;  /* 0x000000120000720c */ /* 0x000fc40003f84070 */
[----:B------:R-:W-:Y:S01]  /*5ea0*/  IABS R2, R15 ;  /* 0x0000000f00027213 */ /* 0x000fe20000000000 */
[----:B------:R-:W-:Y:S01]  /*5eb0*/  @!P5 IMAD.MOV R10, RZ, RZ, -R10 ;  /* 0x000000ffff0ad224 */ /* 0x000fe200078e0a0a */
[C---:B------:R-:W-:Y:S01]  /*5ec0*/  ISETP.GT.U32.AND P5, PT, R0.reuse, R11, PT ;  /* 0x0000000b0000720c */ /* 0x040fe20003fa4070 */
[----:B------:R-:W-:Y:S02]  /*5ed0*/  IMAD.MOV R3, RZ, RZ, -R3 ;  /* 0x000000ffff037224 */ /* 0x000fe400078e0a03 */
[----:B------:R-:W-:Y:S01]  /*5ee0*/  VIADD R19, R9, 0x97 ;  /* 0x0000009709137836 */ /* 0x000fe20000000000 */
[----:B------:R0:W-:Y:S01]  /*5ef0*/  STL [R1+0x354], R10 ;  /* 0x0003540a01007387 */ /* 0x0001e20000100800 */
[----:B------:R-:W-:Y:S02]  /*5f00*/  IMAD R14, R0, R3, R14 ;  /* 0x00000003000e7224 */ /* 0x000fe400078e020e */
[----:B------:R-:W-:Y:S01]  /*5f10*/  @!P2 IMAD.IADD R7, R7, 0x1, -R0 ;  /* 0x000000010707a824 */ /* 0x000fe200078e0a00 */
[----:B------:R-:W-:Y:S01]  /*5f20*/  IABS R3, R19 ;  /* 0x0000001300037213 */ /* 0x000fe20000000000 */
[----:B------:R-:W-:-:S03]  /*5f30*/  IMAD.HI.U32 R12, R5, R2, RZ ;  /* 0x00000002050c7227 */ /* 0x000fc600078e00ff */
[----:B------:R-:W-:Y:S01]  /*5f40*/  ISETP.GT.U32.AND P2, PT, R0, R7, PT ;  /* 0x000000070000720c */ /* 0x000fe20003f44070 */
[----:B------:R-:W-:Y:S02]  /*5f50*/  @!P5 IMAD.IADD R11, R11, 0x1, -R0 ;  /* 0x000000010b0bd824 */ /* 0x000fe400078e0a00 */
[----:B------:R-:W-:Y:S02]  /*5f60*/  IMAD.MOV R12, RZ, RZ, -R12 ;  /* 0x000000ffff0c7224 */ /* 0x000fe400078e0a0c */
[----:B------:R-:W-:Y:S01]  /*5f70*/  @!P4 IMAD.IADD R18, R18, 0x1, -R0 ;  /* 0x000000011212c824 */ /* 0x000fe200078e0a00 */
[C---:B------:R-:W-:Y:S01]  /*5f80*/  ISETP.GT.U32.AND P5, PT, R0.reuse, R11, PT ;  /* 0x0000000b0000720c */ /* 0x040fe20003fa4070 */
[----:B------:R-:W-:Y:S01]  /*5f90*/  IMAD.HI.U32 R16, R5, R3, RZ ;  /* 0x0000000305107227 */ /* 0x000fe200078e00ff */
[----:B------:R-:W-:-:S03]  /*5fa0*/  ISETP.GT.U32.AND P4, PT, R0, R14, PT ;  /* 0x0000000e0000720c */ /* 0x000fc60003f84070 */
[C---:B------:R-:W-:Y:S02]  /*5fb0*/  IMAD R2, R0.reuse, R12, R2 ;  /* 0x0000000c00027224 */ /* 0x040fe400078e0202 */
[----:B------:R-:W-:Y:S02]  /*5fc0*/  IMAD.MOV R16, RZ, RZ, -R16 ;  /* 0x000000ffff107224 */ /* 0x000fe400078e0a10 */
[----:B------:R-:W-:Y:S02]  /*5fd0*/  VIADD R4, R9, 0x95 ;  /* 0x0000009509047836 */ /* 0x000fe40000000000 */
[C---:B------:R-:W-:Y:S02]  /*5fe0*/  IMAD R3, R0.reuse, R16, R3 ;  /* 0x0000001000037224 */ /* 0x040fe400078e0203 */
[--C-:B------:R-:W-:Y:S01]  /*5ff0*/  @!P5 IMAD.IADD R11, R11, 0x1, -R0.reuse ;  /* 0x000000010b0bd824 */ /* 0x100fe200078e0a00 */
[C---:B------:R-:W-:Y:S01]  /*6000*/  ISETP.GT.U32.AND P5, PT, R0.reuse, R2, PT ;  /* 0x000000020000720c */ /* 0x040fe20003fa4070 */
[----:B------:R-:W-:Y:S01]  /*6010*/  @!P2 IMAD.IADD R7, R7, 0x1, -R0 ;  /* 0x000000010707a824 */ /* 0x000fe200078e0a00 */
[----:B------:R-:W-:Y:S01]  /*6020*/  ISETP.GT.U32.AND P2, PT, R0, R3, PT ;  /* 0x000000030000720c */ /* 0x000fe20003f44070 */
[----:B------:R-:W-:Y:S01]  /*6030*/  IMAD.MOV.U32 R20, RZ, RZ, R18 ;  /* 0x000000ffff147224 */ /* 0x000fe200078e0012 */
[----:B------:R-:W-:Y:S01]  /*6040*/  IABS R6, R4 ;  /* 0x0000000400067213 */ /* 0x000fe20000000000 */
[----:B------:R-:W-:Y:S01]  /*6050*/  @!P4 IMAD.IADD R14, R14, 0x1, -R0 ;  /* 0x000000010e0ec824 */ /* 0x000fe200078e0a00 */
[----:B------:R-:W-:Y:S01]  /*6060*/  ISETP.GE.AND P4, PT, R19, RZ, PT ;  /* 0x000000ff1300720c */ /* 0x000fe20003f86270 */
[----:B0-----:R-:W-:-:S02]  /*6070*/  VIADD R10, R9, 0x94 ;  /* 0x00000094090a7836 */ /* 0x001fc40000000000 */
[----:B------:R-:W-:Y:S02]  /*6080*/  VIADD R12, R9, 0x93 ;  /* 0x00000093090c7836 */ /* 0x000fe40000000000 */
[----:B------:R-:W-:Y:S01]  /*6090*/  @!P1 IMAD.MOV R20, RZ, RZ, -R20 ;  /* 0x000000ffff149224 */ /* 0x000fe200078e0a14 */
[----:B------:R-:W-:Y:S01]  /*60a0*/  ISETP.GT.U32.AND P1, PT, R0, R14, PT ;  /* 0x0000000e0000720c */ /* 0x000fe20003f24070 */
[----:B------:R-:W-:Y:S01]  /*60b0*/  @!P5 IMAD.IADD R2, R2, 0x1, -R0 ;  /* 0x000000010202d824 */ /* 0x000fe200078e0a00 */
[----:B------:R-:W-:Y:S01]  /*60c0*/  IABS R13, R10 ;  /* 0x0000000a000d7213 */ /* 0x000fe20000000000 */
[C---:B------:R-:W-:Y:S01]  /*60d0*/  IMAD.HI.U32 R17, R5.reuse, R6, RZ ;  /* 0x0000000605117227 */ /* 0x040fe200078e00ff */
[----:B------:R-:W-:Y:S01]  /*60e0*/  IABS R18, R12 ;  /* 0x0000000c00127213 */ /* 0x000fe20000000000 */
[----:B------:R0:W-:Y:S01]  /*60f0*/  STL [R1+0x3a8], R20 ;  /* 0x0003a81401007387 */ /* 0x0001e20000100800 */
[----:B------:R-:W-:Y:S01]  /*6100*/  ISETP.GT.U32.AND P5, PT, R0, R2, PT ;  /* 0x000000020000720c */ /* 0x000fe20003fa4070 */
[----:B------:R-:W-:-:S04]  /*6110*/  IMAD.HI.U32 R16, R5, R13, RZ ;  /* 0x0000000d05107227 */ /* 0x000fc800078e00ff */
[----:B------:R-:W-:Y:S02]  /*6120*/  IMAD.MOV R17, RZ, RZ, -R17 ;  /* 0x000000ffff117224 */ /* 0x000fe400078e0a11 */
[----:B------:R-:W-:Y:S01]  /*6130*/  @!P2 IMAD.IADD R3, R3, 0x1, -R0 ;  /* 0x000000010303a824 */ /* 0x000fe200078e0a00 */
[----:B------:R-:W-:Y:S01]  /*6140*/  ISETP.GE.AND P2, PT, R15, RZ, PT ;  /* 0x000000ff0f00720c */ /* 0x000fe20003f46270 */
[----:B0-----:R-:W-:Y:S02]  /*6150*/  IMAD.MOV.U32 R20, RZ, RZ, R7 ;  /* 0x000000ffff147224 */ /* 0x001fe400078e0007 */
[----:B------:R-:W-:-:S04]  /*6160*/  IMAD.HI.U32 R7, R5, R18, RZ ;  /* 0x0000001205077227 */ /* 0x000fc800078e00ff */
[----:B------:R-:W-:Y:S02]  /*6170*/  IMAD.MOV R16, RZ, RZ, -R16 ;  /* 0x000000ffff107224 */ /* 0x000fe400078e0a10 */
[C---:B------:R-:W-:Y:S02]  /*6180*/  IMAD R6, R0.reuse, R17, R6 ;  /* 0x0000001100067224 */ /* 0x040fe400078e0206 */
[----:B------:R-:W-:Y:S01]  /*6190*/  @!P3 IMAD.MOV R20, RZ, RZ, -R20 ;  /* 0x000000ffff14b224 */ /* 0x000fe200078e0a14 */
[----:B------:R-:W-:Y:S01]  /*61a0*/  ISETP.GT.U32.AND P3, PT, R0, R3, PT ;  /* 0x000000030000720c */ /* 0x000fe20003f64070 */
[----:B------:R-:W-:Y:S01]  /*61b0*/  @!P1 IMAD.IADD R14, R14, 0x1, -R0 ;  /* 0x000000010e0e9824 */ /* 0x000fe200078e0a00 */
[C---:B------:R-:W-:Y:S01]  /*61c0*/  ISETP.GT.U32.AND P1, PT, R0.reuse, R6, PT ;  /* 0x000000060000720c */ /* 0x040fe20003f24070 */
[----:B------:R-:W-:Y:S01]  /*61d0*/  IMAD.MOV R7, RZ, RZ, -R7 ;  /* 0x000000ffff077224 */ /* 0x000fe200078e0a07 */
[----:B------:R-:W-:Y:S01]  /*61e0*/  STL [R1+0x3ac], R20 ;  /* 0x0003ac1401007387 */ /* 0x000fe20000100800 */
[----:B------:R-:W-:-:S02]  /*61f0*/  IMAD R13, R0, R16, R13 ;  /* 0x00000010000d7224 */ /* 0x000fc400078e020d */
[----:B------:R-:W-:Y:S02]  /*6200*/  IMAD.MOV.U32 R15, RZ, RZ, R14 ;  /* 0x000000ffff0f7224 */ /* 0x000fe400078e000e */
[C---:B------:R-:W-:Y:S02]  /*6210*/  IMAD R18, R0.reuse, R7, R18 ;  /* 0x0000000700127224 */ /* 0x040fe400078e0212 */
[----:B------:R-:W-:Y:S01]  /*6220*/  @!P6 IMAD.MOV R15, RZ, RZ, -R15 ;  /* 0x000000ffff0fe224 */ /* 0x000fe200078e0a0f */
[----:B------:R-:W-:Y:S01]  /*6230*/  ISETP.GT.U32.AND P6, PT, R0, R13, PT ;  /* 0x0000000d0000720c */ /* 0x000fe20003fc4070 */
[----:B------:R-:W-:Y:S01]  /*6240*/  @!P5 IMAD.IADD R2, R2, 0x1, -R0 ;  /* 0x000000010202d824 */ /* 0x000fe200078e0a00 */
[----:B------:R-:W-:Y:S01]  /*6250*/  ISETP.GT.U32.AND P5, PT, R0, R18, PT ;  /* 0x000000120000720c */ /* 0x000fe20003fa4070 */
[----:B------:R-:W-:Y:S01]  /*6260*/  @!P0 IMAD.MOV R11, RZ, RZ, -R11 ;  /* 0x000000ffff0b8224 */ /* 0x000fe200078e0a0b */
[----:B------:R-:W-:Y:S01]  /*6270*/  ISETP.GE.AND P0, PT, R4, RZ, PT ;  /* 0x000000ff0400720c */ /* 0x000fe20003f06270 */
[----:B------:R-:W-:-:S02]  /*6280*/  VIADD R14, R9, 0x92 ;  /* 0x00000092090e7836 */ /* 0x000fc40000000000 */
[--C-:B------:R-:W-:Y:S01]  /*6290*/  @!P3 IMAD.IADD R3, R3, 0x1, -R0.reuse ;  /* 0x000000010303b824 */ /* 0x100fe200078e0a00 */
[----:B------:R0:W-:Y:S01]  /*62a0*/  STL [R1+0x3b0], R11 ;  /* 0x0003b00b01007387 */ /* 0x0001e20000100800 */
[--C-:B------:R-:W-:Y:S01]  /*62b0*/  @!P1 IMAD.IADD R6, R6, 0x1, -R0.reuse ;  /* 0x0000000106069824 */ /* 0x100fe200078e0a00 */
[----:B------:R-:W-:Y:S01]  /*62c0*/  IABS R4, R14 ;  /* 0x0000000e00047213 */ /* 0x000fe20000000000 */
[----:B------:R-:W-:Y:S01]  /*62d0*/  VIADD R7, R9, 0x90 ;  /* 0x0000009009077836 */ /* 0x000fe20000000000 */
[----:B------:R1:W-:Y:S01]  /*62e0*/  STL [R1+0x3a4], R15 ;  /* 0x0003a40f01007387 */ /* 0x0003e20000100800 */
[----:B------:R-:W-:Y:S01]  /*62f0*/  ISETP.GE.AND P3, PT, R10, RZ, PT ;  /* 0x000000ff0a00720c */ /* 0x000fe20003f66270 */
[--C-:B------:R-:W-:Y:S01]  /*6300*/  @!P6 IMAD.IADD R13, R13, 0x1, -R0.reuse ;  /* 0x000000010d0de824 */ /* 0x100fe200078e0a00 */
[----:B------:R-:W-:Y:S01]  /*6310*/  ISETP.GE.AND P1, PT, R12, RZ, PT ;  /* 0x000000ff0c00720c */ /* 0x000fe20003f26270 */
[----:B------:R-:W-:Y:S01]  /*6320*/  @!P5 IMAD.IADD R18, R18, 0x1, -R0 ;  /* 0x000000011212d824 */ /* 0x000fe200078e0a00 */
[----:B------:R-:W-:Y:S01]  /*6330*/  ISETP.GT.U32.AND P6, PT, R0, R6, PT ;  /* 0x000000060000720c */ /* 0x000fe20003fc4070 */
[----:B0-----:R-:W-:-:S02]  /*6340*/  VIADD R11, R9, 0x91 ;  /* 0x00000091090b7836 */ /* 0x001fc40000000000 */
[----:B------:R-:W-:Y:S01]  /*6350*/  IMAD.HI.U32 R12, R5, R4, RZ ;  /* 0x00000004050c7227 */ /* 0x000fe200078e00ff */
[C---:B------:R-:W-:Y:S02]  /*6360*/  ISETP.GT.U32.AND P5, PT, R0.reuse, R18, PT ;  /* 0x000000120000720c */ /* 0x040fe40003fa4070 */
[----:B------:R-:W-:Y:S01]  /*6370*/  IABS R10, R11 ;  /* 0x0000000b000a7213 */ /* 0x000fe20000000000 */
[----:B-1----:R-:W-:Y:S02]  /*6380*/  IMAD.MOV.U32 R15, RZ, RZ, R3 ;  /* 0x000000ffff0f7224 */ /* 0x002fe400078e0003 */
[----:B------:R-:W-:Y:S02]  /*6390*/  IMAD.MOV R3, RZ, RZ, -R12 ;  /* 0x000000ffff037224 */ /* 0x000fe400078e0a0c */
[----:B------:R-:W-:Y:S01]  /*63a0*/  @!P4 IMAD.MOV R15, RZ, RZ, -R15 ;  /* 0x000000ffff0fc224 */ /* 0x000fe200078e0a0f */
[C---:B------:R-:W-:Y:S01]  /*63b0*/  ISETP.GT.U32.AND P4, PT, R0.reuse, R13, PT ;  /* 0x0000000d0000720c */ /* 0x040fe20003f84070 */
[----:B------:R-:W-:Y:S01]  /*63c0*/  IMAD R4, R0, R3, R4 ;  /* 0x0000000300047224 */ /* 0x000fe200078e0204 */
[----:B------:R-:W-:Y:S01]  /*63d0*/  IABS R3, R7 ;  /* 0x0000000700037213 */ /* 0x000fe20000000000 */
[--C-:B------:R-:W-:Y:S01]  /*63e0*/  @!P6 IMAD.IADD R6, R6, 0x1, -R0.reuse ;  /* 0x000000010606e824 */ /* 0x100fe200078e0a00 */
[----:B------:R0:W-:Y:S01]  /*63f0*/  STL [R1+0x3a0], R15 ;  /* 0x0003a00f01007387 */ /* 0x0001e20000100800 */
[----:B------:R-:W-:Y:S01]  /*6400*/  @!P5 IMAD.IADD R18, R18, 0x1, -R0 ;  /* 0x000000011212d824 */ /* 0x000fe200078e0a00 */
[----:B------:R-:W-:Y:S01]  /*6410*/  ISETP.GT.U32.AND P6, PT, R0, R4, PT ;  /* 0x000000040000720c */ /* 0x000fe20003fc4070 */
[----:B------:R-:W-:-:S02]  /*6420*/  VIADD R12, R9, 0x8f ;  /* 0x0000008f090c7836 */ /* 0x000fc40000000000 */
[----:B------:R-:W-:-:S03]  /*6430*/  IMAD.HI.U32 R16, R5, R3, RZ ;  /* 0x0000000305107227 */ /* 0x000fc600078e00ff */
[----:B------:R-:W-:Y:S01]  /*6440*/  IABS R19, R12 ;  /* 0x0000000c00137213 */ /* 0x000fe20000000000 */
[----:B------:R-:W-:Y:S01]  /*6450*/  @!P4 IMAD.IADD R13, R13, 0x1, -R0 ;  /* 0x000000010d0dc824 */ /* 0x000fe200078e0a00 */
[----:B------:R-:W-:Y:S01]  /*6460*/  ISETP.GE.AND P4, PT, R14, RZ, PT ;  /* 0x000000ff0e00720c */ /* 0x000fe20003f86270 */
[----:B0-----:R-:W-:-:S04]  /*6470*/  IMAD.HI.U32 R15, R5, R10, RZ ;  /* 0x0000000a050f7227 */ /* 0x001fc800078e00ff */
[----:B------:R-:W-:Y:S02]  /*6480*/  IMAD.MOV R15, RZ, RZ, -R15 ;  /* 0x000000ffff0f7224 */ /* 0x000fe400078e0a0f */
[----:B------:R-:W-:Y:S01]  /*6490*/  @!P6 IMAD.IADD R4, R4, 0x1, -R0 ;  /* 0x000000010404e824 */ /* 0x000fe200078e0a00 */
[----:B------:R-:W-:Y:S01]  /*64a0*/  ISETP.GE.AND P6, PT, R11, RZ, PT ;  /* 0x000000ff0b00720c */ /* 0x000fe20003fc6270 */
[----:B------:R-:W-:Y:S02]  /*64b0*/  IMAD R10, R0, R15, R10 ;  /* 0x0000000f000a7224 */ /* 0x000fe400078e020a */
[----:B------:R-:W-:-:S03]  /*64c0*/  IMAD.HI.U32 R15, R5, R19, RZ ;  /* 0x00000013050f7227 */ /* 0x000fc600078e00ff */
[C---:B------:R-:W-:Y:S01]  /*64d0*/  ISETP.GT.U32.AND P5, PT, R0.reuse, R10, PT ;  /* 0x0000000a0000720c */ /* 0x040fe20003fa4070 */
[C---:B------:R-:W-:Y:S02]  /*64e0*/  VIADD R14, R9.reuse, 0x8e ;  /* 0x0000008e090e7836 */ /* 0x040fe40000000000 */
[----:B------:R-:W-:Y:S02]  /*64f0*/  IMAD.MOV R16, RZ, RZ, -R16 ;  /* 0x000000ffff107224 */ /* 0x000fe400078e0a10 */
[----:B------:R-:W-:Y:S02]  /*6500*/  IMAD.MOV.U32 R17, RZ, RZ, R6 ;  /* 0x000000ffff117224 */ /* 0x000fe400078e0006 */
[----:B------:R-:W-:Y:S02]  /*6510*/  IMAD.MOV R15, RZ, RZ, -R15 ;  /* 0x000000ffff0f7224 */ /* 0x000fe400078e0a0f */
[----:B------:R-:W-:Y:S02]  /*6520*/  VIADD R11, R9, 0x8d ;  /* 0x0000008d090b7836 */ /* 0x000fe40000000000 */
[----:B------:R-:W-:Y:S01]  /*6530*/  IMAD R3, R0, R16, R3 ;  /* 0x0000001000037224 */ /* 0x000fe200078e0203 */
[----:B------:R-:W-:Y:S01]  /*6540*/  IABS R16, R14 ;  /* 0x0000000e00107213 */ /* 0x000fe20000000000 */
[----:B------:R-:W-:Y:S01]  /*6550*/  @!P5 IMAD.IADD R10, R10, 0x1, -R0 ;  /* 0x000000010a0ad824 */ /* 0x000fe200078e0a00 */
[C---:B------:R-:W-:Y:S01]  /*6560*/  ISETP.GT.U32.AND P5, PT, R0.reuse, R4, PT ;  /* 0x000000040000720c */ /* 0x040fe20003fa4070 */
[----:B------:R-:W-:Y:S01]  /*6570*/  @!P2 IMAD.MOV R2, RZ, RZ, -R2 ;  /* 0x000000ffff02a224 */ /* 0x000fe200078e0a02 */
[C---:B------:R-:W-:Y:S01]  /*6580*/  ISETP.GT.U32.AND P2, PT, R0.reuse, R3, PT ;  /* 0x000000030000720c */ /* 0x040fe20003f44070 */
[----:B------:R-:W-:Y:S01]  /*6590*/  @!P0 IMAD.MOV R17, RZ, RZ, -R17 ;  /* 0x000000ffff118224 */ /* 0x000fe200078e0a11 */
[C---:B------:R-:W-:Y:S01]  /*65a0*/  ISETP.GT.U32.AND P0, PT, R0.reuse, R10, PT ;  /* 0x0000000a0000720c */ /* 0x040fe20003f04070 */
[----:B------:R-:W-:Y:S01]  /*65b0*/  IMAD R19, R0, R15, R19 ;  /* 0x0000000f00137224 */ /* 0x000fe200078e0213 */
[----:B------:R-:W-:Y:S01]  /*65c0*/  IABS R15, R11 ;  /* 0x0000000b000f7213 */ /* 0x000fe20000000000 */
[----:B------:R0:W-:Y:S01]  /*65d0*/  STL [R1+0x39c], R2 ;  /* 0x00039c0201007387 */ /* 0x0001e20000100800 */
[----:B------:R-:W-:-:S02]  /*65e0*/  @!P3 IMAD.MOV R13, RZ, RZ, -R13 ;  /* 0x000000ffff0db224 */ /* 0x000fc400078e0a0d */
[----:B------:R-:W-:Y:S01]  /*65f0*/  ISETP.GT.U32.AND P3, PT, R0, R19, PT ;  /* 0x000000130000720c */ /* 0x000fe20003f64070 */
[----:B------:R1:W-:Y:S01]  /*6600*/  STL [R1+0x398], R17 ;  /* 0x0003981101007387 */ /* 0x0003e20000100800 */
[----:B------:R-:W-:-:S03]  /*6610*/  IMAD.HI.U32 R6, R5, R15, RZ ;  /* 0x0000000f05067227 */ /* 0x000fc600078e00ff */
[----:B------:R-:W-:Y:S01]  /*6620*/  STL [R1+0x394], R13 ;  /* 0x0003940d01007387 */ /* 0x000fe20000100800 */
[----:B------:R-:W-:Y:S01]  /*6630*/  @!P5 IMAD.IADD R4, R4, 0x1, -R0 ;  /* 0x000000010404d824 */ /* 0x000fe200078e0a00 */
[----:B------:R-:W-:Y:S01]  /*6640*/  ISETP.GE.AND P5, PT, R12, RZ, PT ;  /* 0x000000ff0c00720c */ /* 0x000fe20003fa6270 */
[----:B0-----:R-:W-:-:S04]  /*6650*/  IMAD.HI.U32 R2, R5, R16, RZ ;  /* 0x0000001005027227 */ /* 0x001fc800078e00ff */
[----:B-1----:R-:W-:Y:S02]  /*6660*/  IMAD.MOV.U32 R17, RZ, RZ, R18 ;  /* 0x000000ffff117224 */ /* 0x002fe400078e0012 */
[----:B------:R-:W-:Y:S02]  /*6670*/  IMAD.MOV R2, RZ, RZ, -R2 ;  /* 0x000000ffff027224 */ /* 0x000fe400078e0a02 */
[----:B------:R-:W-:Y:S01]  /*6680*/  @!P1 IMAD.MOV R17, RZ, RZ, -R17 ;  /* 0x000000ffff119224 */ /* 0x000fe200078e0a11 */
[----:B------:R-:W-:Y:S01]  /*6690*/  ISETP.GE.AND P1, PT, R7, RZ, PT ;  /* 0x000000ff0700720c */ /* 0x000fe20003f26270 */
[----:B------:R-:W-:Y:S02]  /*66a0*/  IMAD.MOV R6, RZ, RZ, -R6 ;  /* 0x000000ffff067224 */ /* 0x000fe400078e0a06 */
[----:B------:R-:W-:Y:S01]  /*66b0*/  @!P0 IMAD.IADD R10, R10, 0x1, -R0 ;  /* 0x000000010a0a8824 */ /* 0x000fe200078e0a00 */
[----:B------:R0:W-:Y:S01]  /*66c0*/  STL [R1+0x388], R17 ;  /* 0x0003881101007387 */ /* 0x0001e20000100800 */
[----:B------:R-:W-:Y:S01]  /*66d0*/  IMAD R7, R0, R2, R16 ;  /* 0x0000000200077224 */ /* 0x000fe200078e0210 */
[----:B------:R-:W-:Y:S01]  /*66e0*/  ISETP.GE.AND P0, PT, R14, RZ, PT ;  /* 0x000000ff0e00720c */ /* 0x000fe20003f06270 */
[----:B------:R-:W-:-:S02]  /*66f0*/  IMAD.MOV.U32 R18, RZ, RZ, R4 ;  /* 0x000000ffff127224 */ /* 0x000fc400078e0004 */
[----:B------:R-:W-:Y:S02]  /*6700*/  @!P2 IMAD.IADD R3, R3, 0x1, -R0 ;  /* 0x000000010303a824 */ /* 0x000fe400078e0a00 */
[C---:B------:R-:W-:Y:S02]  /*6710*/  IMAD R12, R0.reuse, R6, R15 ;  /* 0x00000006000c7224 */ /* 0x040fe400078e020f */
[----:B------:R-:W-:Y:S01]  /*6720*/  @!P4 IMAD.MOV R18, RZ, RZ, -R18 ;  /* 0x000000ffff12c224 */ /* 0x000fe200078e0a12 */
[C---:B------:R-:W-:Y:S01]  /*6730*/  ISETP.GT.U32.AND P4, PT, R0.reuse, R7, PT ;  /* 0x000000070000720c */ /* 0x040fe20003f84070 */
[----:B0-----:R-:W-:Y:S01]  /*6740*/  IMAD.MOV.U32 R17, RZ, RZ, R10 ;  /* 0x000000ffff117224 */ /* 0x001fe200078e000a */
[C---:B------:R-:W-:Y:S01]  /*6750*/  ISETP.GT.U32.AND P2, PT, R0.reuse, R3, PT ;  /* 0x000000030000720c */ /* 0x040fe20003f44070 */
[--C-:B------:R-:W-:Y:S01]  /*6760*/  @!P3 IMAD.IADD R19, R19, 0x1, -R0.reuse ;  /* 0x000000011313b824 */ /* 0x100fe200078e0a00 */
[----:B------:R-:W-:Y:S01]  /*6770*/  STL [R1+0x350], R18 ;  /* 0x0003501201007387 */ /* 0x000fe20000100800 */
[----:B------:R-:W-:Y:S01]  /*6780*/  @!P6 IMAD.MOV R17, RZ, RZ, -R17 ;  /* 0x000000ffff11e224 */ /* 0x000fe200078e0a11 */
[C---:B------:R-:W-:Y:S01]  /*6790*/  ISETP.GT.U32.AND P6, PT, R0.reuse, R12, PT ;  /* 0x0000000c0000720c */ /* 0x040fe20003fc4070 */
[C---:B------:R-:W-:Y:S01]  /*67a0*/  VIADD R6, R9.reuse, 0x8c ;  /* 0x0000008c09067836 */ /* 0x040fe20000000000 */
[C---:B------:R-:W-:Y:S01]  /*67b0*/  ISETP.GT.U32.AND P3, PT, R0.reuse, R19, PT ;  /* 0x000000130000720c */ /* 0x040fe20003f64070 */
[C---:B------:R-:W-:Y:S01]  /*67c0*/  VIADD R2, R9.reuse, 0x8b ;  /* 0x0000008b09027836 */ /* 0x040fe20000000000 */
[----:B------:R0:W-:Y:S01]  /*67d0*/  STL [R1+0x34c], R17 ;  /* 0x00034c1101007387 */ /* 0x0001e20000100800 */
[----:B------:R-:W-:Y:S01]  /*67e0*/  VIADD R10, R9, 0x8a ;  /* 0x0000008a090a7836 */ /* 0x000fe20000000000 */
[----:B------:R-:W-:Y:S01]  /*67f0*/  IABS R13, R6 ;  /* 0x00000006000d7213 */ /* 0x000fe20000000000 */
[--C-:B------:R-:W-:Y:S01]  /*6800*/  @!P4 IMAD.IADD R7, R7, 0x1, -R0.reuse ;  /* 0x000000010707c824 */ /* 0x100fe200078e0a00 */
[----:B------:R-:W-:Y:S01]  /*6810*/  IABS R4, R2 ;  /* 0x0000000200047213 */ /* 0x000fe20000000000 */
[----:B------:R-:W-:Y:S01]  /*6820*/  @!P2 IMAD.IADD R3, R3, 0x1, -R0 ;  /* 0x000000010303a824 */ /* 0x000fe200078e0a00 */
[----:B------:R-:W-:Y:S01]  /*6830*/  ISETP.GE.AND P2, PT, R11, RZ, PT ;  /* 0x000000ff0b00720c */ /* 0x000fe20003f46270 */
[----:B------:R-:W-:Y:S01]  /*6840*/  IMAD.HI.U32 R11, R5, R13, RZ ;  /* 0x0000000d050b7227 */ /* 0x000fe200078e00ff */
[----:B------:R-:W-:-:S03]  /*6850*/  ISETP.GT.U32.AND P4, PT, R0, R7, PT ;  /* 0x000000070000720c */ /* 0x000fc60003f84070 */
[--C-:B------:R-:W-:Y:S02]  /*6860*/  @!P6 IMAD.IADD R12, R12, 0x1, -R0.reuse ;  /* 0x000000010c0ce824 */ /* 0x100fe400078e0a00 */
[----:B------:R-:W-:Y:S01]  /*6870*/  @!P3 IMAD.IADD R19, R19, 0x1, -R0 ;  /* 0x000000011313b824 */ /* 0x000fe200078e0a00 */
[----:B------:R-:W-:Y:S01]  /*6880*/  ISETP.GE.AND P3, PT, R6, RZ, PT ;  /* 0x000000ff0600720c */ /* 0x000fe20003f66270 */
[----:B------:R-:W-:Y:S01]  /*6890*/  IMAD.HI.U32 R14, R5, R4, RZ ;  /* 0x00000004050e7227 */ /* 0x000fe200078e00ff */
[----:B------:R-:W-:Y:S02]  /*68a0*/  ISETP.GT.U32.AND P6, PT, R0, R12, PT ;  /* 0x0000000c0000720c */ /* 0x000fe40003fc4070 */
[----:B------:R-:W-:Y:S01]  /*68b0*/  IABS R6, R10 ;  /* 0x0000000a00067213 */ /* 0x000fe20000000000 */
[----:B------:R-:W-:Y:S02]  /*68c0*/  IMAD.MOV R11, RZ, RZ, -R11 ;  /* 0x000000ffff0b7224 */ /* 0x000fe400078e0a0b */
[----:B------:R-:W-:-:S02]  /*68d0*/  IMAD.MOV R14, RZ, RZ, -R14 ;  /* 0x000000ffff0e7224 */ /* 0x000fc400078e0a0e */
[C---:B------:R-:W-:Y:S02]  /*68e0*/  IMAD R13, R0.reuse, R11, R13 ;  /* 0x0000000b000d7224 */ /* 0x040fe400078e020d */
[----:B------:R-:W-:Y:S02]  /*68f0*/  IMAD.MOV.U32 R15, RZ, RZ, R3 ;  /* 0x000000ffff0f7224 */ /* 0x000fe400078e0003 */
[----:B------:R-:W-:Y:S02]  /*6900*/  IMAD.MOV.U32 R3, RZ, RZ, R6 ;  /* 0x000000ffff037224 */ /* 0x000fe400078e0006 */
[C---:B------:R-:W-:Y:S02]  /*6910*/  IMAD R6, R0.reuse, R14, R4 ;  /* 0x0000000e00067224 */ /* 0x040fe400078e0204 */
[--C-:B------:R-:W-:Y:S01]  /*6920*/  @!P4 IMAD.IADD R7, R7, 0x1, -R0.reuse ;  /* 0x000000010707c824 */ /* 0x100fe200078e0a00 */
[----:B------:R-:W-:Y:S01]  /*6930*/  ISETP.GT.U32.AND P4, PT, R0, R13, PT ;  /* 0x0000000d0000720c */ /* 0x000fe20003f84070 */
[----:B------:R-:W-:Y:S01]  /*6940*/  @!P6 IMAD.IADD R12, R12, 0x1, -R0 ;  /* 0x000000010c0ce824 */ /* 0x000fe200078e0a00 */
[----:B------:R-:W-:Y:S01]  /*6950*/  ISETP.GT.U32.AND P6, PT, R0, R6, PT ;  /* 0x000000060000720c */ /* 0x000fe20003fc4070 */
[----:B------:R-:W-:-:S02]  /*6960*/  VIADD R14, R9, 0x89 ;  /* 0x00000089090e7836 */ /* 0x000fc40000000000 */
[----:B------:R-:W-:Y:S01]  /*6970*/  @!P1 IMAD.MOV R15, RZ, RZ, -R15 ;  /* 0x000000ffff0f9224 */ /* 0x000fe200078e0a0f */
[----:B------:R-:W-:Y:S01]  /*6980*/  ISETP.GE.AND P1, PT, R2, RZ, PT ;  /* 0x000000ff0200720c */ /* 0x000fe20003f26270 */
[----:B------:R-:W-:Y:S01]  /*6990*/  IMAD.HI.U32 R4, R5, R3, RZ ;  /* 0x0000000305047227 */ /* 0x000fe200078e00ff */
[----:B0-----:R-:W-:Y:S02]  /*69a0*/  IABS R17, R14 ;  /* 0x0000000e00117213 */ /* 0x001fe40000000000 */
[----:B------:R0:W-:Y:S01]  /*69b0*/  STL [R1+0x348], R15 ;  /* 0x0003480f01007387 */ /* 0x0001e20000100800 */
[----:B------:R-:W-:Y:S02]  /*69c0*/  IMAD.MOV R4, RZ, RZ, -R4 ;  /* 0x000000ffff047224 */ /* 0x000fe400078e0a04 */
[--C-:B------:R-:W-:Y:S02]  /*69d0*/  @!P4 IMAD.IADD R13, R13, 0x1, -R0.reuse ;  /* 0x000000010d0dc824 */ /* 0x100fe400078e0a00 */
[----:B------:R-:W-:-:S02]  /*69e0*/  @!P6 IMAD.IADD R6, R6, 0x1, -R0 ;  /* 0x000000010606e824 */ /* 0x000fc400078e0a00 */
[----:B------:R-:W-:Y:S01]  /*69f0*/  VIADD R2, R9, 0x87 ;  /* 0x0000008709027836 */ /* 0x000fe20000000000 */
[----:B------:R-:W-:Y:S01]  /*6a00*/  ISETP.GT.U32.AND P6, PT, R0, R13, PT ;  /* 0x0000000d0000720c */ /* 0x000fe20003fc4070 */
[----:B------:R-:W-:-:S04]  /*6a10*/  IMAD.HI.U32 R20, R5, R17, RZ ;  /* 0x0000001105147227 */ /* 0x000fc800078e00ff */
[----:B0-----:R-:W-:Y:S02]  /*6a20*/  VIADD R15, R9, 0x88 ;  /* 0x00000088090f7836 */ /* 0x001fe40000000000 */
[C---:B------:R-:W-:Y:S01]  /*6a30*/  IMAD R3, R0.reuse, R4, R3 ;  /* 0x0000000400037224 */ /* 0x040fe200078e0203 */
[----:B------:R-:W-:Y:S01]  /*6a40*/  IABS R4, R2 ;  /* 0x0000000200047213 */ /* 0x000fe20000000000 */
[----:B------:R-:W-:Y:S01]  /*6a50*/  IMAD.MOV R20, RZ, RZ, -R20 ;  /* 0x000000ffff147224 */ /* 0x000fe200078e0a14 */
[----:B------:R-:W-:Y:S01]  /*6a60*/  IABS R16, R15 ;  /* 0x0000000f00107213 */ /* 0x000fe20000000000 */
[----:B------:R-:W-:Y:S01]  /*6a70*/  @!P5 IMAD.MOV R19, RZ, RZ, -R19 ;  /* 0x000000ffff13d224 */ /* 0x000fe200078e0a13 */
[----:B------:R-:W-:Y:S01]  /*6a80*/  ISETP.GT.U32.AND P4, PT, R0, R3, PT ;  /* 0x000000030000720c */ /* 0x000fe20003f84070 */
[----:B------:R-:W-:Y:S01]  /*6a90*/  IMAD.MOV.U32 R21, RZ, RZ, R7 ;  /* 0x000000ffff157224 */ /* 0x000fe200078e0007 */
[----:B------:R-:W-:Y:S01]  /*6aa0*/  ISETP.GE.AND P5, PT, R10, RZ, PT ;  /* 0x000000ff0a00720c */ /* 0x000fe20003fa6270 */
[----:B------:R-:W-:Y:S01]  /*6ab0*/  IMAD.HI.U32 R18, R5, R16, RZ ;  /* 0x0000001005127227 */ /* 0x000fe200078e00ff */
[----:B------:R0:W-:Y:S03]  /*6ac0*/  STL [R1+0x340], R19 ;  /* 0x0003401301007387 */ /* 0x0001e60000100800 */
[----:B------:R-:W-:-:S02]  /*6ad0*/  IMAD R10, R0, R20, R17 ;  /* 0x00000014000a7224 */ /* 0x000fc400078e0211 */
[----:B------:R-:W-:Y:S02]  /*6ae0*/  IMAD.MOV R18, RZ, RZ, -R18 ;  /* 0x000000ffff127224 */ /* 0x000fe400078e0a12 */
[----:B------:R-:W-:Y:S01]  /*6af0*/  @!P6 IMAD.IADD R13, R13, 0x1, -R0 ;  /* 0x000000010d0de824 */ /* 0x000fe200078e0a00 */
[C---:B------:R-:W-:Y:S01]  /*6b00*/  ISETP.GT.U32.AND P6, PT, R0.reuse, R10, PT ;  /* 0x0000000a0000720c */ /* 0x040fe20003fc4070 */
[----:B------:R-:W-:Y:S01]  /*6b10*/  @!P0 IMAD.MOV R21, RZ, RZ, -R21 ;  /* 0x000000ffff158224 */ /* 0x000fe200078e0a15 */
[C---:B------:R-:W-:Y:S01]  /*6b20*/  ISETP.GT.U32.AND P0, PT, R0.reuse, R6, PT ;  /* 0x000000060000720c */ /* 0x040fe20003f04070 */
[----:B0-----:R-:W-:Y:S02]  /*6b30*/  IMAD.MOV.U32 R19, RZ, RZ, R4 ;  /* 0x000000ffff137224 */ /* 0x001fe400078e0004 */
[----:B------:R-:W-:Y:S01]  /*6b40*/  IMAD R4, R0, R18, R16 ;  /* 0x0000001200047224 */ /* 0x000fe200078e0210 */
[----:B------:R-:W-:Y:S01]  /*6b50*/  STL [R1+0x33c], R21 ;  /* 0x00033c1501007387 */ /* 0x000fe20000100800 */
[----:B------:R-:W-:-:S04]  /*6b60*/  IMAD.HI.U32 R7, R5, R19, RZ ;  /* 0x0000001305077227 */ /* 0x000fc800078e00ff */
[----:B------:R-:W-:Y:S02]  /*6b70*/  IMAD.MOV.U32 R18, RZ, RZ, R12 ;  /* 0x000000ffff127224 */ /* 0x000fe400078e000c */
[----:B------:R-:W-:Y:S02]  /*6b80*/  IMAD.MOV.U32 R16, RZ, RZ, R13 ;  /* 0x000000ffff107224 */ /* 0x000fe400078e000d */
[----:B------:R-:W-:Y:S02]  /*6b90*/  IMAD.MOV R7, RZ, RZ, -R7 ;  /* 0x000000ffff077224 */ /* 0x000fe400078e0a07 */
[----:B------:R-:W-:Y:S02]  /*6ba0*/  @!P4 IMAD.IADD R3, R3, 0x1, -R0 ;  /* 0x000000010303c824 */ /* 0x000fe400078e0a00 */
[----:B------:R-:W-:Y:S01]  /*6bb0*/  @!P2 IMAD.MOV R18, RZ, RZ, -R18 ;  /* 0x000000ffff12a224 */ /* 0x000fe200078e0a12 */
[----:B------:R-:W-:Y:S01]  /*6bc0*/  ISETP.GE.AND P2, PT, R14, RZ, PT ;  /* 0x000000ff0e00720c */ /* 0x000fe20003f46270 */
[----:B------:R-:W-:Y:S01]  /*6bd0*/  @!P3 IMAD.MOV R16, RZ, RZ, -R16 ;  /* 0x000000ffff10b224 */ /* 0x000fe200078e0a10 */
[C---:B------:R-:W-:Y:S01]  /*6be0*/  ISETP.GT.U32.AND P3, PT, R0.reuse, R4, PT ;  /* 0x000000040000720c */ /* 0x040fe20003f64070 */
[C---:B------:R-:W-:Y:S01]  /*6bf0*/  VIADD R11, R9.reuse, 0x86 ;  /* 0x00000086090b7836 */ /* 0x040fe20000000000 */
[C---:B------:R-:W-:Y:S01]  /*6c00*/  ISETP.GT.U32.AND P4, PT, R0.reuse, R3, PT ;  /* 0x000000030000720c */ /* 0x040fe20003f84070 */
[----:B------:R-:W-:Y:S01]  /*6c10*/  IMAD R14, R0, R7, R19 ;  /* 0x00000007000e7224 */ /* 0x000fe200078e0213 */
[----:B------:R-:W-:Y:S01]  /*6c20*/  STL [R1+0x338], R18 ;  /* 0x0003381201007387 */ /* 0x000fe20000100800 */
[--C-:B------:R-:W-:Y:S01]  /*6c30*/  @!P6 IMAD.IADD R10, R10, 0x1, -R0.reuse ;  /* 0x000000010a0ae824 */ /* 0x100fe200078e0a00 */
[----:B------:R-:W-:Y:S01]  /*6c40*/  IABS R17, R11 ;  /* 0x0000000b00117213 */ /* 0x000fe20000000000 */
[----:B------:R-:W-:Y:S01]  /*6c50*/  @!P0 IMAD.IADD R6, R6, 0x1, -R0 ;  /* 0x0000000106068824 */ /* 0x000fe200078e0a00 */
[----:B------:R-:W-:Y:S01]  /*6c60*/  ISETP.GT.U32.AND P6, PT, R0, R14, PT ;  /* 0x0000000e0000720c */ /* 0x000fe20003fc4070 */
[----:B------:R0:W-:Y:S01]  /*6c70*/  STL [R1+0x334], R16 ;  /* 0x0003341001007387 */ /* 0x0001e20000100800 */
[----:B------:R-:W-:Y:S01]  /*6c80*/  VIADD R7, R9, 0x85 ;  /* 0x0000008509077836 */ /* 0x000fe20000000000 */
[----:B------:R-:W-:Y:S01]  /*6c90*/  ISETP.GE.AND P0, PT, R15, RZ, PT ;  /* 0x000000ff0f00720c */ /* 0x000fe20003f06270 */
[----:B------:R-:W-:-:S04]  /*6ca0*/  IMAD.HI.U32 R12, R5, R17, RZ ;  /* 0x00000011050c7227 */ /* 0x000fc800078e00ff */
[----:B------:R-:W-:Y:S01]  /*6cb0*/  @!P3 IMAD.IADD R4, R4, 0x1, -R0 ;  /* 0x000000010404b824 */ /* 0x000fe200078e0a00 */
[----:B------:R-:W-:Y:S01]  /*6cc0*/  ISETP.GT.U32.AND P3, PT, R0, R10, PT ;  /* 0x0000000a0000720c */ /* 0x000fe20003f64070 */
[----:B------:R-:W-:Y:S02]  /*6cd0*/  IMAD.MOV R12, RZ, RZ, -R12 ;  /* 0x000000ffff0c7224 */ /* 0x000fe400078e0a0c */
[----:B0-----:R-:W-:Y:S02]  /*6ce0*/  IMAD.MOV.U32 R16, RZ, RZ, R6 ;  /* 0x000000ffff107224 */ /* 0x001fe400078e0006 */
[----:B------:R-:W-:Y:S01]  /*6cf0*/  @!P4 IMAD.IADD R3, R3, 0x1, -R0 ;  /* 0x000000010303c824 */ /* 0x000fe200078e0a00 */
[----:B------:R-:W-:Y:S01]  /*6d00*/  ISETP.GE.AND P4, PT, R2, RZ, PT ;  /* 0x000000ff0200720c */ /* 0x000fe20003f86270 */
[----:B------:R-:W-:Y:S01]  /*6d10*/  @!P1 IMAD.MOV R16, RZ, RZ, -R16 ;  /* 0x000000ffff109224 */ /* 0x000fe200078e0a10 */
[C---:B------:R-:W-:Y:S01]  /*6d20*/  ISETP.GT.U32.AND P1, PT, R0.reuse, R4, PT ;  /* 0x000000040000720c */ /* 0x040fe20003f24070 */
[----:B------:R-:W-:Y:S01]  /*6d30*/  IMAD R2, R0, R12, R17 ;  /* 0x0000000c00027224 */ /* 0x000fe200078e0211 */
[----:B------:R-:W-:Y:S01]  /*6d40*/  IABS R17, R7 ;  /* 0x0000000700117213 */ /* 0x000fe20000000000 */
[--C-:B------:R-:W-:Y:S01]  /*6d50*/  @!P6 IMAD.IADD R14, R14, 0x1, -R0.reuse ;  /* 0x000000010e0ee824 */ /* 0x100fe200078e0a00 */
[----:B------:R0:W-:Y:S01]  /*6d60*/  STL [R1+0x330], R16 ;  /* 0x0003301001007387 */ /* 0x0001e20000100800 */
[----:B------:R-:W-:Y:S01]  /*6d70*/  @!P3 IMAD.IADD R10, R10, 0x1, -R0 ;  /* 0x000000010a0ab824 */ /* 0x000fe200078e0a00 */
[C---:B------:R-:W-:Y:S01]  /*6d80*/  ISETP.GT.U32.AND P3, PT, R0.reuse, R2, PT ;  /* 0x000000020000720c */ /* 0x040fe20003f64070 */
[----:B------:R-:W-:Y:S01]  /*6d90*/  IMAD.HI.U32 R19, R5, R17, RZ ;  /* 0x0000001105137227 */ /* 0x000fe200078e00ff */
[----:B------:R-:W-:-:S03]  /*6da0*/  ISETP.GT.U32.AND P6, PT, R0, R14, PT ;  /* 0x0000000e0000720c */ /* 0x000fc60003fc4070 */
[----:B------:R-:W-:Y:S02]  /*6db0*/  IMAD.MOV R19, RZ, RZ, -R19 ;  /* 0x000000ffff137224 */ /* 0x000fe400078e0a13 */
[--C-:B------:R-:W-:Y:S01]  /*6dc0*/  @!P1 IMAD.IADD R4, R4, 0x1, -R0.reuse ;  /* 0x0000000104049824 */ /* 0x100fe200078e0a00 */
[----:B------:R-:W-:Y:S01]  /*6dd0*/  ISETP.GE.AND P1, PT, R11, RZ, PT ;  /* 0x000000ff0b00720c */ /* 0x000fe20003f26270 */
[----:B------:R-:W-:Y:S02]  /*6de0*/  IMAD R11, R0, R19, R17 ;  /* 0x00000013000b7224 */ /* 0x000fe400078e0211 */
[C---:B------:R-:W-:Y:S02]  /*6df0*/  VIADD R13, R9.reuse, 0x84 ;  /* 0x00000084090d7836 */ /* 0x040fe40000000000 */
[C---:B------:R-:W-:Y:S02]  /*6e00*/  VIADD R15, R9.reuse, 0x83 ;  /* 0x00000083090f7836 */ /* 0x040fe40000000000 */
[--C-:B------:R-:W-:Y:S01]  /*6e10*/  @!P6 IMAD.IADD R14, R14, 0x1, -R0.reuse ;  /* 0x000000010e0ee824 */ /* 0x100fe200078e0a00 */
[----:B------:R-:W-:Y:S01]  /*6e20*/  ISETP.GT.U32.AND P6, PT, R0, R11, PT ;  /* 0x0000000b0000720c */ /* 0x000fe20003fc4070 */
[----:B0-----:R-:W-:Y:S01]  /*6e30*/  VIADD R16, R9, 0x82 ;  /* 0x0000008209107836 */ /* 0x001fe20000000000 */
[----:B------:R-:W-:Y:S01]  /*6e40*/  IABS R18, R13 ;  /* 0x0000000d00127213 */ /* 0x000fe20000000000 */
[----:B------:R-:W-:Y:S01]  /*6e50*/  @!P3 IMAD.IADD R2, R2, 0x1, -R0 ;  /* 0x000000010202b824 */ /* 0x000fe200078e0a00 */
[----:B------:R-:W-:Y:S01]  /*6e60*/  IABS R6, R15 ;  /* 0x0000000f00067213 */ /* 0x000fe20000000000 */
[----:B------:R-:W-:Y:S01]  /*6e70*/  IMAD.MOV.U32 R22, RZ, RZ, R3 ;  /* 0x000000ffff167224 */ /* 0x000fe200078e0003 */
[----:B------:R-:W-:Y:S01]  /*6e80*/  IABS R12, R16 ;  /* 0x00000010000c7213 */ /* 0x000fe20000000000 */
[----:B------:R-:W-:Y:S01]  /*6e90*/  IMAD.HI.U32 R17, R5, R18, RZ ;  /* 0x0000001205117227 */ /* 0x000fe200078e00ff */
[----:B------:R-:W-:-:S03]  /*6ea0*/  ISETP.GE.AND P3, PT, R7, RZ, PT ;  /* 0x000000ff0700720c */ /* 0x000fc60003f66270 */
[----:B------:R-:W-:-:S04]  /*6eb0*/  IMAD.HI.U32 R20, R5, R6, RZ ;  /* 0x0000000605147227 */ /* 0x000fc800078e00ff */
[----:B------:R-:W-:Y:S01]  /*6ec0*/  @!P6 IMAD.IADD R11, R11, 0x1, -R0 ;  /* 0x000000010b0be824 */ /* 0x000fe200078e0a00 */
[----:B------:R-:W-:Y:S01]  /*6ed0*/  ISETP.GT.U32.AND P6, PT, R0, R2, PT ;  /* 0x000000020000720c */ /* 0x000fe20003fc4070 */
[----:B------:R-:W-:Y:S02]  /*6ee0*/  IMAD.MOV R17, RZ, RZ, -R17 ;  /* 0x000000ffff117224 */ /* 0x000fe400078e0a11 */
[----:B------:R-:W-:-:S04]  /*6ef0*/  IMAD.HI.U32 R19, R5, R12, RZ ;  /* 0x0000000c05137227 */ /* 0x000fc800078e00ff */
[----:B------:R-:W-:Y:S02]  /*6f00*/  IMAD.MOV R20, RZ, RZ, -R20 ;  /* 0x000000ffff147224 */ /* 0x000fe400078e0a14 */
[C---:B------:R-:W-:Y:S02]  /*6f10*/  IMAD R17, R0.reuse, R17, R18 ;  /* 0x0000001100117224 */ /* 0x040fe400078e0212 */
[----:B------:R-:W-:Y:S02]  /*6f20*/  IMAD.MOV R19, RZ, RZ, -R19 ;  /* 0x000000ffff137224 */ /* 0x000fe400078e0a13 */
[C---:B------:R-:W-:Y:S02]  /*6f30*/  IMAD R6, R0.reuse, R20, R6 ;  /* 0x0000001400067224 */ /* 0x040fe400078e0206 */
[----:B------:R-:W-:Y:S02]  /*6f40*/  IMAD.MOV.U32 R18, RZ, RZ, R4 ;  /* 0x000000ffff127224 */ /* 0x000fe400078e0004 */
[----:B------:R-:W-:-:S02]  /*6f50*/  IMAD R19, R0, R19, R12 ;  /* 0x0000001300137224 */ /* 0x000fc400078e020c */
[----:B------:R-:W-:Y:S01]  /*6f60*/  @!P0 IMAD.MOV R18, RZ, RZ, -R18 ;  /* 0x000000ffff128224 */ /* 0x000fe200078e0a12 */
[----:B------:R-:W-:Y:S01]  /*6f70*/  ISETP.GT.U32.AND P0, PT, R0, R6, PT ;  /* 0x000000060000720c */ /* 0x000fe20003f04070 */
[----:B------:R-:W-:Y:S02]  /*6f80*/  IMAD.MOV.U32 R21, RZ, RZ, R10 ;  /* 0x000000ffff157224 */ /* 0x000fe400078e000a */
[----:B------:R-:W-:Y:S01]  /*6f90*/  @!P6 IMAD.IADD R2, R2, 0x1, -R0 ;  /* 0x000000010202e824 */ /* 0x000fe200078e0a00 */
[C---:B------:R-:W-:Y:S01]  /*6fa0*/  ISETP.GT.U32.AND P6, PT, R0.reuse, R19, PT ;  /* 0x000000130000720c */ /* 0x040fe20003fc4070 */
[----:B------:R-:W-:Y:S01]  /*6fb0*/  @!P5 IMAD.MOV R22, RZ, RZ, -R22 ;  /* 0x000000ffff16d224 */ /* 0x000fe200078e0a16 */
[C---:B------:R-:W-:Y:S01]  /*6fc0*/  ISETP.GT.U32.AND P5, PT, R0.reuse, R11, PT ;  /* 0x0000000b0000720c */ /* 0x040fe20003fa4070 */
[C---:B------:R-:W-:Y:S02]  /*6fd0*/  VIADD R7, R9.reuse, 0x81 ;  /* 0x0000008109077836 */ /* 0x040fe40000000000 */
[----:B------:R-:W-:Y:S01]  /*6fe0*/  @!P2 IMAD.MOV R21, RZ, RZ, -R21 ;  /* 0x000000ffff15a224 */ /* 0x000fe200078e0a15 */
[----:B------:R-:W-:Y:S01]  /*6ff0*/  ISETP.GT.U32.AND P2, PT, R0, R17, PT ;  /* 0x000000110000720c */ /* 0x000fe20003f44070 */
[----:B------:R-:W-:Y:S01]  /*7000*/  @!P4 IMAD.MOV R14, RZ, RZ, -R14 ;  /* 0x000000ffff0ec224 */ /* 0x000fe200078e0a0e */
[----:B------:R-:W-:Y:S01]  /*7010*/  STL [R1+0x32c], R22 ;  /* 0x00032c1601007387 */ /* 0x000fe20000100800 */
[----:B------:R-:W-:Y:S01]  /*7020*/  VIADD R12, R9, 0x80 ;  /* 0x00000080090c7836 */ /* 0x000fe20000000000 */
[----:B------:R-:W-:Y:S01]  /*7030*/  IABS R3, R7 ;  /* 0x0000000700037213 */ /* 0x000fe20000000000 */
[--C-:B------:R-:W-:Y:S01]  /*7040*/  @!P0 IMAD.IADD R6, R6, 0x1, -R0.reuse ;  /* 0x0000000106068824 */ /* 0x100fe200078e0a00 */
[----:B------:R-:W-:Y:S01]  /*7050*/  STL [R1+0x328], R21 ;  /* 0x0003281501007387 */ /* 0x000fe20000100800 */
[----:B------:R-:W-:Y:S01]  /*7060*/  @!P6 IMAD.IADD R19, R19, 0x1, -R0 ;  /* 0x000000011313e824 */ /* 0x000fe200078e0a00 */
[----:B------:R-:W-:Y:S01]  /*7070*/  IABS R10, R12 ;  /* 0x0000000c000a7213 */ /* 0x000fe20000000000 */
[----:B------:R-:W-:Y:S01]  /*7080*/  IMAD.HI.U32 R4, R5, R3, RZ ;  /* 0x0000000305047227 */ /* 0x000fe200078e00ff */
[----:B------:R-:W-:Y:S01]  /*7090*/  STL [R1+0x324], R18 ;  /* 0x0003241201007387 */ /* 0x000fe20000100800 */
[----:B------:R-:W-:-:S02]  /*70a0*/  ISETP.GE.AND P4, PT, R13, RZ, PT ;  /* 0x000000ff0d00720c */ /* 0x000fc40003f86270 */
[----:B------:R-:W-:Y:S01]  /*70b0*/  ISETP.GT.U32.AND P6, PT, R0, R6, PT ;  /* 0x000000060000720c */ /* 0x000fe20003fc4070 */
[----:B------:R0:W-:Y:S01]  /*70c0*/  STL [R1+0x320], R14 ;  /* 0x0003200e01007387 */ /* 0x0001e20000100800 */
[----:B------:R-:W-:Y:S02]  /*70d0*/  IMAD.MOV R4, RZ, RZ, -R4 ;  /* 0x000000ffff047224 */ /* 0x000fe400078e0a04 */
[----:B------:R-:W-:Y:S01]  /*70e0*/  @!P5 IMAD.IADD R11, R11, 0x1, -R0 ;  /* 0x000000010b0bd824 */ /* 0x000fe200078e0a00 */
[----:B------:R-:W-:Y:S01]  /*70f0*/  ISETP.GE.AND P5, PT, R15, RZ, PT ;  /* 0x000000ff0f00720c */ /* 0x000fe20003fa6270 */
[----:B------:R-:W-:-:S04]  /*7100*/  IMAD.HI.U32 R13, R5, R10, RZ ;  /* 0x0000000a050d7227 */ /* 0x000fc800078e00ff */
[----:B------:R-:W-:Y:S01]  /*7110*/  @!P2 IMAD.IADD R17, R17, 0x1, -R0 ;  /* 0x000000011111a824 */ /* 0x000fe200078e0a00 */
[----:B------:R-:W-:Y:S01]  /*7120*/  ISETP.GE.AND P2, PT, R16, RZ, PT ;  /* 0x000000ff1000720c */ /* 0x000fe20003f46270 */
[----:B0-----:R-:W-:Y:S02]  /*7130*/  IMAD.MOV.U32 R14, RZ, RZ, R2 ;  /* 0x000000ffff0e7224 */ /* 0x001fe400078e0002 */
[C---:B------:R-:W-:Y:S01]  /*7140*/  IMAD R3, R0.reuse, R4, R3 ;  /* 0x0000000400037224 */ /* 0x040fe200078e0203 */
[C---:B------:R-:W-:Y:S01]  /*7150*/  ISETP.GT.U32.AND P0, PT, R0.reuse, R17, PT ;  /* 0x000000110000720c */ /* 0x040fe20003f04070 */
[----:B------:R-:W-:Y:S01]  /*7160*/  @!P1 IMAD.MOV R14, RZ, RZ, -R14 ;  /* 0x000000ffff0e9224 */ /* 0x000fe200078e0a0e */
[----:B------:R-:W-:Y:S01]  /*7170*/  ISETP.GT.U32.AND P1, PT, R0, R19, PT ;  /* 0x000000130000720c */ /* 0x000fe20003f24070 */
[----:B------:R-:W-:Y:S02]  /*7180*/  IMAD.MOV R13, RZ, RZ, -R13 ;  /* 0x000000ffff0d7224 */ /* 0x000fe400078e0a0d */
[----:B------:R-:W-:Y:S01]  /*7190*/  @!P6 IMAD.IADD R6, R6, 0x1, -R0 ;  /* 0x000000010606e824 */ /* 0x000fe200078e0a00 */
[----:B------:R0:W-:Y:S01]  /*71a0*/  STL [R1+0x31c], R14 ;  /* 0x00031c0e01007387 */ /* 0x0001e20000100800 */
[----:B------:R-:W-:-:S02]  /*71b0*/  IMAD R4, R0, R13, R10 ;  /* 0x0000000d00047224 */ /* 0x000fc400078e020a */
[C---:B------:R-:W-:Y:S02]  /*71c0*/  VIADD R2, R9.reuse, 0x7f ;  /* 0x0000007f09027836 */ /* 0x040fe40000000000 */
[----:B------:R-:W-:Y:S01]  /*71d0*/  VIADD R10, R9, 0x7e ;  /* 0x0000007e090a7836 */ /* 0x000fe20000000000 */
[----:B------:R-:W-:Y:S01]  /*71e0*/  ISETP.GT.U32.AND P6, PT, R0, R4, PT ;  /* 0x000000040000720c */ /* 0x000fe20003fc4070 */
[--C-:B------:R-:W-:Y:S01]  /*71f0*/  @!P0 IMAD.IADD R17, R17, 0x1, -R0.reuse ;  /* 0x0000000111118824 */ /* 0x100fe200078e0a00 */
[----:B------:R-:W-:Y:S01]  /*7200*/  ISETP.GE.AND P0, PT, R7, RZ, PT ;  /* 0x000000ff0700720c */ /* 0x000fe20003f06270 */
[----:B------:R-:W-:Y:S01]  /*7210*/  @!P1 IMAD.IADD R19, R19, 0x1, -R0 ;  /* 0x0000000113139824 */ /* 0x000fe200078e0a00 */
[----:B------:R-:W-:Y:S01]  /*7220*/  ISETP.GE.AND P1, PT, R12, RZ, PT ;  /* 0x000000ff0c00720c */ /* 0x000fe20003f26270 */
[----:B0-----:R-:W-:Y:S01]  /*7230*/  IMAD.MOV.U32 R14, RZ, RZ, R11 ;  /* 0x000000ffff0e7224 */ /* 0x001fe200078e000b */
[----:B------:R-:W-:Y:S01]  /*7240*/  IABS R11, R2 ;  /* 0x00000002000b7213 */ /* 0x000fe20000000000 */
[----:B------:R-:W-:Y:S01]  /*7250*/  IMAD.MOV.U32 R15, RZ, RZ, R17 ;  /* 0x000000ffff0f7224 */ /* 0x000fe200078e0011 */
[----:B------:R-:W-:Y:S01]  /*7260*/  IABS R13, R10 ;  /* 0x0000000a000d7213 */ /* 0x000fe20000000000 */
[----:B------:R-:W-:Y:S01]  /*7270*/  @!P3 IMAD.MOV R14, RZ, RZ, -R14 ;  /* 0x000000ffff0eb224 */ /* 0x000fe200078e0a0e */
[----:B------:R-:W-:Y:S01]  /*7280*/  ISETP.GT.U32.AND P3, PT, R0, R3, PT ;  /* 0x000000030000720c */ /* 0x000fe20003f64070 */
[----:B------:R-:W-:-:S02]  /*7290*/  VIADD R12, R9, 0x7d ;  /* 0x0000007d090c7836 */ /* 0x000fc40000000000 */
[----:B------:R-:W-:Y:S01]  /*72a0*/  @!P6 IMAD.IADD R4, R4, 0x1, -R0 ;  /* 0x000000010404e824 */ /* 0x000fe200078e0a00 */
[----:B------:R0:W-:Y:S01]  /*72b0*/  STL [R1+0x318], R14 ;  /* 0x0003180e01007387 */ /* 0x0001e20000100800 */
[----:B------:R-:W-:Y:S02]  /*72c0*/  @!P4 IMAD.MOV R15, RZ, RZ, -R15 ;  /* 0x000000ffff0fc224 */ /* 0x000fe400078e0a0f */
[----:B------:R-:W-:Y:S01]  /*72d0*/  IMAD.MOV.U32 R16, RZ, RZ, R6 ;  /* 0x000000ffff107224 */ /* 0x000fe200078e0006 */
[----:B------:R-:W-:Y:S01]  /*72e0*/  ISETP.GT.U32.AND P4, PT, R0, R4, PT ;  /* 0x000000040000720c */ /* 0x000fe20003f84070 */
[----:B------:R-:W-:Y:S01]  /*72f0*/  IMAD.MOV.U32 R7, RZ, RZ, R11 ;  /* 0x000000ffff077224 */ /* 0x000fe200078e000b */
[----:B------:R1:W-:Y:S01]  /*7300*/  STL [R1+0x314], R15 ;  /* 0x0003140f01007387 */ /* 0x0003e20000100800 */
[----:B------:R-:W-:Y:S02]  /*7310*/  IMAD.MOV.U32 R11, RZ, RZ, R13 ;  /* 0x000000ffff0b7224 */ /* 0x000fe400078e000d */
[----:B------:R-:W-:Y:S01]  /*7320*/  @!P3 IMAD.IADD R3, R3, 0x1, -R0 ;  /* 0x000000010303b824 */ /* 0x000fe200078e0a00 */
[----:B------:R-:W-:Y:S01]  /*7330*/  ISETP.GE.AND P3, PT, R2, RZ, PT ;  /* 0x000000ff0200720c */ /* 0x000fe20003f66270 */
[----:B------:R-:W-:Y:S01]  /*7340*/  @!P5 IMAD.MOV R16, RZ, RZ, -R16 ;  /* 0x000000ffff10d224 */ /* 0x000fe200078e0a10 */
[----:B------:R-:W-:Y:S01]  /*7350*/  IABS R2, R12 ;  /* 0x0000000c00027213 */ /* 0x000fe20000000000 */
[----:B0-----:R-:W-:Y:S01]  /*7360*/  IMAD.HI.U32 R14, R5, R7, RZ ;  /* 0x00000007050e7227 */ /* 0x001fe200078e00ff */
[----:B------:R-:W-:-:S02]  /*7370*/  ISETP.GT.U32.AND P6, PT, R0, R3, PT ;  /* 0x000000030000720c */ /* 0x000fc40003fc4070 */
[----:B------:R-:W-:Y:S01]  /*7380*/  STL [R1+0x310], R16 ;  /* 0x0003101001007387 */ /* 0x000fe20000100800 */
[----:B-1----:R-:W-:Y:S02]  /*7390*/  IMAD.MOV.U32 R15, RZ, RZ, R19 ;  /* 0x000000ffff0f7224 */ /* 0x002fe400078e0013 */
[----:B------:R-:W-:-:S04]  /*73a0*/  IMAD.HI.U32 R6, R5, R2, RZ ;  /* 0x0000000205067227 */ /* 0x000fc800078e00ff */
[----:B------:R-:W-:Y:S01]  /*73b0*/  @!P2 IMAD.MOV R15, RZ, RZ, -R15 ;  /* 0x000000ffff0fa224 */ /* 0x000fe200078e0a0f */
[----:B------:R-:W-:Y:S01]  /*73c0*/  ISETP.GE.AND P2, PT, R10, RZ, PT ;  /* 0x000000ff0a00720c */ /* 0x000fe20003f46270 */
[----:B------:R-:W-:Y:S02]  /*73d0*/  IMAD.MOV R10, RZ, RZ, -R6 ;  /* 0x000000ffff0a7224 */ /* 0x000fe400078e0a06 */
[----:B------:R-:W-:Y:S01]  /*73e0*/  @!P6 IMAD.IADD R3, R3, 0x1, -R0 ;  /* 0x000000010303e824 */ /* 0x000fe200078e0a00 */
[----:B------:R0:W-:Y:S01]  /*73f0*/  STL [R1+0x30c], R15 ;  /* 0x00030c0f01007387 */ /* 0x0001e20000100800 */
[----:B------:R-:W-:-:S04]  /*7400*/  IMAD.HI.U32 R13, R5, R11, RZ ;  /* 0x0000000b050d7227 */ /* 0x000fc800078e00ff */
[----:B------:R-:W-:Y:S02]  /*7410*/  IMAD.MOV R14, RZ, RZ, -R14 ;  /* 0x000000ffff0e7224 */ /* 0x000fe400078e0a0e */
[C---:B------:R-:W-:Y:S02]  /*7420*/  IMAD R10, R0.reuse, R10, R2 ;  /* 0x0000000a000a7224 */ /* 0x040fe400078e0202 */
[----:B------:R-:W-:Y:S02]  /*7430*/  IMAD.MOV R13, RZ, RZ, -R13 ;  /* 0x000000ffff0d7224 */ /* 0x000fe400078e0a0d */
[----:B0-----:R-:W-:Y:S02]  /*7440*/  IMAD.MOV.U32 R15, RZ, RZ, R3 ;  /* 0x000000ffff0f7224 */ /* 0x001fe400078e0003 */
[C---:B------:R-:W-:Y:S02]  /*7450*/  IMAD R7, R0.reuse, R14, R7 ;  /* 0x0000000e00077224 */ /* 0x040fe400078e0207 */
[----:B------:R-:W-:Y:S01]  /*7460*/  @!P0 IMAD.MOV R15, RZ, RZ, -R15 ;  /* 0x000000ffff0f8224 */ /* 0x000fe200078e0a0f */
[C---:B------:R-:W-:Y:S01]  /*7470*/  ISETP.GT.U32.AND P0, PT, R0.reuse, R10, PT ;  /* 0x0000000a0000720c */ /* 0x040fe20003f04070 */
[C---:B------:R-:W-:Y:S01]  /*7480*/  IMAD R11, R0.reuse, R13, R11 ;  /* 0x0000000d000b7224 */ /* 0x040fe200078e020b */
[----:B------:R-:W-:Y:S01]  /*7490*/  ISETP.GT.U32.AND P5, PT, R0, R7, PT ;  /* 0x000000070000720c */ /* 0x000fe20003fa4070 */
[----:B------:R-:W-:Y:S01]  /*74a0*/  @!P4 IMAD.IADD R4, R4, 0x1, -R0 ;  /* 0x000000010404c824 */ /* 0x000fe200078e0a00 */
[----:B------:R-:W-:Y:S01]  /*74b0*/  ISETP.GE.AND P4, PT, R12, RZ, PT ;  /* 0x000000ff0c00720c */ /* 0x000fe20003f86270 */
[C---:B------:R-:W-:Y:S01]  /*74c0*/  VIADD R12, R9.reuse, 0x7b ;  /* 0x0000007b090c7836 */ /* 0x040fe20000000000 */
[----:B------:R-:W-:Y:S01]  /*74d0*/  ISETP.GT.U32.AND P6, PT, R0, R11, PT ;  /* 0x0000000b0000720c */ /* 0x000fe20003fc4070 */
[----:B------:R-:W-:Y:S01]  /*74e0*/  IMAD.MOV.U32 R14, RZ, RZ, R4 ;  /* 0x000000ffff0e7224 */ /* 0x000fe200078e0004 */
[----:B------:R0:W-:Y:S01]  /*74f0*/  STL [R1+0x308], R15 ;  /* 0x0003080f01007387 */ /* 0x0001e20000100800 */
[C---:B------:R-:W-:Y:S01]  /*7500*/  VIADD R6, R9.reuse, 0x7c ;  /* 0x0000007c09067836 */ /* 0x040fe20000000000 */
[----:B------:R-:W-:Y:S01]  /*7510*/  IABS R21, R12 ;  /* 0x0000000c00157213 */ /* 0x000fe20000000000 */
[----:B------:R-:W-:-:S02]  /*7520*/  VIADD R13, R9, 0x7a ;  /* 0x0000007a090d7836 */ /* 0x000fc40000000000 */
[--C-:B------:R-:W-:Y:S01]  /*7530*/  @!P0 IMAD.IADD R10, R10, 0x1, -R0.reuse ;  /* 0x000000010a0a8824 */ /* 0x100fe200078e0a00 */
[----:B------:R-:W-:Y:S01]  /*7540*/  IABS R20, R6 ;  /* 0x0000000600147213 */ /* 0x000fe20000000000 */
[--C-:B------:R-:W-:Y:S01]  /*7550*/  @!P5 IMAD.IADD R7, R7, 0x1, -R0.reuse ;  /* 0x000000010707d824 */ /* 0x100fe200078e0a00 */
[----:B------:R-:W-:Y:S01]  /*7560*/  IABS R2, R13 ;  /* 0x0000000d00027213 */ /* 0x000fe20000000000 */
[----:B------:R-:W-:Y:S01]  /*7570*/  IMAD.HI.U32 R4, R5, R21, RZ ;  /* 0x0000001505047227 */ /* 0x000fe200078e00ff */
[C---:B------:R-:W-:Y:S02]  /*7580*/  ISETP.GT.U32.AND P0, PT, R0.reuse, R10, PT ;  /* 0x0000000a0000720c */ /* 0x040fe40003f04070 */
[----:B------:R-:W-:Y:S01]  /*7590*/  ISETP.GT.U32.AND P5, PT, R0, R7, PT ;  /* 0x000000070000720c */ /* 0x000fe20003fa4070 */
[----:B------:R-:W-:Y:S02]  /*75a0*/  @!P6 IMAD.IADD R11, R11, 0x1, -R0 ;  /* 0x000000010b0be824 */ /* 0x000fe400078e0a00 */
[----:B------:R-:W-:-:S02]  /*75b0*/  IMAD.MOV R4, RZ, RZ, -R4 ;  /* 0x000000ffff047224 */ /* 0x000fc400078e0a04 */
[----:B------:R-:W-:Y:S01]  /*75c0*/  @!P1 IMAD.MOV R14, RZ, RZ, -R14 ;  /* 0x000000ffff0e9224 */ /* 0x000fe200078e0a0e */
[C---:B------:R-:W-:Y:S01]  /*75d0*/  ISETP.GT.U32.AND P6, PT, R0.reuse, R11, PT ;  /* 0x0000000b0000720c */ /* 0x040fe20003fc4070 */
[----:B------:R-:W-:Y:S01]  /*75e0*/  IMAD R21, R0, R4, R21 ;  /* 0x0000000400157224 */ /* 0x000fe200078e0215 */
[----:B------:R-:W-:Y:S01]  /*75f0*/  ISETP.GE.AND P1, PT, R6, RZ, PT ;  /* 0x000000ff0600720c */ /* 0x000fe20003f26270 */
[----:B------:R-:W-:Y:S01]  /*7600*/  IMAD.HI.U32 R6, R5, R20, RZ ;  /* 0x0000001405067227 */ /* 0x000fe200078e00ff */
[----:B------:R1:W-:Y:S03]  /*7610*/  STL [R1+0x304], R14 ;  /* 0x0003040e01007387 */ /* 0x0003e60000100800 */
[--C-:B------:R-:W-:Y:S01]  /*7620*/  @!P0 IMAD.IADD R10, R10, 0x1, -R0.reuse ;  /* 0x000000010a0a8824 */ /* 0x100fe200078e0a00 */
[----:B------:R-:W-:Y:S01]  /*7630*/  ISETP.GT.U32.AND P0, PT, R0, R21, PT ;  /* 0x000000150000720c */ /* 0x000fe20003f04070 */
[----:B------:R-:W-:Y:S01]  /*7640*/  @!P5 IMAD.IADD R7, R7, 0x1, -R0 ;  /* 0x000000010707d824 */ /* 0x000fe200078e0a00 */
[----:B------:R-:W-:Y:S01]  /*7650*/  ISETP.GE.AND P5, PT, R12, RZ, PT ;  /* 0x000000ff0c00720c */ /* 0x000fe20003fa6270 */
[----:B------:R-:W-:-:S02]  /*7660*/  IMAD.MOV R6, RZ, RZ, -R6 ;  /* 0x000000ffff067224 */ /* 0x000fc400078e0a06 */
[----:B------:R-:W-:Y:S01]  /*7670*/  @!P6 IMAD.IADD R11, R11, 0x1, -R0 ;  /* 0x000000010b0be824 */ /* 0x000fe200078e0a00 */
[----:B------:R-:W-:Y:S01]  /*7680*/  ISETP.GE.AND P6, PT, R13, RZ, PT ;  /* 0x000000ff0d00720c */ /* 0x000fe20003fc6270 */
[----:B------:R-:W-:-:S04]  /*7690*/  IMAD.HI.U32 R3, R5, R2, RZ ;  /* 0x0000000205037227 */ /* 0x000fc800078e00ff */
[----:B------:R-:W-:Y:S02]  /*76a0*/  IMAD R20, R0, R6, R20 ;  /* 0x0000000600147224 */ /* 0x000fe400078e0214 */
[----:B------:R-:W-:Y:S02]  /*76b0*/  IMAD.MOV.U32 R16, RZ, RZ, R7 ;  /* 0x000000ffff107224 */ /* 0x000fe400078e0007 */
[C---:B0-----:R-:W-:Y:S02]  /*76c0*/  VIADD R15, R9.reuse, 0x79 ;  /* 0x00000079090f7836 */ /* 0x041fe40000000000 */
[----:B-1----:R-:W-:Y:S02]  /*76d0*/  IMAD.MOV.U32 R14, RZ, RZ, R11 ;  /* 0x000000ffff0e7224 */ /* 0x002fe400078e000b */
[----:B------:R-:W-:Y:S02]  /*76e0*/  IMAD.MOV R3, RZ, RZ, -R3 ;  /* 0x000000ffff037224 */ /* 0x000fe400078e0a03 */
[----:B------:R-:W-:-:S02]  /*76f0*/  VIADD R12, R9, 0x78 ;  /* 0x00000078090c7836 */ /* 0x000fc40000000000 */
[----:B------:R-:W-:Y:S01]  /*7700*/  @!P3 IMAD.MOV R16, RZ, RZ, -R16 ;  /* 0x000000ffff10b224 */ /* 0x000fe200078e0a10 */
[C---:B------:R-:W-:Y:S01]  /*7710*/  ISETP.GT.U32.AND P3, PT, R0.reuse, R20, PT ;  /* 0x000000140000720c */ /* 0x040fe20003f64070 */
[----:B------:R-:W-:Y:S01]  /*7720*/  @!P2 IMAD.MOV R14, RZ, RZ, -R14 ;  /* 0x000000ffff0ea224 */ /* 0x000fe200078e0a0e */
[----:B------:R-:W-:Y:S01]  /*7730*/  ISETP.GE.AND P2, PT, R15, RZ, PT ;  /* 0x000000ff0f00720c */ /* 0x000fe20003f46270 */
[C---:B------:R-:W-:Y:S01]  /*7740*/  IMAD R2, R0.reuse, R3, R2 ;  /* 0x0000000300027224 */ /* 0x040fe200078e0202 */
[----:B------:R-:W-:Y:S01]  /*7750*/  IABS R15, R15 ;  /* 0x0000000f000f7213 */ /* 0x000fe20000000000 */
[----:B------:R-:W-:Y:S01]  /*7760*/  @!P0 IMAD.IADD R21, R21, 0x1, -R0 ;  /* 0x0000000115158824 */ /* 0x000fe200078e0a00 */
[----:B------:R-:W-:Y:S01]  /*7770*/  IABS R7, R12 ;  /* 0x0000000c00077213 */ /* 0x000fe20000000000 */
[----:B------:R-:W-:Y:S01]  /*7780*/  IMAD.MOV.U32 R18, RZ, RZ, R10 ;  /* 0x000000ffff127224 */ /* 0x000fe200078e000a */
[----:B------:R0:W-:Y:S01]  /*7790*/  STL [R1+0x300], R16 ;  /* 0x0003001001007387 */ /* 0x0001e20000100800 */
[----:B------:R-:W-:Y:S01]  /*77a0*/  IMAD.HI.U32 R13, R5, R15, RZ ;  /* 0x0000000f050d7227 */ /* 0x000fe200078e00ff */
[----:B------:R-:W-:-:S02]  /*77b0*/  ISETP.GT.U32.AND P0, PT, R0, R21, PT ;  /* 0x000000150000720c */ /* 0x000fc40003f04070 */
[----:B------:R1:W-:Y:S01]  /*77c0*/  STL [R1+0x2fc], R14 ;  /* 0x0002fc0e01007387 */ /* 0x0003e20000100800 */
[----:B------:R-:W-:Y:S01]  /*77d0*/  @!P4 IMAD.MOV R18, RZ, RZ, -R18 ;  /* 0x000000ffff12c224 */ /* 0x000fe200078e0a12 */
[----:B------:R-:W-:Y:S01]  /*77e0*/  ISETP.GT.U32.AND P4, PT, R0, R2, PT ;  /* 0x000000020000720c */ /* 0x000fe20003f84070 */
[----:B------:R-:W-:-:S03]  /*77f0*/  IMAD.HI.U32 R11, R5, R7, RZ ;  /* 0x00000007050b7227 */ /* 0x000fc600078e00ff */
[----:B------:R3:W-:Y:S01]  /*7800*/  STL [R1+0x2f8], R18 ;  /* 0x0002f81201007387 */ /* 0x0007e20000100800 */
[--C-:B------:R-:W-:Y:S02]  /*7810*/  @!P3 IMAD.IADD R20, R20, 0x1, -R0.reuse ;  /* 0x000000011414b824 */ /* 0x100fe400078e0a00 */
[----:B------:R-:W-:Y:S02]  /*7820*/  IMAD.MOV R13, RZ, RZ, -R13 ;  /* 0x000000ffff0d7224 */ /* 0x000fe400078e0a0d */
[----:B------:R-:W-:Y:S01]  /*7830*/  IMAD.MOV R11, RZ, RZ, -R11 ;  /* 0x000000ffff0b7224 */ /* 0x000fe200078e0a0b */
[C---:B------:R-:W-:Y:S01]  /*7840*/  ISETP.GT.U32.AND P3, PT, R0.reuse, R20, PT ;  /* 0x000000140000720c */ /* 0x040fe20003f64070 */
[C---:B------:R-:W-:Y:S02]  /*7850*/  VIADD R17, R9.reuse, 0x77 ;  /* 0x0000007709117836 */ /* 0x040fe40000000000 */
[----:B------:R-:W-:Y:S02]  /*7860*/  VIADD R6, R9, 0x76 ;  /* 0x0000007609067836 */ /* 0x000fe40000000000 */
[C---:B------:R-:W-:Y:S01]  /*7870*/  IMAD R15, R0.reuse, R13, R15 ;  /* 0x0000000d000f7224 */ /* 0x040fe200078e020f */
[----:B------:R-:W-:Y:S01]  /*7880*/  IABS R3, R17 ;  /* 0x0000001100037213 */ /* 0x000fe20000000000 */
[C---:B------:R-:W-:Y:S01]  /*7890*/  IMAD R7, R0.reuse, R11, R7 ;  /* 0x0000000b00077224 */ /* 0x040fe200078e0207 */
[----:B0-----:R-:W-:Y:S01]  /*78a0*/  IABS R16, R6 ;  /* 0x0000000600107213 */ /* 0x001fe20000000000 */
[--C-:B------:R-:W-:Y:S01]  /*78b0*/  @!P0 IMAD.IADD R21, R21, 0x1, -R0.reuse ;  /* 0x0000000115158824 */ /* 0x100fe200078e0a00 */
[----:B------:R-:W-:Y:S01]  /*78c0*/  ISETP.GT.U32.AND P0, PT, R0, R15, PT ;  /* 0x0000000f0000720c */ /* 0x000fe20003f04070 */
[----:B------:R-:W-:Y:S01]  /*78d0*/  @!P4 IMAD.IADD R2, R2, 0x1, -R0 ;  /* 0x000000010202c824 */ /* 0x000fe200078e0a00 */
[----:B------:R-:W-:Y:S01]  /*78e0*/  ISETP.GT.U32.AND P4, PT, R0, R7, PT ;  /* 0x000000070000720c */ /* 0x000fe20003f84070 */
[----:B-1----:R-:W-:-:S04]  /*78f0*/  IMAD.HI.U32 R14, R5, R3, RZ ;  /* 0x00000003050e7227 */ /* 0x002fc800078e00ff */
[----:B------:R-:W-:-:S04]  /*7900*/  IMAD.HI.U32 R4, R5, R16, RZ ;  /* 0x0000001005047227 */ /* 0x000fc800078e00ff */
[----:B------:R-:W-:Y:S02]  /*7910*/  IMAD.MOV R10, RZ, RZ, -R14 ;  /* 0x000000ffff0a7224 */ /* 0x000fe400078e0a0e */
[----:B------:R-:W-:Y:S02]  /*7920*/  IMAD.MOV R4, RZ, RZ, -R4 ;  /* 0x000000ffff047224 */ /* 0x000fe400078e0a04 */
[----:B------:R-:W-:Y:S01]  /*7930*/  @!P3 IMAD.IADD R20, R20, 0x1, -R0 ;  /* 0x000000011414b824 */ /* 0x000fe200078e0a00 */
[----:B------:R-:W-:Y:S01]  /*7940*/  ISETP.GE.AND P3, PT, R12, RZ, PT ;  /* 0x000000ff0c00720c */ /* 0x000fe20003f66270 */
[C---:B------:R-:W-:Y:S02]  /*7950*/  VIADD R11, R9.reuse, 0x75 ;  /* 0x00000075090b7836 */ /* 0x040fe40000000000 */
[----:B------:R-:W-:Y:S02]  /*7960*/  VIADD R14, R9, 0x74 ;  /* 0x00000074090e7836 */ /* 0x000fe40000000000 */
[C---:B------:R-:W-:Y:S01]  /*7970*/  IMAD R16, R0.reuse, R4, R16 ;  /* 0x0000000400107224 */ /* 0x040fe200078e0210 */
[----:B------:R-:W-:Y:S01]  /*7980*/  IABS R4, R11 ;  /* 0x0000000b00047213 */ /* 0x000fe20000000000 */
[----:B------:R-:W-:Y:S01]  /*7990*/  @!P0 IMAD.IADD R15, R15, 0x1, -R0 ;  /* 0x000000010f0f8824 */ /* 0x000fe200078e0a00 */
[----:B---3--:R-:W-:Y:S01]  /*79a0*/  IABS R18, R14 ;  /* 0x0000000e00127213 */ /* 0x008fe20000000000 */
[----:B------:R-:W-:Y:S01]  /*79b0*/  IMAD.MOV.U32 R23, RZ, RZ, R20 ;  /* 0x000000ffff177224 */ /* 0x000fe200078e0014 */
[C---:B------:R-:W-:Y:S01]  /*79c0*/  ISETP.GT.U32.AND P0, PT, R0.reuse, R2, PT ;  /* 0x000000020000720c */ /* 0x040fe20003f04070 */
[----:B------:R-:W-:Y:S01]  /*79d0*/  @!P4 IMAD.IADD R7, R7, 0x1, -R0 ;  /* 0x000000010707c824 */ /* 0x000fe200078e0a00 */
[----:B------:R-:W-:Y:S01]  /*79e0*/  ISETP.GT.U32.AND P4, PT, R0, R15, PT ;  /* 0x0000000f0000720c */ /* 0x000fe20003f84070 */
[----:B------:R-:W-:-:S02]  /*79f0*/  @!P1 IMAD.MOV R23, RZ, RZ, -R23 ;  /* 0x000000ffff179224 */ /* 0x000fc400078e0a17 */
[C---:B------:R-:W-:Y:S01]  /*7a00*/  IMAD.HI.U32 R22, R5.reuse, R4, RZ ;  /* 0x0000000405167227 */ /* 0x040fe200078e00ff */
[----:B------:R-:W-:Y:S02]  /*7a10*/  ISETP.GT.U32.AND P1, PT, R0, R7, PT ;  /* 0x000000070000720c */ /* 0x000fe40003f24070 */
[----:B------:R-:W-:Y:S01]  /*7a20*/  STL [R1+0x2f4], R23 ;  /* 0x0002f41701007387 */ /* 0x000fe20000100800 */
[----:B------:R-:W-:-:S04]  /*7a30*/  IMAD.HI.U32 R20, R5, R18, RZ ;  /* 0x0000001205147227 */ /* 0x000fc800078e00ff */
[C---:B------:R-:W-:Y:S02]  /*7a40*/  IMAD R3, R0.reuse, R10, R3 ;  /* 0x0000000a00037224 */ /* 0x040fe400078e0203 */
[----:B------:R-:W-:Y:S02]  /*7a50*/  IMAD.MOV R22, RZ, RZ, -R22 ;  /* 0x000000ffff167224 */ /* 0x000fe400078e0a16 */
[----:B------:R-:W-:Y:S02]  /*7a60*/  IMAD.MOV R20, RZ, RZ, -R20 ;  /* 0x000000ffff147224 */ /* 0x000fe400078e0a14 */
[----:B------:R-:W-:Y:S01]  /*7a70*/  @!P5 IMAD.MOV R21, RZ, RZ, -R21 ;  /* 0x000000ffff15d224 */ /* 0x000fe200078e0a15 */
[----:B------:R-:W-:Y:S01]  /*7a80*/  ISETP.GT.U32.AND P5, PT, R0, R3, PT ;  /* 0x000000030000720c */ /* 0x000fe20003fa4070 */
[----:B------:R-:W-:Y:S01]  /*7a90*/  @!P0 IMAD.IADD R2, R2, 0x1, -R0 ;  /* 0x0000000102028824 */ /* 0x000fe200078e0a00 */
[C---:B------:R-:W-:Y:S01]  /*7aa0*/  ISETP.GT.U32.AND P0, PT, R0.reuse, R16, PT ;  /* 0x000000100000720c */ /* 0x040fe20003f04070 */
[C---:B------:R-:W-:Y:S01]  /*7ab0*/  IMAD R4, R0.reuse, R22, R4 ;  /* 0x0000001600047224 */ /* 0x040fe200078e0204 */
[----:B------:R0:W-:Y:S01]  /*7ac0*/  STL [R1+0x2f0], R21 ;  /* 0x0002f01501007387 */ /* 0x0001e20000100800 */
[----:B------:R-:W-:-:S02]  /*7ad0*/  IMAD R18, R0, R20, R18 ;  /* 0x0000001400127224 */ /* 0x000fc400078e0212 */
[--C-:B------:R-:W-:Y:S01]  /*7ae0*/  @!P4 IMAD.IADD R15, R15, 0x1, -R0.reuse ;  /* 0x000000010f0fc824 */ /* 0x100fe200078e0a00 */
[C---:B------:R-:W-:Y:S01]  /*7af0*/  ISETP.GT.U32.AND P4, PT, R0.reuse, R4, PT ;  /* 0x000000040000720c */ /* 0x040fe20003f84070 */
[--C-:B------:R-:W-:Y:S01]  /*7b00*/  @!P1 IMAD.IADD R7, R7, 0x1, -R0.reuse ;  /* 0x0000000107079824 */ /* 0x100fe200078e0a00 */
[----:B------:R-:W-:Y:S01]  /*7b10*/  ISETP.GT.U32.AND P1, PT, R0, R18, PT ;  /* 0x000000120000720c */ /* 0x000fe20003f24070 */
[C---:B------:R-:W-:Y:S02]  /*7b20*/  VIADD R10, R9.reuse, 0x73 ;  /* 0x00000073090a7836 */ /* 0x040fe40000000000 */
[----:B------:R-:W-:Y:S02]  /*7b30*/  VIADD R13, R9, 0x72 ;  /* 0x00000072090d7836 */ /* 0x000fe40000000000 */
[--C-:B------:R-:W-:Y:S01]  /*7b40*/  @!P5 IMAD.IADD R3, R3, 0x1, -R0.reuse ;  /* 0x000000010303d824 */ /* 0x100fe200078e0a00 */
[----:B------:R-:W-:Y:S01]  /*7b50*/  IABS R19, R10 ;  /* 0x0000000a00137213 */ /* 0x000fe20000000000 */
[----:B------:R-:W-:Y:S01]  /*7b60*/  @!P0 IMAD.IADD R16, R16, 0x1, -R0 ;  /* 0x0000000110108824 */ /* 0x000fe200078e0a00 */
[----:B------:R-:W-:Y:S01]  /*7b70*/  IABS R12, R13 ;  /* 0x0000000d000c7213 */ /* 0x000fe20000000000 */
[----:B------:R-:W-:Y:S01]  /*7b80*/  IMAD.MOV.U32 R24, RZ, RZ, R2 ;  /* 0x000000ffff187224 */ /* 0x000fe200078e0002 */
[----:B------:R-:W-:Y:S01]  /*7b90*/  ISETP.GE.AND P0, PT, R6, RZ, PT ;  /* 0x000000ff0600720c */ /* 0x000fe20003f06270 */
[----:B0-----:R-:W-:Y:S01]  /*7ba0*/  IMAD.HI.U32 R21, R5, R19, RZ ;  /* 0x0000001305157227 */ /* 0x001fe200078e00ff */
[----:B------:R-:W-:-:S03]  /*7bb0*/  ISETP.GE.AND P5, PT, R17, RZ, PT ;  /* 0x000000ff1100720c */ /* 0x000fc60003fa6270 */
[--C-:B------:R-:W-:Y:S01]  /*7bc0*/  @!P4 IMAD.IADD R4, R4, 0x1, -R0.reuse ;  /* 0x000000010404c824 */ /* 0x100fe200078e0a00 */
[----:B------:R-:W-:Y:S01]  /*7bd0*/  ISETP.GT.U32.AND P4, PT, R0, R3, PT ;  /* 0x000000030000720c */ /* 0x000fe20003f84070 */
[----:B------:R-:W-:Y:S02]  /*7be0*/  IMAD.MOV.U32 R23, RZ, RZ, R15 ;  /* 0x000000ffff177224 */ /* 0x000fe400078e000f */
[----:B------:R-:W-:Y:S01]  /*7bf0*/  @!P1 IMAD.IADD R18, R18, 0x1, -R0 ;  /* 0x0000000112129824 */ /* 0x000fe200078e0a00 */
[----:B------:R-:W-:Y:S01]  /*7c00*/  ISETP.GT.U32.AND P1, PT, R0, R16, PT ;  /* 0x000000100000720c */ /* 0x000fe20003f24070 */
[----:B------:R-:W-:-:S04]  /*7c10*/  IMAD.HI.U32 R22, R5, R12, RZ ;  /* 0x0000000c05167227 */ /* 0x000fc800078e00ff */
[----:B------:R-:W-:Y:S02]  /*7c20*/  IMAD.MOV R21, RZ, RZ, -R21 ;  /* 0x000000ffff157224 */ /* 0x000fe400078e0a15 */
[----:B------:R-:W-:Y:S01]  /*7c30*/  @!P6 IMAD.MOV R24, RZ, RZ, -R24 ;  /* 0x000000ffff18e224 */ /* 0x000fe200078e0a18 */
[C---:B------:R-:W-:Y:S01]  /*7c40*/  ISETP.GT.U32.AND P6, PT, R0.reuse, R4, PT ;  /* 0x000000040000720c */ /* 0x040fe20003fc4070 */
[----:B------:R-:W-:Y:S01]  /*7c50*/  @!P2 IMAD.MOV R23, RZ, RZ, -R23 ;  /* 0x000000ffff17a224 */ /* 0x000fe200078e0a17 */
[C---:B------:R-:W-:Y:S01]  /*7c60*/  ISETP.GT.U32.AND P2, PT, R0.reuse, R18, PT ;  /* 0x000000120000720c */ /* 0x040fe20003f44070 */
[----:B------:R-:W-:Y:S01]  /*7c70*/  IMAD.MOV R22, RZ, RZ, -R22 ;  /* 0x000000ffff167224 */ /* 0x000fe200078e0a16 */
[----:B------:R-:W-:Y:S01]  /*7c80*/  STL [R1+0x2ec], R24 ;  /* 0x0002ec1801007387 */ /* 0x000fe20000100800 */
[----:B------:R-:W-:Y:S02]  /*7c90*/  VIADD R6, R9, 0x71 ;  /* 0x0000007109067836 */ /* 0x000fe40000000000 */
[C---:B------:R-:W-:Y:S01]  /*7ca0*/  IMAD R19, R0.reuse, R21, R19 ;  /* 0x0000001500137224 */ /* 0x040fe200078e0213 */
[----:B------:R-:W-:Y:S01]  /*7cb0*/  STL [R1+0x2e8], R23 ;  /* 0x0002e81701007387 */ /* 0x000fe20000100800 */
[----:B------:R-:W-:Y:S01]  /*7cc0*/  IMAD.MOV.U32 R15, RZ, RZ, R7 ;  /* 0x000000ffff0f7224 */ /* 0x000fe200078e0007 */
[----:B------:R-:W-:Y:S01]  /*7cd0*/  IABS R2, R6 ;  /* 0x0000000600027213 */ /* 0x000fe20000000000 */
[----:B------:R-:W-:-:S02]  /*7ce0*/  IMAD R12, R0, R22, R12 ;  /* 0x00000016000c7224 */ /* 0x000fc400078e020c */
[----:B------:R-:W-:Y:S02]  /*7cf0*/  VIADD R17, R9, 0x70 ;  /* 0x0000007009117836 */ /* 0x000fe40000000000 */
[----:B------:R-:W-:Y:S01]  /*7d00*/  @!P3 IMAD.MOV R15, RZ, RZ, -R15 ;  /* 0x000000ffff0fb224 */ /* 0x000fe200078e0a0f */
[----:B------:R-:W-:Y:S01]  /*7d10*/  ISETP.GT.U32.AND P3, PT, R0, R19, PT ;  /* 0x000000130000720c */ /* 0x000fe20003f64070 */
[--C-:B------:R-:W-:Y:S01]  /*7d20*/  @!P4 IMAD.IADD R3, R3, 0x1, -R0.reuse ;  /* 0x000000010303c824 */ /* 0x100fe200078e0a00 */
[----:B------:R-:W-:Y:S01]  /*7d30*/  IABS R7, R17 ;  /* 0x0000001100077213 */ /* 0x000fe20000000000 */
[--C-:B------:R-:W-:Y:S01]  /*7d40*/  @!P1 IMAD.IADD R16, R16, 0x1, -R0.reuse ;  /* 0x0000000110109824 */ /* 0x100fe200078e0a00 */
[----:B------:R-:W-:Y:S01]  /*7d50*/  ISETP.GE.AND P4, PT, R11, RZ, PT ;  /* 0x000000ff0b00720c */ /* 0x000fe20003f86270 */
[C---:B------:R-:W-:Y:S01]  /*7d60*/  IMAD.HI.U32 R11, R5.reuse, R2, RZ ;  /* 0x00000002050b7227 */ /* 0x040fe200078e00ff */
[----:B------:R-:W-:Y:S01]  /*7d70*/  ISETP.GT.U32.AND P1, PT, R0, R12, PT ;  /* 0x0000000c0000720c */ /* 0x000fe20003f24070 */
[----:B------:R0:W-:Y:S02]  /*7d80*/  STL [R1+0x2e4], R15 ;  /* 0x0002e40f01007387 */ /* 0x0001e40000100800 */
[--C-:B------:R-:W-:Y:S01]  /*7d90*/  @!P6 IMAD.IADD R4, R4, 0x1, -R0.reuse ;  /* 0x000000010404e824 */ /* 0x100fe200078e0a00 */
[----:B------:R-:W-:Y:S01]  /*7da0*/  ISETP.GE.AND P6, PT, R14, RZ, PT ;  /* 0x000000ff0e00720c */ /* 0x000fe20003fc6270 */
[----:B------:R-:W-:Y:S01]  /*7db0*/  @!P2 IMAD.IADD R18, R18, 0x1, -R0 ;  /* 0x000000011212a824 */ /* 0x000fe200078e0a00 */
[----:B------:R-:W-:Y:S01]  /*7dc0*/  ISETP.GE.AND P2, PT, R10, RZ, PT ;  /* 0x000000ff0a00720c */ /* 0x000fe20003f46270 */
[----:B------:R-:W-:-:S04]  /*7dd0*/  IMAD.HI.U32 R10, R5, R7, RZ ;  /* 0x00000007050a7227 */ /* 0x000fc800078e00ff */
[----:B------:R-:W-:Y:S02]  /*7de0*/  IMAD.MOV R11, RZ, RZ, -R11 ;  /* 0x000000ffff0b7224 */ /* 0x000fe400078e0a0b */
[----:B------:R-:W-:Y:S02]  /*7df0*/  IMAD.MOV.U32 R20, RZ, RZ, R3 ;  /* 0x000000ffff147224 */ /* 0x000fe400078e0003 */
[----:B------:R-:W-:Y:S02]  /*7e00*/  IMAD.MOV R10, RZ, RZ, -R10 ;  /* 0x000000ffff0a7224 */ /* 0x000fe400078e0a0a */
[----:B------:R-:W-:Y:S02]  /*7e10*/  IMAD R2, R0, R11, R2 ;  /* 0x0000000b00027224 */ /* 0x000fe400078e0202 */
[----:B------:R-:W-:Y:S02]  /*7e20*/  IMAD.MOV.U32 R3, RZ, RZ, R4 ;  /* 0x000000ffff037224 */ /* 0x000fe400078e0004 */
[--C-:B------:R-:W-:Y:S01]  /*7e30*/  @!P3 IMAD.IADD R19, R19, 0x1, -R0.reuse ;  /* 0x000000011313b824 */ /* 0x100fe200078e0a00 */
[----:B------:R-:W-:Y:S01]  /*7e40*/  ISETP.GE.AND P3, PT, R13, RZ, PT ;  /* 0x000000ff0d00720c */ /* 0x000fe20003f66270 */
[----:B------:R-:W-:-:S02]  /*7e50*/  @!P1 IMAD.IADD R12, R12, 0x1, -R0 ;  /* 0x000000010c0c9824 */ /* 0x000fc400078e0a00 */
[C---:B------:R-:W-:Y:S01]  /*7e60*/  IMAD R7, R0.reuse, R10, R7 ;  /* 0x0000000a00077224 */ /* 0x040fe200078e0207 */
[C---:B------:R-:W-:Y:S01]  /*7e70*/  ISETP.GT.U32.AND P1, PT, R0.reuse, R19, PT ;  /* 0x000000130000720c */ /* 0x040fe20003f24070 */
[----:B------:R-:W-:Y:S02]  /*7e80*/  IMAD.MOV.U32 R13, RZ, RZ, R18 ;  /* 0x000000ffff0d7224 */ /* 0x000fe400078e0012 */
[----:B------:R-:W-:Y:S01]  /*7e90*/  @!P4 IMAD.MOV R3, RZ, RZ, -R3 ;  /* 0x000000ffff03c224 */ /* 0x000fe200078e0a03 */
[C---:B------:R-:W-:Y:S01]  /*7ea0*/  ISETP.GT.U32.AND P4, PT, R0.reuse, R2, PT ;  /* 0x000000020000720c */ /* 0x040fe20003f84070 */
[----:B------:R-:W-:Y:S01]  /*7eb0*/  @!P5 IMAD.MOV R20, RZ, RZ, -R20 ;  /* 0x000000ffff14d224 */ /* 0x000fe200078e0a14 */
[C---:B------:R-:W-:Y:S01]  /*7ec0*/  ISETP.GT.U32.AND P5, PT, R0.reuse, R12, PT ;  /* 0x0000000c0000720c */ /* 0x040fe20003fa4070 */
[----:B------:R-:W-:Y:S01]  /*7ed0*/  @!P6 IMAD.MOV R13, RZ, RZ, -R13 ;  /* 0x000000ffff0de224 */ /* 0x000fe200078e0a0d */
[----:B------:R-:W-:Y:S01]  /*7ee0*/  ISETP.GT.U32.AND P6, PT, R0, R7, PT ;  /* 0x000000070000720c */ /* 0x000fe20003fc4070 */
[----:B0-----:R-:W-:Y:S01]  /*7ef0*/  IMAD.MOV.U32 R15, RZ, RZ, R16 ;  /* 0x000000ffff0f7224 */ /* 0x001fe200078e0010 */
[----:B------:R-:W-:Y:S01]  /*7f00*/  STL [R1+0x2e0], R20 ;  /* 0x0002e01401007387 */ /* 0x000fe20000100800 */
[----:B------:R-:W-:-:S02]  /*7f10*/  VIADD R4, R9, 0x6f ;  /* 0x0000006f09047836 */ /* 0x000fc40000000000 */
[----:B------:R-:W-:Y:S01]  /*7f20*/  @!P0 IMAD.MOV R15, RZ, RZ, -R15 ;  /* 0x000000ffff0f8224 */ /* 0x000fe200078e0a0f */
[----:B------:R-:W-:Y:S01]  /*7f30*/  ISETP.GE.AND P0, PT, R6, RZ, PT ;  /* 0x000000ff0600720c */ /* 0x000fe20003f06270 */
[--C-:B------:R-:W-:Y:S01]  /*7f40*/  @!P1 IMAD.IADD R19, R19, 0x1, -R0.reuse ;  /* 0x0000000113139824 */ /* 0x100fe200078e0a00 */
[----:B------:R-:W-:Y:S01]  /*7f50*/  IABS R14, R4 ;  /* 0x00000004000e7213 */ /* 0x000fe20000000000 */
[--C-:B------:R-:W-:Y:S01]  /*7f60*/  @!P4 IMAD.IADD R2, R2, 0x1, -R0.reuse ;  /* 0x000000010202c824 */ /* 0x100fe200078e0a00 */
[----:B------:R-:W-:Y:S01]  /*7f70*/  STL [R1+0x2cc], R15 ;  /* 0x0002cc0f01007387 */ /* 0x000fe20000100800 */
[--C-:B------:R-:W-:Y:S01]  /*7f80*/  @!P5 IMAD.IADD R12, R12, 0x1, -R0.reuse ;  /* 0x000000010c0cd824 */ /* 0x100fe200078e0a00 */
[----:B------:R-:W-:Y:S01]  /*7f90*/  ISETP.GE.AND P5, PT, R4, RZ, PT ;  /* 0x000000ff0400720c */ /* 0x000fe20003fa6270 */
[----:B------:R-:W-:Y:S01]  /*7fa0*/  @!P6 IMAD.IADD R7, R7, 0x1, -R0 ;  /* 0x000000010707e824 */ /* 0x000fe200078e0a00 */
[----:B------:R0:W-:Y:S01]  /*7fb0*/  STL [R1+0x2c8], R3 ;  /* 0x0002c80301007387 */ /* 0x0001e20000100800 */
[----:B------:R-:W-:Y:S01]  /*7fc0*/  ISETP.GT.U32.AND P6, PT, R0, R2, PT ;  /* 0x000000020000720c */ /* 0x000fe20003fc4070 */
[----:B------:R-:W-:Y:S01]  /*7fd0*/  IMAD.HI.U32 R4, R5, R14, RZ ;  /* 0x0000000e05047227 */ /* 0x000fe200078e00ff */
[----:B------:R-:W-:Y:S01]  /*7fe0*/  ISETP.GE.AND P1, PT, R17, RZ, PT ;  /* 0x000000ff1100720c */ /* 0x000fe20003f26270 */
[----:B------:R-:W-:Y:S02]  /*7ff0*/  STL [R1+0x2c4], R13 ;  /* 0x0002c40d01007387 */ /* 0x000fe40000100800 */
[----:B------:R-:W-:-:S02]  /*8000*/  IMAD.MOV R4, RZ, RZ, -R4 ;  /* 0x000000ffff047224 */ /* 0x000fc400078e0a04 */
[----:B------:R-:W-:Y:S02]  /*8010*/  IMAD.MOV.U32 R10, RZ, RZ, R19 ;  /* 0x000000ffff0a7224 */ /* 0x000fe400078e0013 */
[----:B0-----:R-:W-:Y:S02]  /*8020*/  VIADD R3, R9, 0x6e ;  /* 0x0000006e09037836 */ /* 0x001fe40000000000 */
[----:B------:R-:W-:Y:S02]  /*8030*/  IMAD R14, R0, R4, R14 ;  /* 0x00000004000e7224 */ /* 0x000fe400078e020e */
[----:B------:R-:W-:Y:S01]  /*8040*/  @!P2 IMAD.MOV R10, RZ, RZ, -R10 ;  /* 0x000000ffff0aa224 */ /* 0x000fe200078e0a0a */
[----:B------:R-:W-:Y:S01]  /*8050*/  IABS R6, R3 ;  /* 0x0000000300067213 */ /* 0x000fe20000000000 */
[----:B------:R-:W-:Y:S01]  /*8060*/  @!P6 IMAD.IADD R2, R2, 0x1, -R0 ;  /* 0x000000010202e824 */ /* 0x000fe200078e0a00 */
[----:B------:R-:W-:Y:S01]  /*8070*/  ISETP.GE.AND P4, PT, R3, RZ, PT ;  /* 0x000000ff0300720c */ /* 0x000fe20003f86270 */
[----:B------:R-:W-:Y:S01]  /*8080*/  VIADD R11, R9, 0x6c ;  /* 0x0000006c090b7836 */ /* 0x000fe20000000000 */
[C---:B------:R-:W-:Y:S01]  /*8090*/  ISETP.GT.U32.AND P2, PT, R0.reuse, R7, PT ;  /* 0x000000070000720c */ /* 0x040fe20003f44070 */
[----:B------:R-:W-:Y:S01]  /*80a0*/  IMAD.HI.U32 R3, R5, R6, RZ ;  /* 0x0000000605037227 */ /* 0x000fe200078e00ff */
[----:B------:R-:W-:Y:S01]  /*80b0*/  ISETP.GT.U32.AND P6, PT, R0, R14, PT ;  /* 0x0000000e0000720c */ /* 0x000fe20003fc4070 */
[----:B------:R0:W-:Y:S02]  /*80c0*/  STL [R1+0x2a8], R10 ;  /* 0x0002a80a01007387 */ /* 0x0001e40000100800 */
[----:B------:R-:W-:-:S02]  /*80d0*/  IMAD.MOV R3, RZ, RZ, -R3 ;  /* 0x000000ffff037224 */ /* 0x000fc400078e0a03 */
[----:B------:R-:W-:Y:S02]  /*80e0*/  IMAD.MOV.U32 R15, RZ, RZ, R2 ;  /* 0x000000ffff0f7224 */ /* 0x000fe400078e0002 */
[C---:B------:R-:W-:Y:S02]  /*80f0*/  IMAD R6, R0.reuse, R3, R6 ;  /* 0x0000000300067224 */ /* 0x040fe400078e0206 */
[----:B------:R-:W-:Y:S02]  /*8100*/  @!P0 IMAD.MOV R15, RZ, RZ, -R15 ;  /* 0x000000ffff0f8224 */ /* 0x000fe400078e0a0f */
[----:B0-----:R-:W-:Y:S01]  /*8110*/  IMAD.MOV.U32 R10, RZ, RZ, R12 ;  /* 0x000000ffff0a7224 */ /* 0x001fe200078e000c */
[----:B------:R-:W-:Y:S01]  /*8120*/  ISETP.GT.U32.AND P0, PT, R0, R6, PT ;  /* 0x000000060000720c */ /* 0x000fe20003f04070 */
[----:B------:R-:W-:Y:S02]  /*8130*/  VIADD R12, R9, 0x6d ;  /* 0x0000006d090c7836 */ /* 0x000fe40000000000 */
[----:B------:R-:W-:-:S02]  /*8140*/  @!P3 IMAD.MOV R10, RZ, RZ, -R10 ;  /* 0x000000ffff0ab224 */ /* 0x000fc400078e0a0a */
[--C-:B------:R-:W-:Y:S01]  /*8150*/  @!P2 IMAD.IADD R7, R7, 0x1, -R0.reuse ;  /* 0x000000010707a824 */ /* 0x100fe200078e0a00 */
[----:B------:R-:W-:Y:S01]  /*8160*/  ISETP.GE.AND P3, PT, R12, RZ, PT ;  /* 0x000000ff0c00720c */ /* 0x000fe20003f66270 */
[----:B------:R-:W-:Y:S01]  /*8170*/  @!P6 IMAD.IADD R14, R14, 0x1, -R0 ;  /* 0x000000010e0ee824 */ /* 0x000fe200078e0a00 */
[----:B------:R-:W-:Y:S01]  /*8180*/  IABS R12, R12 ;  /* 0x0000000c000c7213 */ /* 0x000fe20000000000 */
[----:B------:R0:W-:Y:S01]  /*8190*/  STL [R1+0x298], R10 ;  /* 0x0002980a01007387 */ /* 0x0001e20000100800 */
[----:B------:R-:W-:Y:S01]  /*81a0*/  ISETP.GE.AND P2, PT, R11, RZ, PT ;  /* 0x000000ff0b00720c */ /* 0x000fe20003f46270 */
[----:B------:R-:W-:Y:S01]  /*81b0*/  IMAD.MOV.U32 R13, RZ, RZ, R7 ;  /* 0x000000ffff0d7224 */ /* 0x000fe200078e0007 */
[----:B------:R-:W-:Y:S01]  /*81c0*/  IABS R11, R11 ;  /* 0x0000000b000b7213 */ /* 0x000fe20000000000 */
[C---:B------:R-:W-:Y:S01]  /*81d0*/  IMAD.HI.U32 R3, R5.reuse, R12, RZ ;  /* 0x0000000c05037227 */ /* 0x040fe200078e00ff */
[----:B------:R-:W-:Y:S01]  /*81e0*/  ISETP.GT.U32.AND P6, PT, R0, R14, PT ;  /* 0x0000000e0000720c */ /* 0x000fe20003fc4070 */
[----:B------:R-:W-:Y:S02]  /*81f0*/  STL [R1+0x288], R15 ;  /* 0x0002880f01007387 */ /* 0x000fe40000100800 */
[----:B------:R-:W-:-:S04]  /*8200*/  IMAD.HI.U32 R2, R5, R11, RZ ;  /* 0x0000000b05027227 */ /* 0x000fc800078e00ff */
[C---:B0-----:R-:W-:Y:S02]  /*8210*/  VIADD R10, R9.reuse, 0x6b ;  /* 0x0000006b090a7836 */ /* 0x041fe40000000000 */
[----:B------:R-:W-:Y:S02]  /*8220*/  @!P1 IMAD.MOV R13, RZ, RZ, -R13 ;  /* 0x000000ffff0d9224 */ /* 0x000fe400078e0a0d */
[----:B------:R-:W-:Y:S01]  /*8230*/  VIADD R4, R9, 0x6a ;  /* 0x0000006a09047836 */ /* 0x000fe20000000000 */
[----:B------:R-:W-:Y:S01]  /*8240*/  ISETP.GE.AND P1, PT, R10, RZ, PT ;  /* 0x000000ff0a00720c */ /* 0x000fe20003f26270 */
[----:B------:R-:W-:Y:S01]  /*8250*/  IMAD.MOV R3, RZ, RZ, -R3 ;  /* 0x000000ffff037224 */ /* 0x000fe200078e0a03 */
[----:B------:R-:W-:Y:S01]  /*8260*/  IABS R10, R10 ;  /* 0x0000000a000a7213 */ /* 0x000fe20000000000 */
[----:B------:R-:W-:Y:S01]  /*8270*/  @!P0 IMAD.IADD R6, R6, 0x1, -R0 ;  /* 0x0000000106068824 */ /* 0x000fe200078e0a00 */
[----:B------:R-:W-:Y:S01]  /*8280*/  IABS R7, R4 ;  /* 0x0000000400077213 */ /* 0x000fe20000000000 */
[----:B------:R-:W-:Y:S01]  /*8290*/  IMAD.MOV R2, RZ, RZ, -R2 ;  /* 0x000000ffff027224 */ /* 0x000fe200078e0a02 */
[----:B------:R0:W-:Y:S01]  /*82a0*/  STL [R1+0x25c], R13 ;  /* 0x00025c0d01007387 */ /* 0x0001e20000100800 */
[C---:B------:R-:W-:Y:S01]  /*82b0*/  IMAD R12, R0.reuse, R3, R12 ;  /* 0x00000003000c7224 */ /* 0x040fe200078e020c */
[C---:B------:R-:W-:Y:S01]  /*82c0*/  ISETP.GT.U32.AND P0, PT, R0.reuse, R6, PT ;  /* 0x000000060000720c */ /* 0x040fe20003f04070 */
[----:B------:R-:W-:-:S02]  /*82d0*/  IMAD R11, R0, R2, R11 ;  /* 0x00000002000b7224 */ /* 0x000fc400078e020b */
[----:B------:R-:W-:-:S04]  /*82e0*/  IMAD.HI.U32 R2, R5, R10, RZ ;  /* 0x0000000a05027227 */ /* 0x000fc800078e00ff */
[----:B------:R-:W-:Y:S01]  /*82f0*/  @!P6 IMAD.IADD R14, R14, 0x1, -R0 ;  /* 0x000000010e0ee824 */ /* 0x000fe200078e0a00 */
[----:B------:R-:W-:Y:S01]  /*8300*/  ISETP.GT.U32.AND P6, PT, R0, R12, PT ;  /* 0x0000000c0000720c */ /* 0x000fe20003fc4070 */
[----:B0-----:R-:W-:-:S04]  /*8310*/  IMAD.HI.U32 R13, R5, R7, RZ ;  /* 0x00000007050d7227 */ /* 0x001fc800078e00ff */
[----:B------:R-:W-:Y:S02]  /*8320*/  IMAD.MOV R2, RZ, RZ, -R2 ;  /* 0x000000ffff027224 */ /* 0x000fe400078e0a02 */
[----:B------:R-:W-:Y:S02]  /*8330*/  IMAD.MOV R13, RZ, RZ, -R13 ;  /* 0x000000ffff0d7224 */ /* 0x000fe400078e0a0d */
[C---:B------:R-:W-:Y:S02]  /*8340*/  IMAD R10, R0.reuse, R2, R10 ;  /* 0x00000002000a7224 */ /* 0x040fe400078e020a */
[----:B------:R-:W-:Y:S02]  /*8350*/  IMAD.MOV.U32 R15, RZ, RZ, R14 ;  /* 0x000000ffff0f7224 */ /* 0x000fe400078e000e */
[----:B------:R-:W-:Y:S02]  /*8360*/  IMAD R7, R0, R13, R7 ;  /* 0x0000000d00077224 */ /* 0x000fe400078e0207 */
[--C-:B------:R-:W-:Y:S01]  /*8370*/  @!P0 IMAD.IADD R6, R6, 0x1, -R0.reuse ;  /* 0x0000000106068824 */ /* 0x100fe200078e0a00 */
[C---:B------:R-:W-:Y:S01]  /*8380*/  ISETP.GT.U32.AND P0, PT, R0.reuse, R10, PT ;  /* 0x0000000a0000720c */ /* 0x040fe20003f04070 */
[----:B------:R-:W-:Y:S01]  /*8390*/  @!P5 IMAD.MOV R15, RZ, RZ, -R15 ;  /* 0x000000ffff0fd224 */ /* 0x000fe200078e0a0f */
[----:B------:R-:W-:Y:S01]  /*83a0*/  ISETP.GT.U32.AND P5, PT, R0, R11, PT ;  /* 0x0000000b0000720c */ /* 0x000fe20003fa4070 */
[----:B------:R-:W-:Y:S01]  /*83b0*/  @!P6 IMAD.IADD R12, R12, 0x1, -R0 ;  /* 0x000000010c0ce824 */ /* 0x000fe200078e0a00 */
[----:B------:R-:W-:Y:S01]  /*83c0*/  ISETP.GT.U32.AND P6, PT, R0, R7, PT ;  /* 0x000000070000720c */ /* 0x000fe20003fc4070 */
[----:B------:R-:W-:Y:S01]  /*83d0*/  VIADD R19, R9, 0x69 ;  /* 0x0000006909137836 */ /* 0x000fe20000000000 */
[----:B------:R0:W-:Y:S01]  /*83e0*/  STL [R1+0x258], R15 ;  /* 0x0002580f01007387 */ /* 0x0001e20000100800 */
[----:B------:R-:W-:-:S02]  /*83f0*/  IMAD.MOV.U32 R16, RZ, RZ, R6 ;  /* 0x000000ffff107224 */ /* 0x000fc400078e0006 */
[----:B------:R-:W-:Y:S01]  /*8400*/  VIADD R13, R9, 0x67 ;  /* 0x00000067090d7836 */ /* 0x000fe20000000000 */
[----:B------:R-:W-:Y:S01]  /*8410*/  IABS R3, R19 ;  /* 0x0000001300037213 */ /* 0x000fe20000000000 */
[----:B------:R-:W-:Y:S02]  /*8420*/  @!P4 IMAD.MOV R16, RZ, RZ, -R16 ;  /* 0x000000ffff10c224 */ /* 0x000fe400078e0a10 */
[--C-:B------:R-:W-:Y:S01]  /*8430*/  @!P0 IMAD.IADD R10, R10, 0x1, -R0.reuse ;  /* 0x000000010a0a8824 */ /* 0x100fe200078e0a00 */
[----:B------:R-:W-:Y:S01]  /*8440*/  IABS R14, R13 ;  /* 0x0000000d000e7213 */ /* 0x000fe20000000000 */
[--C-:B------:R-:W-:Y:S01]  /*8450*/  @!P5 IMAD.IADD R11, R11, 0x1, -R0.reuse ;  /* 0x000000010b0bd824 */ /* 0x100fe200078e0a00 */
[C---:B------:R-:W-:Y:S01]  /*8460*/  ISETP.GT.U32.AND P5, PT, R0.reuse, R12, PT ;  /* 0x0000000c0000720c */ /* 0x040fe20003fa4070 */
[----:B0-----:R-:W-:Y:S01]  /*8470*/  VIADD R15, R9, 0x68 ;  /* 0x00000068090f7836 */ /* 0x001fe20000000000 */
[----:B------:R0:W-:Y:S01]  /*8480*/  STL [R1+0x254], R16 ;  /* 0x0002541001007387 */ /* 0x0001e20000100800 */
[----:B------:R-:W-:Y:S01]  /*8490*/  @!P6 IMAD.IADD R7, R7, 0x1, -R0 ;  /* 0x000000010707e824 */ /* 0x000fe200078e0a00 */
[----:B------:R-:W-:Y:S01]  /*84a0*/  ISETP.GT.U32.AND P6, PT, R0, R10, PT ;  /* 0x0000000a0000720c */ /* 0x000fe20003fc4070 */
[----:B------:R-:W-:Y:S01]  /*84b0*/  IMAD.HI.U32 R2, R5, R3, RZ ;  /* 0x0000000305027227 */ /* 0x000fe200078e00ff */
[----:B------:R-:W-:-:S02]  /*84c0*/  IABS R18, R15 ;  /* 0x0000000f00127213 */ /* 0x000fc40000000000 */
[C---:B------:R-:W-:Y:S01]  /*84d0*/  ISETP.GT.U32.AND P4, PT, R0.reuse, R7, PT ;  /* 0x000000070000720c */ /* 0x040fe20003f84070 */
[----:B------:R-:W-:Y:S01]  /*84e0*/  IMAD.MOV R2, RZ, RZ, -R2 ;  /* 0x000000ffff027224 */ /* 0x000fe200078e0a02 */
[----:B------:R-:W-:Y:S01]  /*84f0*/  ISETP.GT.U32.AND P0, PT, R0, R11, PT ;  /* 0x0000000b0000720c */ /* 0x000fe20003f04070 */
[----:B------:R-:W-:-:S04]  /*8500*/  IMAD.HI.U32 R6, R5, R18, RZ ;  /* 0x0000001205067227 */ /* 0x000fc800078e00ff */
[----:B------:R-:W-:Y:S02]  /*8510*/  IMAD.MOV R6, RZ, RZ, -R6 ;  /* 0x000000ffff067224 */ /* 0x000fe400078e0a06 */
[C---:B------:R-:W-:Y:S02]  /*8520*/  IMAD R3, R0.reuse, R2, R3 ;  /* 0x0000000200037224 */ /* 0x040fe400078e0203 */
[----:B------:R-:W-:Y:S02]  /*8530*/  IMAD R18, R0, R6, R18 ;  /* 0x0000000600127224 */ /* 0x000fe400078e0212 */
[--C-:B------:R-:W-:Y:S01]  /*8540*/  @!P5 IMAD.IADD R12, R12, 0x1, -R0.reuse ;  /* 0x000000010c0cd824 */ /* 0x100fe200078e0a00 */
[----:B------:R-:W-:Y:S01]  /*8550*/  ISETP.GT.U32.AND P5, PT, R0, R3, PT ;  /* 0x000000030000720c */ /* 0x000fe20003fa4070 */
[----:B------:R-:W-:Y:S01]  /*8560*/  @!P6 IMAD.IADD R10, R10, 0x1, -R0 ;  /* 0x000000010a0ae824 */ /* 0x000fe200078e0a00 */
[----:B------:R-:W-:Y:S01]  /*8570*/  ISETP.GT.U32.AND P6, PT, R0, R18, PT ;  /* 0x000000120000720c */ /* 0x000fe20003fc4070 */
[----:B------:R-:W-:-:S02]  /*8580*/  VIADD R2, R9, 0x66 ;  /* 0x0000006609027836 */ /* 0x000fc40000000000 */
[----:B------:R-:W-:Y:S02]  /*8590*/  VIADD R6, R9, 0x65 ;  /* 0x0000006509067836 */ /* 0x000fe40000000000 */
[--C-:B------:R-:W-:Y:S01]  /*85a0*/  @!P4 IMAD.IADD R7, R7, 0x1, -R0.reuse ;  /* 0x000000010707c824 */ /* 0x100fe200078e0a00 */
[----:B------:R-:W-:Y:S01]  /*85b0*/  IABS R17, R2 ;  /* 0x0000000200117213 */ /* 0x000fe20000000000 */
[----:B------:R-:W-:Y:S01]  /*85c0*/  @!P0 IMAD.IADD R11, R11, 0x1, -R0 ;  /* 0x000000010b0b8824 */ /* 0x000fe200078e0a00 */
[----:B------:R-:W-:Y:S01]  /*85d0*/  ISETP.GE.AND P4, PT, R19, RZ, PT ;  /* 0x000000ff1300720c */ /* 0x000fe20003f86270 */
[----:B------:R-:W-:Y:S01]  /*85e0*/  IMAD.MOV.U32 R21, RZ, RZ, R12 ;  /* 0x000000ffff157224 */ /* 0x000fe200078e000c */
[----:B------:R-:W-:Y:S01]  /*85f0*/  IABS R19, R6 ;  /* 0x0000000600137213 */ /* 0x000fe20000000000 */
[----:B------:R-:W-:Y:S01]  /*8600*/  @!P5 IMAD.IADD R3, R3, 0x1, -R0 ;  /* 0x000000010303d824 */ /* 0x000fe200078e0a00 */
[----:B------:R-:W-:Y:S01]  /*8610*/  ISETP.GE.AND P0, PT, R4, RZ, PT ;  /* 0x000000ff0400720c */ /* 0x000fe20003f06270 */
[----:B------:R-:W-:Y:S01]  /*8620*/  IMAD.HI.U32 R4, R5, R17, RZ ;  /* 0x0000001105047227 */ /* 0x000fe200078e00ff */
[----:B------:R-:W-:-:S03]  /*8630*/  ISETP.GE.AND P5, PT, R15, RZ, PT ;  /* 0x000000ff0f00720c */ /* 0x000fc60003fa6270 */
[----:B------:R-:W-:Y:S02]  /*8640*/  @!P6 IMAD.IADD R18, R18, 0x1, -R0 ;  /* 0x000000011212e824 */ /* 0x000fe400078e0a00 */
[----:B------:R-:W-:Y:S02]  /*8650*/  IMAD.MOV.U32 R15, RZ, RZ, R19 ;  /* 0x000000ffff0f7224 */ /* 0x000fe400078e0013 */
[----:B------:R-:W-:Y:S01]  /*8660*/  IMAD.MOV R4, RZ, RZ, -R4 ;  /* 0x000000ffff047224 */ /* 0x000fe200078e0a04 */
[----:B------:R-:W-:Y:S01]  /*8670*/  ISETP.GT.U32.AND P6, PT, R0, R18, PT ;  /* 0x000000120000720c */ /* 0x000fe20003fc4070 */
[----:B------:R-:W-:-:S04]  /*8680*/  IMAD.HI.U32 R12, R5, R15, RZ ;  /* 0x0000000f050c7227 */ /* 0x000fc800078e00ff */
[----:B------:R-:W-:Y:S02]  /*8690*/  IMAD R17, R0, R4, R17 ;  /* 0x0000000400117224 */ /* 0x000fe400078e0211 */
[----:B------:R-:W-:Y:S02]  /*86a0*/  IMAD.MOV.U32 R20, RZ, RZ, R11 ;  /* 0x000000ffff147224 */ /* 0x000fe400078e000b */
[----:B0-----:R-:W-:-:S04]  /*86b0*/  IMAD.HI.U32 R16, R5, R14, RZ ;  /* 0x0000000e05107227 */ /* 0x001fc800078e00ff */
[----:B------:R-:W-:Y:S02]  /*86c0*/  IMAD.MOV R11, RZ, RZ, -R12 ;  /* 0x000000ffff0b7224 */ /* 0x000fe400078e0a0c */
[----:B------:R-:W-:Y:S01]  /*86d0*/  @!P3 IMAD.MOV R21, RZ, RZ, -R21 ;  /* 0x000000ffff15b224 */ /* 0x000fe200078e0a15 */
[C---:B------:R-:W-:Y:S01]  /*86e0*/  ISETP.GT.U32.AND P3, PT, R0.reuse, R3, PT ;  /* 0x000000030000720c */ /* 0x040fe20003f64070 */
[----:B------:R-:W-:Y:S01]  /*86f0*/  @!P0 IMAD.MOV R7, RZ, RZ, -R7 ;  /* 0x000000ffff078224 */ /* 0x000fe200078e0a07 */
[C---:B------:R-:W-:Y:S01]  /*8700*/  ISETP.GT.U32.AND P0, PT, R0.reuse, R17, PT ;  /* 0x000000110000720c */ /* 0x040fe20003f04070 */
[----:B------:R-:W-:Y:S01]  /*8710*/  IMAD.MOV R16, RZ, RZ, -R16 ;  /* 0x000000ffff107224 */ /* 0x000fe200078e0a10 */
[----:B------:R0:W-:Y:S01]  /*8720*/  STL [R1+0x250], R21 ;  /* 0x0002501501007387 */ /* 0x0001e20000100800 */
[C---:B------:R-:W-:Y:S02]  /*8730*/  IMAD R15, R0.reuse, R11, R15 ;  /* 0x0000000b000f7224 */ /* 0x040fe400078e020f */
[----:B------:R-:W-:-:S02]  /*8740*/  IMAD R14, R0, R16, R14 ;  /* 0x00000010000e7224 */ /* 0x000fc400078e020e */
[----:B------:R-:W-:Y:S01]  /*8750*/  @!P6 IMAD.IADD R18, R18, 0x1, -R0 ;  /* 0x000000011212e824 */ /* 0x000fe200078e0a00 */
[C---:B------:R-:W-:Y:S01]  /*8760*/  ISETP.GT.U32.AND P6, PT, R0.reuse, R15, PT ;  /* 0x0000000f0000720c */ /* 0x040fe20003fc4070 */
[----:B------:R-:W-:Y:S01]  /*8770*/  @!P2 IMAD.MOV R20, RZ, RZ, -R20 ;  /* 0x000000ffff14a224 */ /* 0x000fe200078e0a14 */
[----:B------:R-:W-:Y:S01]  /*8780*/  ISETP.GT.U32.AND P2, PT, R0, R14, PT ;  /* 0x0000000e0000720c */ /* 0x000fe20003f44070 */
[--C-:B------:R-:W-:Y:S01]  /*8790*/  @!P3 IMAD.IADD R3, R3, 0x1, -R0.reuse ;  /* 0x000000010303b824 */ /* 0x100fe200078e0a00 */
[----:B------:R-:W-:Y:S01]  /*87a0*/  ISETP.GE.AND P3, PT, R2, RZ, PT ;  /* 0x000000ff0200720c */ /* 0x000fe20003f66270 */
[----:B------:R-:W-:Y:S01]  /*87b0*/  @!P0 IMAD.IADD R17, R17, 0x1, -R0 ;  /* 0x0000000111118824 */ /* 0x000fe200078e0a00 */
[----:B------:R-:W-:Y:S01]  /*87c0*/  STL [R1+0x24c], R20 ;  /* 0x00024c1401007387 */ /* 0x000fe20000100800 */
[----:B------:R-:W-:Y:S01]  /*87d0*/  @!P1 IMAD.MOV R10, RZ, RZ, -R10 ;  /* 0x000000ffff0a9224 */ /* 0x000fe200078e0a0a */
[----:B------:R-:W-:Y:S01]  /*87e0*/  ISETP.GE.AND P1, PT, R13, RZ, PT ;  /* 0x000000ff0d00720c */ /* 0x000fe20003f26270 */
[C---:B------:R-:W-:Y:S01]  /*87f0*/  VIADD R2, R9.reuse, 0x63 ;  /* 0x0000006309027836 */ /* 0x040fe20000000000 */
[----:B------:R-:W-:Y:S01]  /*8800*/  ISETP.GT.U32.AND P0, PT, R0, R17, PT ;  /* 0x000000110000720c */ /* 0x000fe20003f04070 */
[----:B------:R-:W-:Y:S01]  /*8810*/  VIADD R4, R9, 0x64 ;  /* 0x0000006409047836 */ /* 0x000fe20000000000 */
[----:B------:R1:W-:Y:S01]  /*8820*/  STL [R1+0x248], R10 ;  /* 0x0002480a01007387 */ /* 0x0003e20000100800 */
[----:B------:R-:W-:-:S02]  /*8830*/  @!P6 IMAD.IADD R15, R15, 0x1, -R0 ;  /* 0x000000010f0fe824 */ /* 0x000fc400078e0a00 */
[----:B------:R-:W-:Y:S01]  /*8840*/  @!P2 IMAD.IADD R14, R14, 0x1, -R0 ;  /* 0x000000010e0ea824 */ /* 0x000fe200078e0a00 */
[----:B------:R3:W-:Y:S01]  /*8850*/  STL [R1+0x244], R7 ;  /* 0x0002440701007387 */ /* 0x0007e20000100800 */
[----:B------:R-:W-:Y:S01]  /*8860*/  IABS R11, R4 ;  /* 0x00000004000b7213 */ /* 0x000fe20000000000 */
[----:B------:R-:W-:Y:S01]  /*8870*/  VIADD R12, R9, 0x62 ;  /* 0x00000062090c7836 */ /* 0x000fe20000000000 */
[----:B------:R-:W-:Y:S01]  /*8880*/  ISETP.GT.U32.AND P6, PT, R0, R15, PT ;  /* 0x0000000f0000720c */ /* 0x000fe20003fc4070 */
[----:B0-----:R-:W-:Y:S01]  /*8890*/  IMAD.MOV.U32 R21, RZ, RZ, R18 ;  /* 0x000000ffff157224 */ /* 0x001fe200078e0012 */
[----:B------:R-:W-:Y:S01]  /*88a0*/  ISETP.GE.AND P2, PT, R6, RZ, PT ;  /* 0x000000ff0600720c */ /* 0x000fe20003f46270 */
[----:B------:R-:W-:Y:S01]  /*88b0*/  IMAD.HI.U32 R6, R5, R11, RZ ;  /* 0x0000000b05067227 */ /* 0x000fe200078e00ff */
[----:B-1----:R-:W-:Y:S02]  /*88c0*/  IABS R10, R2 ;  /* 0x00000002000a7213 */ /* 0x002fe40000000000 */
[----:B------:R-:W-:Y:S01]  /*88d0*/  IABS R16, R12 ;  /* 0x0000000c00107213 */ /* 0x000fe20000000000 */
[----:B---3--:R-:W-:-:S02]  /*88e0*/  IMAD.MOV.U32 R7, RZ, RZ, R3 ;  /* 0x000000ffff077224 */ /* 0x008fc400078e0003 */
[----:B------:R-:W-:-:S04]  /*88f0*/  IMAD.HI.U32 R3, R5, R10, RZ ;  /* 0x0000000a05037227 */ /* 0x000fc800078e00ff */
[----:B------:R-:W-:Y:S01]  /*8900*/  @!P4 IMAD.MOV R7, RZ, RZ, -R7 ;  /* 0x000000ffff07c224 */ /* 0x000fe200078e0a07 */
[----:B------:R-:W-:Y:S01]  /*8910*/  ISETP.GT.U32.AND P4, PT, R0, R14, PT ;  /* 0x0000000e0000720c */ /* 0x000fe20003f84070 */
[----:B------:R-:W-:Y:S02]  /*8920*/  IMAD.MOV R13, RZ, RZ, -R3 ;  /* 0x000000ffff0d7224 */ /* 0x000fe400078e0a03 */
[----:B------:R-:W-:Y:S01]  /*8930*/  @!P0 IMAD.IADD R17, R17, 0x1, -R0 ;  /* 0x0000000111118824 */ /* 0x000fe200078e0a00 */
[----:B------:R-:W-:Y:S01]  /*8940*/  ISETP.GE.AND P0, PT, R4, RZ, PT ;  /* 0x000000ff0400720c */ /* 0x000fe20003f06270 */
[----:B------:R-:W-:Y:S01]  /*8950*/  IMAD.MOV R6, RZ, RZ, -R6 ;  /* 0x000000ffff067224 */ /* 0x000fe200078e0a06 */
[----:B------:R0:W-:Y:S01]  /*8960*/  STL [R1+0x240], R7 ;  /* 0x0002400701007387 */ /* 0x0001e20000100800 */
[C---:B------:R-:W-:Y:S02]  /*8970*/  IMAD R4, R0.reuse, R13, R10 ;  /* 0x0000000d00047224 */ /* 0x040fe400078e020a */
[----:B------:R-:W-:-:S02]  /*8980*/  IMAD R6, R0, R6, R11 ;  /* 0x0000000600067224 */ /* 0x000fc400078e020b */
[--C-:B------:R-:W-:Y:S01]  /*8990*/  @!P6 IMAD.IADD R15, R15, 0x1, -R0.reuse ;  /* 0x000000010f0fe824 */ /* 0x100fe200078e0a00 */
[----:B------:R-:W-:Y:S01]  /*89a0*/  ISETP.GT.U32.AND P6, PT, R0, R4, PT ;  /* 0x000000040000720c */ /* 0x000fe20003fc4070 */
[----:B------:R-:W-:Y:S01]  /*89b0*/  @!P4 IMAD.IADD R14, R14, 0x1, -R0 ;  /* 0x000000010e0ec824 */ /* 0x000fe200078e0a00 */
[----:B------:R-:W-:Y:S01]  /*89c0*/  ISETP.GT.U32.AND P4, PT, R0, R6, PT ;  /* 0x000000060000720c */ /* 0x000fe20003f84070 */
[C---:B------:R-:W-:Y:S02]  /*89d0*/  VIADD R10, R9.reuse, 0x60 ;  /* 0x00000060090a7836 */ /* 0x040fe40000000000 */
[----:B0-----:R-:W-:Y:S02]  /*89e0*/  VIADD R7, R9, 0x61 ;  /* 0x0000006109077836 */ /* 0x001fe40000000000 */
[----:B------:R-:W-:Y:S01]  /*89f0*/  IMAD.MOV.U32 R20, RZ, RZ, R14 ;  /* 0x000000ffff147224 */ /* 0x000fe200078e000e */
[----:B------:R-:W-:Y:S01]  /*8a00*/  IABS R13, R10 ;  /* 0x0000000a000d7213 */ /* 0x000fe20000000000 */
[----:B------:R-:W-:Y:S01]  /*8a10*/  IMAD.HI.U32 R19, R5, R16, RZ ;  /* 0x0000001005137227 */ /* 0x000fe200078e00ff */
[----:B------:R-:W-:-:S03]  /*8a20*/  IABS R11, R7 ;  /* 0x00000007000b7213 */ /* 0x000fc60000000000 */
[--C-:B------:R-:W-:Y:S02]  /*8a30*/  @!P6 IMAD.IADD R4, R4, 0x1, -R0.reuse ;  /* 0x000000010404e824 */ /* 0x100fe400078e0a00 */
[----:B------:R-:W-:Y:S01]  /*8a40*/  @!P4 IMAD.IADD R6, R6, 0x1, -R0 ;  /* 0x000000010606c824 */ /* 0x000fe200078e0a00 */
[----:B------:R-:W-:Y:S01]  /*8a50*/  ISETP.GE.AND P4, PT, R2, RZ, PT ;  /* 0x000000ff0200720c */ /* 0x000fe20003f86270 */
[----:B------:R-:W-:Y:S01]  /*8a60*/  @!P1 IMAD.MOV R20, RZ, RZ, -R20 ;  /* 0x000000ffff149224 */ /* 0x000fe200078e0a14 */
[----:B------:R-:W-:Y:S01]  /*8a70*/  ISETP.GT.U32.AND P1, PT, R0, R4, PT ;  /* 0x000000040000720c */ /* 0x000fe20003f24070 */
[----:B------:R-:W-:-:S04]  /*8a80*/  IMAD.HI.U32 R18, R5, R13, RZ ;  /* 0x0000000d05127227 */ /* 0x000fc800078e00ff */
[----:B------:R-:W-:Y:S02]  /*8a90*/  IMAD.MOV.U32 R3, RZ, RZ, R11 ;  /* 0x000000ffff037224 */ /* 0x000fe400078e000b */
[----:B------:R-:W-:Y:S01]  /*8aa0*/  @!P5 IMAD.MOV R21, RZ, RZ, -R21 ;  /* 0x000000ffff15d224 */ /* 0x000fe200078e0a15 */
[----:B------:R-:W-:Y:S01]  /*8ab0*/  ISETP.GT.U32.AND P5, PT, R0, R6, PT ;  /* 0x000000060000720c */ /* 0x000fe20003fa4070 */
[----:B------:R-:W-:Y:S02]  /*8ac0*/  IMAD.MOV R19, RZ, RZ, -R19 ;  /* 0x000000ffff137224 */ /* 0x000fe400078e0a13 */
[----:B------:R-:W-:Y:S01]  /*8ad0*/  IMAD.MOV R14, RZ, RZ, -R18 ;  /* 0x000000ffff0e7224 */ /* 0x000fe200078e0a12 */
[----:B------:R-:W-:Y:S01]  /*8ae0*/  STL [R1+0x230], R21 ;  /* 0x0002301501007387 */ /* 0x000fe20000100800 */
[----:B------:R-:W-:-:S03]  /*8af0*/  IMAD.HI.U32 R11, R5, R3, RZ ;  /* 0x00000003050b7227 */ /* 0x000fc600078e00ff */
[----:B------:R-:W-:Y:S01]  /*8b00*/  STL [R1+0x22c], R20 ;  /* 0x00022c1401007387 */ /* 0x000fe20000100800 */
[----:B------:R-:W-:Y:S01]  /*8b10*/  @!P3 IMAD.MOV R17, RZ, RZ, -R17 ;  /* 0x000000ffff11b224 */ /* 0x000fe200078e0a11 */
[----:B------:R-:W-:Y:S01]  /*8b20*/  ISETP.GE.AND P3, PT, R12, RZ, PT ;  /* 0x000000ff0c00720c */ /* 0x000fe20003f66270 */
[C---:B------:R-:W-:Y:S02]  /*8b30*/  IMAD R16, R0.reuse, R19, R16 ;  /* 0x0000001300107224 */ /* 0x040fe400078e0210 */
[C---:B------:R-:W-:Y:S01]  /*8b40*/  IMAD R12, R0.reuse, R14, R13 ;  /* 0x0000000e000c7224 */ /* 0x040fe200078e020d */
[----:B------:R-:W-:Y:S01]  /*8b50*/  STL [R1+0x228], R17 ;  /* 0x0002281101007387 */ /* 0x000fe20000100800 */
[----:B------:R-:W-:Y:S01]  /*8b60*/  IMAD.MOV R11, RZ, RZ, -R11 ;  /* 0x000000ffff0b7224 */ /* 0x000fe200078e0a0b */
[----:B------:R-:W-:Y:S01]  /*8b70*/  ISETP.GT.U32.AND P6, PT, R0, R16, PT ;  /* 0x000000100000720c */ /* 0x000fe20003fc4070 */
[----:B------:R-:W-:Y:S02]  /*8b80*/  VIADD R2, R9, 0x5f ;  /* 0x0000005f09027836 */ /* 0x000fe40000000000 */
[----:B------:R-:W-:Y:S01]  /*8b90*/  @!P1 IMAD.IADD R4, R4, 0x1, -R0 ;  /* 0x0000000104049824 */ /* 0x000fe200078e0a00 */
[C---:B------:R-:W-:Y:S01]  /*8ba0*/  ISETP.GT.U32.AND P1, PT, R0.reuse, R12, PT ;  /* 0x0000000c0000720c */ /* 0x040fe20003f24070 */
[----:B------:R-:W-:Y:S01]  /*8bb0*/  IMAD R3, R0, R11, R3 ;  /* 0x0000000b00037224 */ /* 0x000fe200078e0203 */
[----:B------:R-:W-:Y:S01]  /*8bc0*/  IABS R11, R2 ;  /* 0x00000002000b7213 */ /* 0x000fe20000000000 */
[----:B------:R-:W-:-:S02]  /*8bd0*/  @!P2 IMAD.MOV R15, RZ, RZ, -R15 ;  /* 0x000000ffff0fa224 */ /* 0x000fc400078e0a0f */
[--C-:B------:R-:W-:Y:S01]  /*8be0*/  @!P5 IMAD.IADD R6, R6, 0x1, -R0.reuse ;  /* 0x000000010606d824 */ /* 0x100fe200078e0a00 */
[----:B------:R-:W-:Y:S01]  /*8bf0*/  ISETP.GE.AND P5, PT, R7, RZ, PT ;  /* 0x000000ff0700720c */ /* 0x000fe20003fa6270 */
[----:B------:R-:W-:Y:S01]  /*8c00*/  VIADD R7, R9, 0x5e ;  /* 0x0000005e09077836 */ /* 0x000fe20000000000 */
[----:B------:R0:W-:Y:S01]  /*8c10*/  STL [R1+0x74], R15 ;  /* 0x0000740f01007387 */ /* 0x0001e20000100800 */
[----:B------:R-:W-:Y:S01]  /*8c20*/  IMAD.MOV.U32 R13, RZ, RZ, R11 ;  /* 0x000000ffff0d7224 */ /* 0x000fe200078e000b */
[----:B------:R-:W-:Y:S01]  /*8c30*/  ISETP.GT.U32.AND P2, PT, R0, R3, PT ;  /* 0x000000030000720c */ /* 0x000fe20003f44070 */
[----:B------:R-:W-:Y:S01]  /*8c40*/  @!P6 IMAD.IADD R16, R16, 0x1, -R0 ;  /* 0x000000011010e824 */ /* 0x000fe200078e0a00 */
[----:B------:R-:W-:Y:S01]  /*8c50*/  ISETP.GE.AND P6, PT, R10, RZ, PT ;  /* 0x000000ff0a00720c */ /* 0x000fe20003fc6270 */
[----:B------:R-:W-:-:S04]  /*8c60*/  IMAD.HI.U32 R14, R5, R13, RZ ;  /* 0x0000000d050e7227 */ /* 0x000fc800078e00ff */
[----:B------:R-:W-:Y:S02]  /*8c70*/  @!P1 IMAD.IADD R12, R12, 0x1, -R0 ;  /* 0x000000010c0c9824 */ /* 0x000fe400078e0a00 */
[----:B0-----:R-:W-:Y:S01]  /*8c80*/  IMAD.MOV.U32 R15, RZ, RZ, R6 ;  /* 0x000000ffff0f7224 */ /* 0x001fe200078e0006 */
[----:B------:R-:W-:Y:S01]  /*8c90*/  IABS R6, R7 ;  /* 0x0000000700067213 */ /* 0x000fe20000000000 */
[----:B------:R-:W-:Y:S01]  /*8ca0*/  IMAD.MOV R10, RZ, RZ, -R14 ;  /* 0x000000ffff0a7224 */ /* 0x000fe200078e0a0e */
[C---:B------:R-:W-:Y:S01]  /*8cb0*/  ISETP.GT.U32.AND P1, PT, R0.reuse, R12, PT ;  /* 0x0000000c0000720c */ /* 0x040fe20003f24070 */
[----:B------:R-:W-:Y:S02]  /*8cc0*/  @!P0 IMAD.MOV R15, RZ, RZ, -R15 ;  /* 0x000000ffff0f8224 */ /* 0x000fe400078e0a0f */
[----:B------:R-:W-:Y:S02]  /*8cd0*/  IMAD.MOV.U32 R14, RZ, RZ, R6 ;  /* 0x000000ffff0e7224 */ /* 0x000fe400078e0006 */
[----:B------:R-:W-:Y:S01]  /*8ce0*/  @!P2 IMAD.IADD R3, R3, 0x1, -R0 ;  /* 0x000000010303a824 */ /* 0x000fe200078e0a00 */
[----:B------:R0:W-:Y:S01]  /*8cf0*/  STL [R1+0x70], R15 ;  /* 0x0000700f01007387 */ /* 0x0001e20000100800 */
[C---:B------:R-:W-:Y:S01]  /*8d00*/  ISETP.GT.U32.AND P2, PT, R0.reuse, R16, PT ;  /* 0x000000100000720c */ /* 0x040fe20003f44070 */
[----:B------:R-:W-:-:S02]  /*8d10*/  IMAD R10, R0, R10, R13 ;  /* 0x0000000a000a7224 */ /* 0x000fc400078e020d */
[C---:B------:R-:W-:Y:S01]  /*8d20*/  VIADD R11, R9.reuse, 0x5d ;  /* 0x0000005d090b7836 */ /* 0x040fe20000000000 */
[----:B------:R-:W-:Y:S01]  /*8d30*/  ISETP.GT.U32.AND P0, PT, R0, R3, PT ;  /* 0x000000030000720c */ /* 0x000fe20003f04070 */
[----:B------:R-:W-:Y:S02]  /*8d40*/  VIADD R6, R9, 0x5b ;  /* 0x0000005b09067836 */ /* 0x000fe40000000000 */
[----:B------:R-:W-:Y:S01]  /*8d50*/  @!P1 IMAD.IADD R12, R12, 0x1, -R0 ;  /* 0x000000010c0c9824 */ /* 0x000fe200078e0a00 */
[----:B------:R-:W-:Y:S01]  /*8d60*/  IABS R13, R11 ;  /* 0x0000000b000d7213 */ /* 0x000fe20000000000 */
[----:B0-----:R-:W-:Y:S02]  /*8d70*/  IMAD.MOV.U32 R15, RZ, RZ, R4 ;  /* 0x000000ffff0f7224 */ /* 0x001fe400078e0004 */
[----:B------:R-:W-:-:S04]  /*8d80*/  IMAD.HI.U32 R4, R5, R14, RZ ;  /* 0x0000000e05047227 */ /* 0x000fc800078e00ff */
[----:B------:R-:W-:Y:S02]  /*8d90*/  IMAD.MOV R4, RZ, RZ, -R4 ;  /* 0x000000ffff047224 */ /* 0x000fe400078e0a04 */
[----:B------:R-:W-:Y:S01]  /*8da0*/  @!P2 IMAD.IADD R16, R16, 0x1, -R0 ;  /* 0x000000011010a824 */ /* 0x000fe200078e0a00 */
[C---:B------:R-:W-:Y:S01]  /*8db0*/  ISETP.GT.U32.AND P2, PT, R0.reuse, R10, PT ;  /* 0x0000000a0000720c */ /* 0x040fe20003f44070 */
[----:B------:R-:W-:Y:S02]  /*8dc0*/  IMAD R14, R0, R4, R14 ;  /* 0x00000004000e7224 */ /* 0x000fe400078e020e */
[----:B------:R-:W-:Y:S01]  /*8dd0*/  @!P4 IMAD.MOV R15, RZ, RZ, -R15 ;  /* 0x000000ffff0fc224 */ /* 0x000fe200078e0a0f */
[----:B------:R-:W-:Y:S01]  /*8de0*/  ISETP.GE.AND P4, PT, R2, RZ, PT ;  /* 0x000000ff0200720c */ /* 0x000fe20003f86270 */
[----:B------:R-:W-:Y:S01]  /*8df0*/  VIADD R4, R9, 0x5c ;  /* 0x0000005c09047836 */ /* 0x000fe20000000000 */
[----:B------:R-:W-:Y:S01]  /*8e00*/  ISETP.GT.U32.AND P1, PT, R0, R14, PT ;  /* 0x0000000e0000720c */ /* 0x000fe20003f24070 */
[----:B------:R-:W-:Y:S01]  /*8e10*/  IMAD.MOV.U32 R17, RZ, RZ, R16 ;  /* 0x000000ffff117224 */ /* 0x000fe200078e0010 */
[----:B------:R0:W-:Y:S01]  /*8e20*/  STL [R1+0x6c], R15 ;  /* 0x00006c0f01007387 */ /* 0x0001e20000100800 */
[--C-:B------:R-:W-:Y:S01]  /*8e30*/  @!P0 IMAD.IADD R3, R3, 0x1, -R0.reuse ;  /* 0x0000000103038824 */ /* 0x100fe200078e0a00 */
[----:B------:R-:W-:Y:S01]  /*8e40*/  IABS R2, R4 ;  /* 0x0000000400027213 */ /* 0x000fe20000000000 */
[----:B------:R-:W-:Y:S01]  /*8e50*/  @!P3 IMAD.MOV R17, RZ, RZ, -R17 ;  /* 0x000000ffff11b224 */ /* 0x000fe200078e0a11 */
[----:B------:R-:W-:Y:S01]  /*8e60*/  ISETP.GE.AND P3, PT, R11, RZ, PT ;  /* 0x000000ff0b00720c */ /* 0x000fe20003f66270 */
[----:B------:R-:W-:Y:S01]  /*8e70*/  @!P2 IMAD.IADD R10, R10, 0x1, -R0 ;  /* 0x000000010a0aa824 */ /* 0x000fe200078e0a00 */
[----:B------:R-:W-:Y:S01]  /*8e80*/  ISETP.GE.AND P0, PT, R7, RZ, PT ;  /* 0x000000ff0700720c */ /* 0x000fe20003f06270 */
[C---:B------:R-:W-:Y:S01]  /*8e90*/  IMAD.HI.U32 R11, R5.reuse, R2, RZ ;  /* 0x00000002050b7227 */ /* 0x040fe200078e00ff */
[----:B------:R-:W-:Y:S01]  /*8ea0*/  IABS R7, R6 ;  /* 0x0000000600077213 */ /* 0x000fe20000000000 */
[----:B------:R-:W-:Y:S01]  /*8eb0*/  STL [R1+0x68], R17 ;  /* 0x0000681101007387 */ /* 0x000fe20000100800 */
[----:B------:R-:W-:Y:S01]  /*8ec0*/  ISETP.GT.U32.AND P2, PT, R0, R10, PT ;  /* 0x0000000a0000720c */ /* 0x000fe20003f44070 */
[----:B0-----:R-:W-:-:S04]  /*8ed0*/  IMAD.HI.U32 R15, R5, R13, RZ ;  /* 0x0000000d050f7227 */ /* 0x001fc800078e00ff */
[----:B------:R-:W-:Y:S02]  /*8ee0*/  @!P1 IMAD.IADD R14, R14, 0x1, -R0 ;  /* 0x000000010e0e9824 */ /* 0x000fe400078e0a00 */
[----:B------:R-:W-:Y:S02]  /*8ef0*/  IMAD.MOV R15, RZ, RZ, -R15 ;  /* 0x000000ffff0f7224 */ /* 0x000fe400078e0a0f */
[----:B------:R-:W-:Y:S01]  /*8f00*/  IMAD.MOV.U32 R16, RZ, RZ, R3 ;  /* 0x000000ffff107224 */ /* 0x000fe200078e0003 */
[C---:B------:R-:W-:Y:S01]  /*8f10*/  ISETP.GT.U32.AND P1, PT, R0.reuse, R14, PT ;  /* 0x0000000e0000720c */ /* 0x040fe20003f24070 */
[----:B------:R-:W-:Y:S02]  /*8f20*/  IMAD R13, R0, R15, R13 ;  /* 0x0000000f000d7224 */ /* 0x000fe400078e020d */
[----:B------:R-:W-:Y:S01]  /*8f30*/  @!P6 IMAD.MOV R12, RZ, RZ, -R12 ;  /* 0x000000ffff0ce224 */ /* 0x000fe200078e0a0c */
[----:B------:R-:W-:Y:S01]  /*8f40*/  ISETP.GE.AND P6, PT, R4, RZ, PT ;  /* 0x000000ff0400720c */ /* 0x000fe20003fc6270 */
[----:B------:R-:W-:-:S02]  /*8f50*/  IMAD.MOV R4, RZ, RZ, -R11 ;  /* 0x000000ffff047224 */ /* 0x000fc400078e0a0b */
[----:B------:R-:W-:Y:S01]  /*8f60*/  @!P5 IMAD.MOV R16, RZ, RZ, -R16 ;  /* 0x000000ffff10d224 */ /* 0x000fe200078e0a10 */
[C---:B------:R-:W-:Y:S01]  /*8f70*/  ISETP.GT.U32.AND P5, PT, R0.reuse, R13, PT ;  /* 0x0000000d0000720c */ /* 0x040fe20003fa4070 */
[----:B------:R-:W-:Y:S02]  /*8f80*/  IMAD R2, R0, R4, R2 ;  /* 0x0000000400027224 */ /* 0x000fe400078e0202 */
[----:B------:R-:W-:Y:S01]  /*8f90*/  IMAD.HI.U32 R3, R5, R7, RZ ;  /* 0x0000000705037227 */ /* 0x000fe200078e00ff */
[----:B------:R0:W-:Y:S03]  /*8fa0*/  STL [R1+0x1c4], R16 ;  /* 0x0001c41001007387 */ /* 0x0001e60000100800 */
[--C-:B------:R-:W-:Y:S01]  /*8fb0*/  @!P1 IMAD.IADD R14, R14, 0x1, -R0.reuse ;  /* 0x000000010e0e9824 */ /* 0x100fe200078e0a00 */
[----:B------:R-:W-:Y:S01]  /*8fc0*/  ISETP.GT.U32.AND P1, PT, R0, R2, PT ;  /* 0x000000020000720c */ /* 0x000fe20003f24070 */
[----:B------:R-:W-:Y:S01]  /*8fd0*/  IMAD.MOV R3, RZ, RZ, -R3 ;  /* 0x000000ffff037224 */ /* 0x000fe200078e0a03 */
[----:B------:R1:W-:Y:S01]  /*8fe0*/  STL [R1+0x224], R12 ;  /* 0x0002240c01007387 */ /* 0x0003e20000100800 */
[----:B------:R-:W-:Y:S01]  /*8ff0*/  @!P2 IMAD.IADD R10, R10, 0x1, -R0 ;  /* 0x000000010a0aa824 */ /* 0x000fe200078e0a00 */
[----:B------:R-:W-:Y:S01]  /*9000*/  ISETP.GE.AND P2, PT, R6, RZ, PT ;  /* 0x000000ff0600720c */ /* 0x000fe20003f46270 */
[----:B------:R-:W-:-:S02]  /*9010*/  IMAD R7, R0, R3, R7 ;  /* 0x0000000300077224 */ /* 0x000fc400078e0207 */
[----:B------:R-:W-:Y:S02]  /*9020*/  @!P5 IMAD.IADD R13, R13, 0x1, -R0 ;  /* 0x000000010d0dd824 */ /* 0x000fe400078e0a00 */
[----:B0-----:R-:W-:Y:S02]  /*9030*/  IMAD.MOV.U32 R16, RZ, RZ, R10 ;  /* 0x000000ffff107224 */ /* 0x001fe400078e000a */
[C---:B------:R-:W-:Y:S01]  /*9040*/  VIADD R4, R9.reuse, 0x59 ;  /* 0x0000005909047836 */ /* 0x040fe20000000000 */
[C---:B------:R-:W-:Y:S01]  /*9050*/  ISETP.GT.U32.AND P5, PT, R0.reuse, R13, PT ;  /* 0x0000000d0000720c */ /* 0x040fe20003fa4070 */
[----:B------:R-:W-:Y:S01]  /*9060*/  @!P4 IMAD.MOV R16, RZ, RZ, -R16 ;  /* 0x000000ffff10c224 */ /* 0x000fe200078e0a10 */
[----:B------:R-:W-:Y:S01]  /*9070*/  ISETP.GT.U32.AND P4, PT, R0, R7, PT ;  /* 0x000000070000720c */ /* 0x000fe20003f84070 */
[----:B------:R-:W-:Y:S01]  /*9080*/  @!P1 IMAD.IADD R2, R2, 0x1, -R0 ;  /* 0x0000000102029824 */ /* 0x000fe200078e0a00 */
[----:B------:R-:W-:Y:S01]  /*9090*/  IABS R11, R4 ;  /* 0x00000004000b7213 */ /* 0x000fe20000000000 */
[C---:B-1----:R-:W-:Y:S01]  /*90a0*/  VIADD R12, R9.reuse, 0x5a ;  /* 0x0000005a090c7836 */ /* 0x042fe20000000000 */
[----:B------:R-:W-:Y:S01]  /*90b0*/  STL [R1+0x220], R16 ;  /* 0x0002201001007387 */ /* 0x000fe20000100800 */
[----:B------:R-:W-:Y:S01]  /*90c0*/  IMAD.MOV.U32 R15, RZ, RZ, R14 ;  /* 0x000000ffff0f7224 */ /* 0x000fe200078e000e */
[----:B------:R-:W-:Y:S01]  /*90d0*/  ISETP.GT.U32.AND P1, PT, R0, R2, PT ;  /* 0x000000020000720c */ /* 0x000fe20003f24070 */
[----:B------:R-:W-:Y:S01]  /*90e0*/  VIADD R3, R9, 0x58 ;  /* 0x0000005809037836 */ /* 0x000fe20000000000 */
[----:B------:R-:W-:Y:S01]  /*90f0*/  IABS R6, R12 ;  /* 0x0000000c00067213 */ /* 0x000fe20000000000 */
[----:B------:R-:W-:Y:S01]  /*9100*/  @!P0 IMAD.MOV R15, RZ, RZ, -R15 ;  /* 0x000000ffff0f8224 */ /* 0x000fe200078e0a0f */
[----:B------:R-:W-:Y:S01]  /*9110*/  ISETP.GE.AND P0, PT, R12, RZ, PT ;  /* 0x000000ff0c00720c */ /* 0x000fe20003f06270 */
[--C-:B------:R-:W-:Y:S01]  /*9120*/  @!P5 IMAD.IADD R13, R13, 0x1, -R0.reuse ;  /* 0x000000010d0dd824 */ /* 0x100fe200078e0a00 */
[----:B------:R-:W-:Y:S01]  /*9130*/  ISETP.GE.AND P5, PT, R4, RZ, PT ;  /* 0x000000ff0400720c */ /* 0x000fe20003fa6270 */
[----:B------:R-:W-:Y:S01]  /*9140*/  @!P4 IMAD.IADD R7, R7, 0x1, -R0 ;  /* 0x000000010707c824 */ /* 0x000fe200078e0a00 */
[----:B------:R0:W-:Y:S01]  /*9150*/  STL [R1+0x204], R15 ;  /* 0x0002040f01007387 */ /* 0x0001e20000100800 */
[----:B------:R-:W-:Y:S01]  /*9160*/  IMAD.HI.U32 R14, R5, R6, RZ ;  /* 0x00000006050e7227 */ /* 0x000fe200078e00ff */
[----:B------:R-:W-:-:S02]  /*9170*/  IABS R10, R3 ;  /* 0x00000003000a7213 */ /* 0x000fc40000000000 */
[----:B------:R-:W-:Y:S01]  /*9180*/  ISETP.GT.U32.AND P4, PT, R0, R7, PT ;  /* 0x000000070000720c */ /* 0x000fe20003f84070 */
[----:B------:R-:W-:-:S04]  /*9190*/  IMAD.HI.U32 R4, R5, R11, RZ ;  /* 0x0000000b05047227 */ /* 0x000fc800078e00ff */
[----:B------:R-:W-:Y:S02]  /*91a0*/  IMAD.MOV R14, RZ, RZ, -R14 ;  /* 0x000000ffff0e7224 */ /* 0x000fe400078e0a0e */
[----:B------:R-:W-:Y:S02]  /*91b0*/  IMAD.MOV R4, RZ, RZ, -R4 ;  /* 0x000000ffff047224 */ /* 0x000fe400078e0a04 */
[----:B------:R-:W-:Y:S02]  /*91c0*/  @!P1 IMAD.IADD R2, R2, 0x1, -R0 ;  /* 0x0000000102029824 */ /* 0x000fe400078e0a00 */
[----:B0-----:R-:W-:Y:S02]  /*91d0*/  IMAD.MOV.U32 R15, RZ, RZ, R13 ;  /* 0x000000ffff0f7224 */ /* 0x001fe400078e000d */
[C---:B------:R-:W-:Y:S02]  /*91e0*/  IMAD R6, R0.reuse, R14, R6 ;  /* 0x0000000e00067224 */ /* 0x040fe400078e0206 */
[----:B------:R-:W-:-:S02]  /*91f0*/  IMAD R11, R0, R4, R11 ;  /* 0x00000004000b7224 */ /* 0x000fc400078e020b */
[----:B------:R-:W-:Y:S01]  /*9200*/  IMAD.MOV.U32 R13, RZ, RZ, R2 ;  /* 0x000000ffff0d7224 */ /* 0x000fe200078e0002 */
[----:B------:R-:W-:Y:S01]  /*9210*/  ISETP.GT.U32.AND P1, PT, R0, R6, PT ;  /* 0x000000060000720c */ /* 0x000fe20003f24070 */
[----:B------:R-:W-:-:S04]  /*9220*/  IMAD.HI.U32 R12, R5, R10, RZ ;  /* 0x0000000a050c7227 */ /* 0x000fc800078e00ff */
[----:B------:R-:W-:Y:S01]  /*9230*/  @!P6 IMAD.MOV R13, RZ, RZ, -R13 ;  /* 0x000000ffff0de224 */ /* 0x000fe200078e0a0d */
[C---:B------:R-:W-:Y:S01]  /*9240*/  ISETP.GT.U32.AND P6, PT, R0.reuse, R11, PT ;  /* 0x0000000b0000720c */ /* 0x040fe20003fc4070 */
[----:B------:R-:W-:Y:S02]  /*9250*/  IMAD.MOV R12, RZ, RZ, -R12 ;  /* 0x000000ffff0c7224 */ /* 0x000fe400078e0a0c */
[----:B------:R-:W-:Y:S02]  /*9260*/  @!P4 IMAD.IADD R7, R7, 0x1, -R0 ;  /* 0x000000010707c824 */ /* 0x000fe400078e0a00 */
[----:B------:R-:W-:Y:S02]  /*9270*/  IMAD R10, R0, R12, R10 ;  /* 0x0000000c000a7224 */ /* 0x000fe400078e020a */
[----:B------:R-:W-:Y:S02]  /*9280*/  IMAD.MOV.U32 R18, RZ, RZ, R7 ;  /* 0x000000ffff127224 */ /* 0x000fe400078e0007 */
[----:B------:R-:W-:-:S02]  /*9290*/  @!P1 IMAD.IADD R6, R6, 0x1, -R0 ;  /* 0x0000000106069824 */ /* 0x000fc400078e0a00 */
[----:B------:R-:W-:Y:S01]  /*92a0*/  @!P2 IMAD.MOV R18, RZ, RZ, -R18 ;  /* 0x000000ffff12a224 */ /* 0x000fe200078e0a12 */
[C---:B------:R-:W-:Y:S01]  /*92b0*/  ISETP.GT.U32.AND P2, PT, R0.reuse, R10, PT ;  /* 0x0000000a0000720c */ /* 0x040fe20003f44070 */
[----:B------:R-:W-:Y:S01]  /*92c0*/  @!P6 IMAD.IADD R11, R11, 0x1, -R0 ;  /* 0x000000010b0be824 */ /* 0x000fe200078e0a00 */
[C---:B------:R-:W-:Y:S01]  /*92d0*/  ISETP.GT.U32.AND P1, PT, R0.reuse, R6, PT ;  /* 0x000000060000720c */ /* 0x040fe20003f24070 */
[C---:B------:R-:W-:Y:S02]  /*92e0*/  VIADD R16, R9.reuse, 0x57 ;  /* 0x0000005709107836 */ /* 0x040fe40000000000 */
[----:B------:R-:W-:Y:S01]  /*92f0*/  @!P3 IMAD.MOV R15, RZ, RZ, -R15 ;  /* 0x000000ffff0fb224 */ /* 0x000fe200078e0a0f */
[----:B------:R-:W-:Y:S01]  /*9300*/  ISETP.GT.U32.AND P6, PT, R0, R11, PT ;  /* 0x0000000b0000720c */ /* 0x000fe20003fc4070 */
[C---:B------:R-:W-:Y:S01]  /*9310*/  VIADD R14, R9.reuse, 0x56 ;  /* 0x00000056090e7836 */ /* 0x040fe20000000000 */
[----:B------:R-:W-:Y:S01]  /*9320*/  ISETP.GE.AND P4, PT, R16, RZ, PT ;  /* 0x000000ff1000720c */ /* 0x000fe20003f86270 */
[----:B------:R-:W-:Y:S01]  /*9330*/  VIADD R20, R9, 0x4b ;  /* 0x0000004b09147836 */ /* 0x000fe20000000000 */
[----:B------:R-:W-:Y:S01]  /*9340*/  IABS R16, R16 ;  /* 0x0000001000107213 */ /* 0x000fe20000000000 */
[----:B------:R0:W-:Y:S01]  /*9350*/  STL [R1+0x1fc], R15 ;  /* 0x0001fc0f01007387 */ /* 0x0001e20000100800 */
[----:B------:R-:W-:Y:S01]  /*9360*/  ISETP.GE.AND P3, PT, R3, RZ, PT ;  /* 0x000000ff0300720c */ /* 0x000fe20003f66270 */
[----:B------:R-:W-:-:S02]  /*9370*/  VIADD R3, R9, 0x55 ;  /* 0x0000005509037836 */ /* 0x000fc40000000000 */
[----:B------:R-:W-:Y:S01]  /*9380*/  IMAD.HI.U32 R17, R5, R16, RZ ;  /* 0x0000001005117227 */ /* 0x000fe200078e00ff */
[----:B------:R1:W-:Y:S02]  /*9390*/  STL [R1+0x200], R13 ;  /* 0x0002000d01007387 */ /* 0x0003e40000100800 */
[----:B------:R-:W-:Y:S01]  /*93a0*/  IABS R4, R3 ;  /* 0x0000000300047213 */ /* 0x000fe20000000000 */
[--C-:B------:R-:W-:Y:S01]  /*93b0*/  @!P2 IMAD.IADD R10, R10, 0x1, -R0.reuse ;  /* 0x000000010a0aa824 */ /* 0x100fe200078e0a00 */
[----:B------:R3:W-:Y:S01]  /*93c0*/  STL [R1+0x1f8], R18 ;  /* 0x0001f81201007387 */ /* 0x0007e20000100800 */
[----:B0-----:R-:W-:Y:S01]  /*93d0*/  IABS R15, R14 ;  /* 0x0000000e000f7213 */ /* 0x001fe20000000000 */
[----:B------:R-:W-:Y:S02]  /*93e0*/  IMAD.MOV R17, RZ, RZ, -R17 ;  /* 0x000000ffff117224 */ /* 0x000fe400078e0a11 */
[----:B------:R-:W-:Y:S01]  /*93f0*/  ISETP.GT.U32.AND P2, PT, R0, R10, PT ;  /* 0x0000000a0000720c */ /* 0x000fe20003f44070 */
[----:B------:R-:W-:Y:S01]  /*9400*/  @!P1 IMAD.IADD R6, R6, 0x1, -R0 ;  /* 0x0000000106069824 */ /* 0x000fe200078e0a00 */
[----:B------:R-:W-:Y:S01]  /*9410*/  ISETP.GE.AND P1, PT, R14, RZ, PT ;  /* 0x000000ff0e00720c */ /* 0x000fe20003f26270 */
[----:B-1----:R-:W-:-:S02]  /*9420*/  VIADD R13, R9, 0x54 ;  /* 0x00000054090d7836 */ /* 0x002fc40000000000 */
[----:B------:R-:W-:-:S03]  /*9430*/  IMAD.HI.U32 R12, R5, R15, RZ ;  /* 0x0000000f050c7227 */ /* 0x000fc600078e00ff */
[----:B------:R-:W-:Y:S01]  /*9440*/  IABS R2, R13 ;  /* 0x0000000d00027213 */ /* 0x000fe20000000000 */
[----:B------:R-:W-:Y:S02]  /*9450*/  @!P6 IMAD.IADD R11, R11, 0x1, -R0 ;  /* 0x000000010b0be824 */ /* 0x000fe400078e0a00 */
[----:B------:R-:W-:-:S04]  /*9460*/  IMAD.HI.U32 R7, R5, R4, RZ ;  /* 0x0000000405077227 */ /* 0x000fc800078e00ff */
[C---:B------:R-:W-:Y:S02]  /*9470*/  IMAD R14, R0.reuse, R17, R16 ;  /* 0x00000011000e7224 */ /* 0x040fe400078e0210 */
[----:B------:R-:W-:Y:S02]  /*9480*/  IMAD.MOV R12, RZ, RZ, -R12 ;  /* 0x000000ffff0c7224 */ /* 0x000fe400078e0a0c */
[----:B---3--:R-:W-:Y:S01]  /*9490*/  IMAD.MOV.U32 R18, RZ, RZ, R11 ;  /* 0x000000ffff127224 */ /* 0x008fe200078e000b */
[C---:B------:R-:W-:Y:S01]  /*94a0*/  ISETP.GT.U32.AND P6, PT, R0.reuse, R14, PT ;  /* 0x0000000e0000720c */ /* 0x040fe20003fc4070 */
[----:B------:R-:W-:Y:S02]  /*94b0*/  IMAD.MOV R7, RZ, RZ, -R7 ;  /* 0x000000ffff077224 */ /* 0x000fe400078e0a07 */
[----:B------:R-:W-:Y:S02]  /*94c0*/  IMAD R15, R0, R12, R15 ;  /* 0x0000000c000f7224 */ /* 0x000fe400078e020f */
[----:B------:R-:W-:-:S04]  /*94d0*/  IMAD.HI.U32 R12, R5, R2, RZ ;  /* 0x00000002050c7227 */ /* 0x000fc800078e00ff */
[----:B------:R-:W-:Y:S01]  /*94e0*/  @!P5 IMAD.MOV R18, RZ, RZ, -R18 ;  /* 0x000000ffff12d224 */ /* 0x000fe200078e0a12 */
[----:B------:R-:W-:Y:S01]  /*94f0*/  ISETP.GE.AND P5, PT, R3, RZ, PT ;  /* 0x000000ff0300720c */ /* 0x000fe20003fa6270 */
[----:B------:R-:W-:Y:S02]  /*9500*/  IMAD R3, R0, R7, R4 ;  /* 0x0000000700037224 */ /* 0x000fe400078e0204 */
[----:B------:R-:W-:Y:S02]  /*9510*/  IMAD.MOV.U32 R19, RZ, RZ, R6 ;  /* 0x000000ffff137224 */ /* 0x000fe400078e0006 */
[----:B------:R-:W-:Y:S02]  /*9520*/  IMAD.MOV R6, RZ, RZ, -R12 ;  /* 0x000000ffff067224 */ /* 0x000fe400078e0a0c */
[----:B------:R-:W-:Y:S01]  /*9530*/  @!P2 IMAD.IADD R10, R10, 0x1, -R0 ;  /* 0x000000010a0aa824 */ /* 0x000fe200078e0a00 */
[C---:B------:R-:W-:Y:S01]  /*9540*/  ISETP.GT.U32.AND P2, PT, R0.reuse, R3, PT ;  /* 0x000000030000720c */ /* 0x040fe20003f44070 */
[----:B------:R-:W-:Y:S01]  /*9550*/  @!P0 IMAD.MOV R19, RZ, RZ, -R19 ;  /* 0x000000ffff138224 */ /* 0x000fe200078e0a13 */
[C---:B------:R-:W-:Y:S01]  /*9560*/  ISETP.GT.U32.AND P0, PT, R0.reuse, R15, PT ;  /* 0x0000000f0000720c */ /* 0x040fe20003f04070 */
[----:B------:R-:W-:-:S02]  /*9570*/  IMAD R2, R0, R6, R2 ;  /* 0x0000000600027224 */ /* 0x000fc400078e0202 */
[----:B------:R-:W-:Y:S01]  /*9580*/  IMAD.MOV.U32 R17, RZ, RZ, R10 ;  /* 0x000000ffff117224 */ /* 0x000fe200078e000a */
[----:B------:R-:W-:Y:S01]  /*9590*/  STL [R1+0x64], R19 ;  /* 0x0000641301007387 */ /* 0x000fe20000100800 */
[--C-:B------:R-:W-:Y:S02]  /*95a0*/  @!P6 IMAD.IADD R14, R14, 0x1, -R0.reuse ;  /* 0x000000010e0ee824 */ /* 0x100fe400078e0a00 */
[----:B------:R-:W-:Y:S01]  /*95b0*/  @!P3 IMAD.MOV R17, RZ, RZ, -R17 ;  /* 0x000000ffff11b224 */ /* 0x000fe200078e0a11 */
[C---:B------:R-:W-:Y:S01]  /*95c0*/  ISETP.GT.U32.AND P3, PT, R0.reuse, R2, PT ;  /* 0x000000020000720c */ /* 0x040fe20003f64070 */
[----:B------:R-:W-:Y:S01]  /*95d0*/  VIADD R4, R9, 0x53 ;  /* 0x0000005309047836 */ /* 0x000fe20000000000 */
[C---:B------:R-:W-:Y:S01]  /*95e0*/  ISETP.GT.U32.AND P6, PT, R0.reuse, R14, PT ;  /* 0x0000000e0000720c */ /* 0x040fe20003fc4070 */
[--C-:B------:R-:W-:Y:S01]  /*95f0*/  @!P2 IMAD.IADD R3, R3, 0x1, -R0.reuse ;  /* 0x000000010303a824 */ /* 0x100fe200078e0a00 */
[----:B------:R0:W-:Y:S01]  /*9600*/  STL [R1+0x108], R18 ;  /* 0x0001081201007387 */ /* 0x0001e20000100800 */
        /* <DEDUP_REMOVED lines=9> */
[----:B------:R-:W-:Y:S01]  /*96a0*/  IABS R10, R7 ;  /* 0x00000007000a7213 */ /* 0x000fe20000000000 */
[----:B------:R-:W-:-:S02]  /*96b0*/  @!P3 IMAD.IADD R2, R2, 0x1, -R0 ;  /* 0x000000010202b824 */ /* 0x000fc400078e0a00 */
[----:B------:R-:W-:Y:S01]  /*96c0*/  @!P6 IMAD.IADD R14, R14, 0x1, -R0 ;  /* 0x000000010e0ee824 */ /* 0x000fe200078e0a00 */
[----:B------:R-:W-:Y:S01]  /*96d0*/  ISETP.GE.AND P6, PT, R13, RZ, PT ;  /* 0x000000ff0d00720c */ /* 0x000fe20003fc6270 */
[----:B------:R-:W-:Y:S01]  /*96e0*/  IMAD.MOV R16, RZ, RZ, -R16 ;  /* 0x000000ffff107224 */ /* 0x000fe200078e0a10 */
[----:B------:R-:W-:Y:S01]  /*96f0*/  ISETP.GT.U32.AND P3, PT, R0, R2, PT ;  /* 0x000000020000720c */ /* 0x000fe20003f64070 */
[----:B------:R-:W-:-:S04]  /*9700*/  IMAD.HI.U32 R13, R5, R11, RZ ;  /* 0x0000000b050d7227 */ /* 0x000fc800078e00ff */
[C---:B------:R-:W-:Y:S02]  /*9710*/  IMAD R12, R0.reuse, R16, R12 ;  /* 0x00000010000c7224 */ /* 0x040fe400078e020c */
[----:B------:R-:W-:Y:S02]  /*9720*/  IMAD.MOV R13, RZ, RZ, -R13 ;  /* 0x000000ffff0d7224 */ /* 0x000fe400078e0a0d */
[--C-:B------:R-:W-:Y:S01]  /*9730*/  @!P2 IMAD.IADD R3, R3, 0x1, -R0.reuse ;  /* 0x000000010303a824 */ /* 0x100fe200078e0a00 */
[----:B------:R-:W-:Y:S01]  /*9740*/  ISETP.GE.AND P2, PT, R7, RZ, PT ;  /* 0x000000ff0700720c */ /* 0x000fe20003f46270 */
[--C-:B------:R-:W-:Y:S01]  /*9750*/  @!P0 IMAD.IADD R15, R15, 0x1, -R0.reuse ;  /* 0x000000010f0f8824 */ /* 0x100fe200078e0a00 */
[C---:B------:R-:W-:Y:S01]  /*9760*/  ISETP.GT.U32.AND P0, PT, R0.reuse, R12, PT ;  /* 0x0000000c0000720c */ /* 0x040fe20003f04070 */
[----:B------:R-:W-:Y:S02]  /*9770*/  IMAD R7, R0, R13, R11 ;  /* 0x0000000d00077224 */ /* 0x000fe400078e020b */
[----:B------:R-:W-:-:S02]  /*9780*/  @!P3 IMAD.IADD R2, R2, 0x1, -R0 ;  /* 0x000000010202b824 */ /* 0x000fc400078e0a00 */
[----:B0-----:R-:W-:Y:S01]  /*9790*/  IMAD.MOV.U32 R18, RZ, RZ, R14 ;  /* 0x000000ffff127224 */ /* 0x001fe200078e000e */
[----:B------:R-:W-:Y:S01]  /*97a0*/  ISETP.GT.U32.AND P3, PT, R0, R7, PT ;  /* 0x000000070000720c */ /* 0x000fe20003f64070 */
[----:B-1----:R-:W-:Y:S02]  /*97b0*/  IMAD.MOV.U32 R17, RZ, RZ, R15 ;  /* 0x000000ffff117224 */ /* 0x002fe400078e000f */
[----:B------:R-:W-:Y:S01]  /*97c0*/  @!P4 IMAD.MOV R18, RZ, RZ, -R18 ;  /* 0x000000ffff12c224 */ /* 0x000fe200078e0a12 */
[----:B------:R-:W-:Y:S01]  /*97d0*/  ISETP.GE.AND P4, PT, R4, RZ, PT ;  /* 0x000000ff0400720c */ /* 0x000fe20003f86270 */
[----:B------:R-:W-:Y:S02]  /*97e0*/  VIADD R4, R9, 0x50 ;  /* 0x0000005009047836 */ /* 0x000fe40000000000 */
[----:B------:R-:W-:Y:S01]  /*97f0*/  @!P0 IMAD.IADD R12, R12, 0x1, -R0 ;  /* 0x000000010c0c8824 */ /* 0x000fe200078e0a00 */
[----:B------:R-:W-:Y:S01]  /*9800*/  STL [R1+0x10c], R18 ;  /* 0x00010c1201007387 */ /* 0x000fe20000100800 */
[----:B------:R-:W-:Y:S01]  /*9810*/  IMAD.HI.U32 R14, R5, R10, RZ ;  /* 0x0000000a050e7227 */ /* 0x000fe200078e00ff */
[----:B------:R-:W-:-:S02]  /*9820*/  IABS R11, R4 ;  /* 0x00000004000b7213 */ /* 0x000fc40000000000 */
[----:B------:R-:W-:Y:S01]  /*9830*/  ISETP.GT.U32.AND P0, PT, R0, R12, PT ;  /* 0x0000000c0000720c */ /* 0x000fe20003f04070 */
[----:B------:R-:W-:Y:S02]  /*9840*/  @!P3 IMAD.IADD R7, R7, 0x1, -R0 ;  /* 0x000000010707b824 */ /* 0x000fe400078e0a00 */
[----:B------:R-:W-:Y:S01]  /*9850*/  @!P1 IMAD.MOV R17, RZ, RZ, -R17 ;  /* 0x000000ffff119224 */ /* 0x000fe200078e0a11 */
[----:B------:R-:W-:Y:S01]  /*9860*/  ISETP.GE.AND P1, PT, R6, RZ, PT ;  /* 0x000000ff0600720c */ /* 0x000fe20003f26270 */
[----:B------:R-:W-:Y:S01]  /*9870*/  IMAD.MOV R14, RZ, RZ, -R14 ;  /* 0x000000ffff0e7224 */ /* 0x000fe200078e0a0e */
[----:B------:R-:W-:Y:S01]  /*9880*/  ISETP.GT.U32.AND P3, PT, R0, R7, PT ;  /* 0x000000070000720c */ /* 0x000fe20003f64070 */
[----:B------:R-:W-:Y:S01]  /*9890*/  IMAD.HI.U32 R6, R5, R11, RZ ;  /* 0x0000000b05067227 */ /* 0x000fe200078e00ff */
[----:B------:R-:W-:Y:S03]  /*98a0*/  STL [R1+0x110], R17 ;  /* 0x0001101101007387 */ /* 0x000fe60000100800 */
[----:B------:R-:W-:-:S02]  /*98b0*/  IMAD.MOV.U32 R16, RZ, RZ, R3 ;  /* 0x000000ffff107224 */ /* 0x000fc400078e0003 */
[----:B------:R-:W-:Y:S02]  /*98c0*/  VIADD R3, R9, 0x4f ;  /* 0x0000004f09037836 */ /* 0x000fe40000000000 */
[----:B------:R-:W-:Y:S02]  /*98d0*/  IMAD R10, R0, R14, R10 ;  /* 0x0000000e000a7224 */ /* 0x000fe400078e020a */
[----:B------:R-:W-:Y:S01]  /*98e0*/  IMAD.MOV R6, RZ, RZ, -R6 ;  /* 0x000000ffff067224 */ /* 0x000fe200078e0a06 */
[----:B------:R-:W-:Y:S01]  /*98f0*/  IABS R21, R3 ;  /* 0x0000000300157213 */ /* 0x000fe20000000000 */
[----:B------:R-:W-:Y:S01]  /*9900*/  @!P0 IMAD.IADD R12, R12, 0x1, -R0 ;  /* 0x000000010c0c8824 */ /* 0x000fe200078e0a00 */
[C---:B------:R-:W-:Y:S01]  /*9910*/  ISETP.GT.U32.AND P0, PT, R0.reuse, R10, PT ;  /* 0x0000000a0000720c */ /* 0x040fe20003f04070 */
[----:B------:R-:W-:Y:S02]  /*9920*/  IMAD R11, R0, R6, R11 ;  /* 0x00000006000b7224 */ /* 0x000fe400078e020b */
[----:B------:R-:W-:-:S02]  /*9930*/  IMAD.MOV.U32 R15, RZ, RZ, R2 ;  /* 0x000000ffff0f7224 */ /* 0x000fc400078e0002 */
[----:B------:R-:W-:-:S04]  /*9940*/  IMAD.HI.U32 R2, R5, R21, RZ ;  /* 0x0000001505027227 */ /* 0x000fc800078e00ff */
[----:B------:R-:W-:Y:S01]  /*9950*/  @!P3 IMAD.IADD R7, R7, 0x1, -R0 ;  /* 0x000000010707b824 */ /* 0x000fe200078e0a00 */
[----:B------:R-:W-:Y:S01]  /*9960*/  ISETP.GT.U32.AND P3, PT, R0, R11, PT ;  /* 0x0000000b0000720c */ /* 0x000fe20003f64070 */
[----:B------:R-:W-:Y:S01]  /*9970*/  @!P5 IMAD.MOV R16, RZ, RZ, -R16 ;  /* 0x000000ffff10d224 */ /* 0x000fe200078e0a10 */
[----:B------:R-:W-:Y:S01]  /*9980*/  ISETP.GE.AND P5, PT, R4, RZ, PT ;  /* 0x000000ff0400720c */ /* 0x000fe20003fa6270 */
[----:B------:R-:W-:Y:S01]  /*9990*/  @!P6 IMAD.MOV R15, RZ, RZ, -R15 ;  /* 0x000000ffff0fe224 */ /* 0x000fe200078e0a0f */
[----:B------:R-:W-:Y:S01]  /*99a0*/  ISETP.GE.AND P6, PT, R3, RZ, PT ;  /* 0x000000ff0300720c */ /* 0x000fe20003fc6270 */
[----:B------:R-:W-:Y:S01]  /*99b0*/  IMAD.MOV R2, RZ, RZ, -R2 ;  /* 0x000000ffff027224 */ /* 0x000fe200078e0a02 */
[----:B------:R0:W-:Y:S01]  /*99c0*/  STL [R1+0x114], R16 ;  /* 0x0001141001007387 */ /* 0x0001e20000100800 */
[--C-:B------:R-:W-:Y:S02]  /*99d0*/  @!P0 IMAD.IADD R10, R10, 0x1, -R0.reuse ;  /* 0x000000010a0a8824 */ /* 0x100fe400078e0a00 */
[C---:B------:R-:W-:Y:S01]  /*99e0*/  IMAD R21, R0.reuse, R2, R21 ;  /* 0x0000000200157224 */ /* 0x040fe200078e0215 */
[----:B------:R1:W-:Y:S01]  /*99f0*/  STL [R1+0x118], R15 ;  /* 0x0001180f01007387 */ /* 0x0003e20000100800 */
[----:B------:R-:W-:Y:S01]  /*9a00*/  VIADD R3, R9, 0x4e ;  /* 0x0000004e09037836 */ /* 0x000fe20000000000 */
[----:B------:R-:W-:Y:S01]  /*9a10*/  ISETP.GT.U32.AND P0, PT, R0, R10, PT ;  /* 0x0000000a0000720c */ /* 0x000fe20003f04070 */
[----:B------:R-:W-:-:S02]  /*9a20*/  @!P3 IMAD.IADD R11, R11, 0x1, -R0 ;  /* 0x000000010b0bb824 */ /* 0x000fc400078e0a00 */
[C---:B------:R-:W-:Y:S01]  /*9a30*/  VIADD R4, R9.reuse, 0x4d ;  /* 0x0000004d09047836 */ /* 0x040fe20000000000 */
[----:B------:R-:W-:Y:S01]  /*9a40*/  IABS R13, R3 ;  /* 0x00000003000d7213 */ /* 0x000fe20000000000 */
[----:B------:R-:W-:Y:S01]  /*9a50*/  VIADD R19, R9, 0x4c ;  /* 0x0000004c09137836 */ /* 0x000fe20000000000 */
[----:B------:R-:W-:Y:S01]  /*9a60*/  ISETP.GT.U32.AND P3, PT, R0, R11, PT ;  /* 0x0000000b0000720c */ /* 0x000fe20003f64070 */
[----:B------:R-:W-:Y:S01]  /*9a70*/  IMAD.MOV.U32 R14, RZ, RZ, R7 ;  /* 0x000000ffff0e7224 */ /* 0x000fe200078e0007 */
[----:B0-----:R-:W-:Y:S01]  /*9a80*/  IABS R16, R4 ;  /* 0x0000000400107213 */ /* 0x001fe20000000000 */
[----:B-1----:R-:W-:Y:S02]  /*9a90*/  IMAD.MOV.U32 R15, RZ, RZ, R12 ;  /* 0x000000ffff0f7224 */ /* 0x002fe400078e000c */
[----:B------:R-:W-:-:S04]  /*9aa0*/  IMAD.HI.U32 R6, R5, R13, RZ ;  /* 0x0000000d05067227 */ /* 0x000fc800078e00ff */
[----:B------:R-:W-:Y:S01]  /*9ab0*/  @!P4 IMAD.MOV R15, RZ, RZ, -R15 ;  /* 0x000000ffff0fc224 */ /* 0x000fe200078e0a0f */
[----:B------:R-:W-:Y:S01]  /*9ac0*/  ISETP.GT.U32.AND P4, PT, R0, R21, PT ;  /* 0x000000150000720c */ /* 0x000fe20003f84070 */
[----:B------:R-:W-:Y:S02]  /*9ad0*/  IMAD.MOV R6, RZ, RZ, -R6 ;  /* 0x000000ffff067224 */ /* 0x000fe400078e0a06 */
[--C-:B------:R-:W-:Y:S01]  /*9ae0*/  @!P0 IMAD.IADD R10, R10, 0x1, -R0.reuse ;  /* 0x000000010a0a8824 */ /* 0x100fe200078e0a00 */
[----:B------:R-:W-:Y:S01]  /*9af0*/  ISETP.GE.AND P0, PT, R4, RZ, PT ;  /* 0x000000ff0400720c */ /* 0x000fe20003f06270 */
[C---:B------:R-:W-:Y:S01]  /*9b00*/  IMAD R13, R0.reuse, R6, R13 ;  /* 0x00000006000d7224 */ /* 0x040fe200078e020d */
[----:B------:R-:W-:Y:S01]  /*9b10*/  IABS R4, R19 ;  /* 0x0000001300047213 */ /* 0x000fe20000000000 */
[----:B------:R-:W-:Y:S01]  /*9b20*/  IMAD.HI.U32 R2, R5, R16, RZ ;  /* 0x0000001005027227 */ /* 0x000fe200078e00ff */
[----:B------:R0:W-:Y:S03]  /*9b30*/  STL [R1+0x16c], R15 ;  /* 0x00016c0f01007387 */ /* 0x0001e60000100800 */
[--C-:B------:R-:W-:Y:S01]  /*9b40*/  @!P3 IMAD.IADD R11, R11, 0x1, -R0.reuse ;  /* 0x000000010b0bb824 */ /* 0x100fe200078e0a00 */
[----:B------:R-:W-:Y:S01]  /*9b50*/  ISETP.GT.U32.AND P3, PT, R0, R13, PT ;  /* 0x0000000d0000720c */ /* 0x000fe20003f64070 */
[----:B------:R-:W-:-:S02]  /*9b60*/  @!P4 IMAD.IADD R21, R21, 0x1, -R0 ;  /* 0x000000011515c824 */ /* 0x000fc400078e0a00 */
[----:B------:R-:W-:-:S03]  /*9b70*/  IMAD.HI.U32 R7, R5, R4, RZ ;  /* 0x0000000405077227 */ /* 0x000fc600078e00ff */
[C---:B------:R-:W-:Y:S01]  /*9b80*/  ISETP.GT.U32.AND P4, PT, R0.reuse, R21, PT ;  /* 0x000000150000720c */ /* 0x040fe20003f84070 */
[----:B------:R-:W-:Y:S01]  /*9b90*/  IMAD.MOV R2, RZ, RZ, -R2 ;  /* 0x000000ffff027224 */ /* 0x000fe200078e0a02 */
[----:B0-----:R-:W-:Y:S01]  /*9ba0*/  IABS R15, R20 ;  /* 0x00000014000f7213 */ /* 0x001fe20000000000 */
[----:B------:R-:W-:Y:S02]  /*9bb0*/  IMAD.MOV R7, RZ, RZ, -R7 ;  /* 0x000000ffff077224 */ /* 0x000fe400078e0a07 */
[----:B------:R-:W-:Y:S01]  /*9bc0*/  @!P1 IMAD.MOV R14, RZ, RZ, -R14 ;  /* 0x000000ffff0e9224 */ /* 0x000fe200078e0a0e */
[----:B------:R-:W-:Y:S01]  /*9bd0*/  ISETP.GE.AND P1, PT, R3, RZ, PT ;  /* 0x000000ff0300720c */ /* 0x000fe20003f26270 */
[C---:B------:R-:W-:Y:S02]  /*9be0*/  IMAD R16, R0.reuse, R2, R16 ;  /* 0x0000000200107224 */ /* 0x040fe400078e0210 */
[----:B------:R-:W-:Y:S01]  /*9bf0*/  VIADD R3, R9, 0x4a ;  /* 0x0000004a09037836 */ /* 0x000fe20000000000 */
[----:B------:R0:W-:Y:S01]  /*9c00*/  STL [R1+0x18c], R14 ;  /* 0x00018c0e01007387 */ /* 0x0001e20000100800 */
[----:B------:R-:W-:-:S02]  /*9c10*/  IMAD R4, R0, R7, R4 ;  /* 0x0000000700047224 */ /* 0x000fc400078e0204 */
[----:B------:R-:W-:Y:S01]  /*9c20*/  VIADD R18, R9, 0x49 ;  /* 0x0000004909127836 */ /* 0x000fe20000000000 */
[----:B------:R-:W-:Y:S01]  /*9c30*/  IABS R17, R3 ;  /* 0x0000000300117213 */ /* 0x000fe20000000000 */
        /* <DEDUP_REMOVED lines=8> */
[----:B------:R-:W-:-:S04]  /*9cc0*/  IMAD.HI.U32 R7, R5, R6, RZ ;  /* 0x0000000605077227 */ /* 0x000fc800078e00ff */
[----:B------:R-:W-:Y:S02]  /*9cd0*/  IMAD R15, R0, R23, R15 ;  /* 0x00000017000f7224 */ /* 0x000fe400078e020f */
[----:B------:R-:W-:Y:S02]  /*9ce0*/  IMAD.MOV.U32 R24, RZ, RZ, R10 ;  /* 0x000000ffff187224 */ /* 0x000fe400078e000a */
[----:B------:R-:W-:Y:S02]  /*9cf0*/  VIADD R12, R9, 0x48 ;  /* 0x00000048090c7836 */ /* 0x000fe40000000000 */
[----:B------:R-:W-:Y:S02]  /*9d00*/  IMAD.MOV R22, RZ, RZ, -R22 ;  /* 0x000000ffff167224 */ /* 0x000fe400078e0a16 */
[----:B------:R-:W-:Y:S01]  /*9d10*/  IMAD.MOV R23, RZ, RZ, -R7 ;  /* 0x000000ffff177224 */ /* 0x000fe200078e0a07 */
[----:B------:R-:W-:Y:S01]  /*9d20*/  IABS R2, R12 ;  /* 0x0000000c00027213 */ /* 0x000fe20000000000 */
[----:B------:R-:W-:Y:S01]  /*9d30*/  @!P4 IMAD.IADD R16, R16, 0x1, -R0 ;  /* 0x000000011010c824 */ /* 0x000fe200078e0a00 */
[C---:B------:R-:W-:Y:S01]  /*9d40*/  ISETP.GT.U32.AND P4, PT, R0.reuse, R15, PT ;  /* 0x0000000f0000720c */ /* 0x040fe20003f84070 */
[----:B------:R-:W-:Y:S01]  /*9d50*/  @!P2 IMAD.MOV R24, RZ, RZ, -R24 ;  /* 0x000000ffff18a224 */ /* 0x000fe200078e0a18 */
[C---:B------:R-:W-:Y:S01]  /*9d60*/  ISETP.GT.U32.AND P2, PT, R0.reuse, R13, PT ;  /* 0x0000000d0000720c */ /* 0x040fe20003f44070 */
[----:B------:R-:W-:-:S02]  /*9d70*/  IMAD R7, R0, R22, R17 ;  /* 0x0000001600077224 */ /* 0x000fc400078e0211 */
[----:B------:R-:W-:Y:S01]  /*9d80*/  @!P3 IMAD.IADD R4, R4, 0x1, -R0 ;  /* 0x000000010404b824 */ /* 0x000fe200078e0a00 */
[C---:B------:R-:W-:Y:S01]  /*9d90*/  ISETP.GT.U32.AND P3, PT, R0.reuse, R16, PT ;  /* 0x000000100000720c */ /* 0x040fe20003f64070 */
[----:B------:R-:W-:Y:S01]  /*9da0*/  IMAD.MOV.U32 R22, RZ, RZ, R11 ;  /* 0x000000ffff167224 */ /* 0x000fe200078e000b */
[----:B------:R-:W-:Y:S01]  /*9db0*/  STL [R1+0x60], R24 ;  /* 0x0000601801007387 */ /* 0x000fe20000100800 */
[----:B------:R-:W-:Y:S01]  /*9dc0*/  @!P6 IMAD.MOV R21, RZ, RZ, -R21 ;  /* 0x000000ffff15e224 */ /* 0x000fe200078e0a15 */
[C---:B------:R-:W-:Y:S01]  /*9dd0*/  ISETP.GT.U32.AND P6, PT, R0.reuse, R7, PT ;  /* 0x000000070000720c */ /* 0x040fe20003fc4070 */
[----:B------:R-:W-:Y:S01]  /*9de0*/  @!P5 IMAD.MOV R22, RZ, RZ, -R22 ;  /* 0x000000ffff16d224 */ /* 0x000fe200078e0a16 */
[----:B------:R-:W-:Y:S01]  /*9df0*/  ISETP.GT.U32.AND P5, PT, R0, R4, PT ;  /* 0x000000040000720c */ /* 0x000fe20003fa4070 */
[----:B0-----:R-:W-:-:S03]  /*9e00*/  IMAD.HI.U32 R14, R5, R2, RZ ;  /* 0x00000002050e7227 */ /* 0x001fc600078e00ff */
[----:B------:R-:W-:Y:S01]  /*9e10*/  STL [R1+0x5c], R22 ;  /* 0x00005c1601007387 */ /* 0x000fe20000100800 */
[C---:B------:R-:W-:Y:S02]  /*9e20*/  IMAD R6, R0.reuse, R23, R6 ;  /* 0x0000001700067224 */ /* 0x040fe400078e0206 */
[----:B------:R-:W-:Y:S01]  /*9e30*/  IMAD.MOV R17, RZ, RZ, -R14 ;  /* 0x000000ffff117224 */ /* 0x000fe200078e0a0e */
[----:B------:R0:W-:Y:S01]  /*9e40*/  STL [R1+0x104], R21 ;  /* 0x0001041501007387 */ /* 0x0001e20000100800 */
[----:B------:R-:W-:Y:S02]  /*9e50*/  VIADD R14, R9, 0x47 ;  /* 0x00000047090e7836 */ /* 0x000fe40000000000 */
[--C-:B------:R-:W-:Y:S02]  /*9e60*/  @!P4 IMAD.IADD R15, R15, 0x1, -R0.reuse ;  /* 0x000000010f0fc824 */ /* 0x100fe400078e0a00 */
[----:B------:R-:W-:Y:S01]  /*9e70*/  @!P2 IMAD.IADD R13, R13, 0x1, -R0 ;  /* 0x000000010d0da824 */ /* 0x000fe200078e0a00 */
[C---:B------:R-:W-:Y:S01]  /*9e80*/  ISETP.GT.U32.AND P2, PT, R0.reuse, R6, PT ;  /* 0x000000060000720c */ /* 0x040fe20003f44070 */
[C---:B------:R-:W-:Y:S01]  /*9e90*/  IMAD R2, R0.reuse, R17, R2 ;  /* 0x0000001100027224 */ /* 0x040fe200078e0202 */
[----:B------:R-:W-:Y:S01]  /*9ea0*/  IABS R17, R14 ;  /* 0x0000000e00117213 */ /* 0x000fe20000000000 */
[----:B------:R-:W-:Y:S01]  /*9eb0*/  VIADD R10, R9, 0x46 ;  /* 0x00000046090a7836 */ /* 0x000fe20000000000 */
[----:B------:R-:W-:Y:S01]  /*9ec0*/  ISETP.GT.U32.AND P4, PT, R0, R15, PT ;  /* 0x0000000f0000720c */ /* 0x000fe20003f84070 */
[--C-:B------:R-:W-:Y:S01]  /*9ed0*/  @!P3 IMAD.IADD R16, R16, 0x1, -R0.reuse ;  /* 0x000000011010b824 */ /* 0x100fe200078e0a00 */
[----:B------:R-:W-:Y:S01]  /*9ee0*/  ISETP.GE.AND P3, PT, R19, RZ, PT ;  /* 0x000000ff1300720c */ /* 0x000fe20003f66270 */
[--C-:B------:R-:W-:Y:S01]  /*9ef0*/  @!P5 IMAD.IADD R4, R4, 0x1, -R0.reuse ;  /* 0x000000010404d824 */ /* 0x100fe200078e0a00 */
[----:B------:R-:W-:Y:S01]  /*9f00*/  IABS R11, R10 ;  /* 0x0000000a000b7213 */ /* 0x000fe20000000000 */
[----:B------:R-:W-:Y:S01]  /*9f10*/  @!P6 IMAD.IADD R7, R7, 0x1, -R0 ;  /* 0x000000010707e824 */ /* 0x000fe200078e0a00 */
[----:B------:R-:W-:Y:S01]  /*9f20*/  ISETP.GT.U32.AND P5, PT, R0, R2, PT ;  /* 0x000000020000720c */ /* 0x000fe20003fa4070 */
[----:B------:R-:W-:Y:S01]  /*9f30*/  IMAD.MOV.U32 R23, RZ, RZ, R13 ;  /* 0x000000ffff177224 */ /* 0x000fe200078e000d */
[----:B------:R-:W-:Y:S01]  /*9f40*/  ISETP.GE.AND P6, PT, R3, RZ, PT ;  /* 0x000000ff0300720c */ /* 0x000fe20003fc6270 */
[----:B0-----:R-:W-:-:S04]  /*9f50*/  IMAD.HI.U32 R21, R5, R17, RZ ;  /* 0x0000001105157227 */ /* 0x001fc800078e00ff */
[----:B------:R-:W-:Y:S01]  /*9f60*/  @!P1 IMAD.MOV R23, RZ, RZ, -R23 ;  /* 0x000000ffff179224 */ /* 0x000fe200078e0a17 */
[----:B------:R-:W-:Y:S01]  /*9f70*/  ISETP.GT.U32.AND P1, PT, R0, R7, PT ;  /* 0x000000070000720c */ /* 0x000fe20003f24070 */
[----:B------:R-:W-:-:S03]  /*9f80*/  IMAD.HI.U32 R19, R5, R11, RZ ;  /* 0x0000000b05137227 */ /* 0x000fc600078e00ff */
[----:B------:R-:W-:Y:S01]  /*9f90*/  STL [R1+0x58], R23 ;  /* 0x0000581701007387 */ /* 0x000fe20000100800 */
[----:B------:R-:W-:Y:S02]  /*9fa0*/  IMAD.MOV R21, RZ, RZ, -R21 ;  /* 0x000000ffff157224 */ /* 0x000fe400078e0a15 */
[----:B------:R-:W-:Y:S01]  /*9fb0*/  @!P2 IMAD.IADD R6, R6, 0x1, -R0 ;  /* 0x000000010606a824 */ /* 0x000fe200078e0a00 */
[----:B------:R-:W-:Y:S01]  /*9fc0*/  ISETP.GE.AND P2, PT, R18, RZ, PT ;  /* 0x000000ff1200720c */ /* 0x000fe20003f46270 */
[----:B------:R-:W-:Y:S02]  /*9fd0*/  IMAD.MOV.U32 R22, RZ, RZ, R16 ;  /* 0x000000ffff167224 */ /* 0x000fe400078e0010 */
[----:B------:R-:W-:Y:S02]  /*9fe0*/  IMAD.MOV R19, RZ, RZ, -R19 ;  /* 0x000000ffff137224 */ /* 0x000fe400078e0a13 */
[----:B------:R-:W-:Y:S02]  /*9ff0*/  IMAD R3, R0, R21, R17 ;  /* 0x0000001500037224 */ /* 0x000fe400078e0211 */
[----:B------:R-:W-:-:S02]  /*a000*/  IMAD.MOV.U32 R16, RZ, RZ, R4 ;  /* 0x000000ffff107224 */ /* 0x000fc400078e0004 */
[----:B------:R-:W-:Y:S01]  /*a010*/  @!P4 IMAD.IADD R15, R15, 0x1, -R0 ;  /* 0x000000010f0fc824 */ /* 0x000fe200078e0a00 */
[----:B------:R-:W-:Y:S01]  /*a020*/  ISETP.GE.AND P4, PT, R20, RZ, PT ;  /* 0x000000ff1400720c */ /* 0x000fe20003f86270 */
[----:B------:R-:W-:Y:S01]  /*a030*/  @!P0 IMAD.MOV R22, RZ, RZ, -R22 ;  /* 0x000000ffff168224 */ /* 0x000fe200078e0a16 */
[C---:B------:R-:W-:Y:S01]  /*a040*/  ISETP.GT.U32.AND P0, PT, R0.reuse, R6, PT ;  /* 0x000000060000720c */ /* 0x040fe20003f04070 */
[----:B------:R-:W-:Y:S02]  /*a050*/  IMAD R11, R0, R19, R11 ;  /* 0x00000013000b7224 */ /* 0x000fe400078e020b */
[----:B------:R-:W-:Y:S01]  /*a060*/  @!P5 IMAD.IADD R2, R2, 0x1, -R0 ;  /* 0x000000010202d824 */ /* 0x000fe200078e0a00 */
[----:B------:R-:W-:Y:S01]  /*a070*/  STL [R1+0x54], R22 ;  /* 0x0000541601007387 */ /* 0x000fe20000100800 */
[----:B------:R-:W-:Y:S01]  /*a080*/  @!P3 IMAD.MOV R16, RZ, RZ, -R16 ;  /* 0x000000ffff10b224 */ /* 0x000fe200078e0a10 */
[C---:B------:R-:W-:Y:S01]  /*a090*/  ISETP.GT.U32.AND P3, PT, R0.reuse, R3, PT ;  /* 0x000000030000720c */ /* 0x040fe20003f64070 */
[----:B------:R-:W-:Y:S01]  /*a0a0*/  VIADD R13, R9, 0x45 ;  /* 0x00000045090d7836 */ /* 0x000fe20000000000 */
[C---:B------:R-:W-:Y:S01]  /*a0b0*/  ISETP.GT.U32.AND P5, PT, R0.reuse, R2, PT ;  /* 0x000000020000720c */ /* 0x040fe20003fa4070 */
[--C-:B------:R-:W-:Y:S01]  /*a0c0*/  @!P1 IMAD.IADD R7, R7, 0x1, -R0.reuse ;  /* 0x0000000107079824 */ /* 0x100fe200078e0a00 */
[----:B------:R-:W-:Y:S01]  /*a0d0*/  ISETP.GT.U32.AND P1, PT, R0, R11, PT ;  /* 0x0000000b0000720c */ /* 0x000fe20003f24070 */
[----:B------:R0:W-:Y:S01]  /*a0e0*/  STL [R1+0x78], R16 ;  /* 0x0000781001007387 */ /* 0x0001e20000100800 */
[----:B------:R-:W-:Y:S01]  /*a0f0*/  @!P4 IMAD.MOV R15, RZ, RZ, -R15 ;  /* 0x000000ffff0fc224 */ /* 0x000fe200078e0a0f */
[----:B------:R-:W-:Y:S01]  /*a100*/  ISETP.GE.AND P4, PT, R12, RZ, PT ;  /* 0x000000ff0c00720c */ /* 0x000fe20003f86270 */
[----:B------:R-:W-:Y:S01]  /*a110*/  @!P0 IMAD.IADD R6, R6, 0x1, -R0 ;  /* 0x0000000106068824 */ /* 0x000fe200078e0a00 */
[----:B------:R-:W-:Y:S01]  /*a120*/  ISETP.GE.AND P0, PT, R14, RZ, PT ;  /* 0x000000ff0e00720c */ /* 0x000fe20003f06270 */
[----:B------:R-:W-:Y:S01]  /*a130*/  VIADD R4, R9, 0x44 ;  /* 0x0000004409047836 */ /* 0x000fe20000000000 */
[----:B------:R1:W-:Y:S01]  /*a140*/  STL [R1+0x88], R15 ;  /* 0x0000880f01007387 */ /* 0x0003e20000100800 */
[----:B------:R-:W-:-:S02]  /*a150*/  IMAD.MOV.U32 R17, RZ, RZ, R7 ;  /* 0x000000ffff117224 */ /* 0x000fc400078e0007 */
[--C-:B------:R-:W-:Y:S01]  /*a160*/  @!P3 IMAD.IADD R3, R3, 0x1, -R0.reuse ;  /* 0x000000010303b824 */ /* 0x100fe200078e0a00 */
[----:B0-----:R-:W-:Y:S01]  /*a170*/  IABS R16, R13 ;  /* 0x0000000d00107213 */ /* 0x001fe20000000000 */
[--C-:B------:R-:W-:Y:S01]  /*a180*/  @!P5 IMAD.IADD R2, R2, 0x1, -R0.reuse ;  /* 0x000000010202d824 */ /* 0x100fe200078e0a00 */
[----:B------:R-:W-:Y:S01]  /*a190*/  IABS R12, R4 ;  /* 0x00000004000c7213 */ /* 0x000fe20000000000 */
[----:B------:R-:W-:Y:S01]  /*a1a0*/  @!P1 IMAD.IADD R11, R11, 0x1, -R0 ;  /* 0x000000010b0b9824 */ /* 0x000fe200078e0a00 */
[----:B------:R-:W-:Y:S01]  /*a1b0*/  ISETP.GT.U32.AND P1, PT, R0, R3, PT ;  /* 0x000000030000720c */ /* 0x000fe20003f24070 */
[----:B------:R-:W-:Y:S01]  /*a1c0*/  IMAD.HI.U32 R14, R5, R16, RZ ;  /* 0x00000010050e7227 */ /* 0x000fe200078e00ff */
[----:B------:R-:W-:Y:S02]  /*a1d0*/  ISETP.GE.AND P5, PT, R10, RZ, PT ;  /* 0x000000ff0a00720c */ /* 0x000fe40003fa6270 */
[----:B------:R-:W-:Y:S01]  /*a1e0*/  ISETP.GE.AND P3, PT, R13, RZ, PT ;  /* 0x000000ff0d00720c */ /* 0x000fe20003f66270 */
[----:B------:R-:W-:-:S02]  /*a1f0*/  IMAD.MOV R14, RZ, RZ, -R14 ;  /* 0x000000ffff0e7224 */ /* 0x000fc400078e0a0e */
[----:B-1----:R-:W-:Y:S02]  /*a200*/  IMAD.MOV.U32 R15, RZ, RZ, R6 ;  /* 0x000000ffff0f7224 */ /* 0x002fe400078e0006 */
[----:B------:R-:W-:Y:S02]  /*a210*/  IMAD R16, R0, R14, R16 ;  /* 0x0000000e00107224 */ /* 0x000fe400078e0210 */
[----:B------:R-:W-:Y:S02]  /*a220*/  IMAD.MOV.U32 R6, RZ, RZ, R2 ;  /* 0x000000ffff067224 */ /* 0x000fe400078e0002 */
[----:B------:R-:W-:Y:S01]  /*a230*/  @!P6 IMAD.MOV R17, RZ, RZ, -R17 ;  /* 0x000000ffff11e224 */ /* 0x000fe200078e0a11 */
[----:B------:R-:W-:Y:S01]  /*a240*/  ISETP.GE.AND P6, PT, R4, RZ, PT ;  /* 0x000000ff0400720c */ /* 0x000fe20003fc6270 */
[----:B------:R-:W-:Y:S01]  /*a250*/  @!P4 IMAD.MOV R6, RZ, RZ, -R6 ;  /* 0x000000ffff06c224 */ /* 0x000fe200078e0a06 */
[C---:B------:R-:W-:Y:S01]  /*a260*/  ISETP.GT.U32.AND P4, PT, R0.reuse, R16, PT ;  /* 0x000000100000720c */ /* 0x040fe20003f84070 */
[----:B------:R-:W-:Y:S01]  /*a270*/  @!P2 IMAD.MOV R15, RZ, RZ, -R15 ;  /* 0x000000ffff0fa224 */ /* 0x000fe200078e0a0f */
[----:B------:R-:W-:Y:S01]  /*a280*/  STL [R1+0xe8], R17 ;  /* 0x0000e81101007387 */ /* 0x000fe20000100800 */
[----:B------:R-:W-:Y:S01]  /*a290*/  @!P1 IMAD.IADD R3, R3, 0x1, -R0 ;  /* 0x0000000103039824 */ /* 0x000fe200078e0a00 */
[----:B------:R-:W-:Y:S01]  /*a2a0*/  ISETP.GT.U32.AND P2, PT, R0, R11, PT ;  /* 0x0000000b0000720c */ /* 0x000fe20003f44070 */
[----:B------:R-:W-:Y:S01]  /*a2b0*/  IMAD.HI.U32 R10, R5, R12, RZ ;  /* 0x0000000c050a7227 */ /* 0x000fe200078e00ff */
[----:B------:R-:W-:Y:S03]  /*a2c0*/  STL [R1+0xec], R15 ;  /* 0x0000ec0f01007387 */ /* 0x000fe60000100800 */
[----:B------:R-:W-:Y:S01]  /*a2d0*/  VIADD R14, R9, 0x43 ;  /* 0x00000043090e7836 */ /* 0x000fe20000000000 */
[----:B------:R0:W-:Y:S01]  /*a2e0*/  STL [R1+0xf4], R6 ;  /* 0x0000f40601007387 */ /* 0x0001e20000100800 */
[----:B------:R-:W-:-:S02]  /*a2f0*/  IMAD.MOV R10, RZ, RZ, -R10 ;  /* 0x000000ffff0a7224 */ /* 0x000fc400078e0a0a */
[----:B------:R-:W-:Y:S01]  /*a300*/  @!P4 IMAD.IADD R16, R16, 0x1, -R0 ;  /* 0x000000011010c824 */ /* 0x000fe200078e0a00 */
[----:B------:R-:W-:Y:S01]  /*a310*/  ISETP.GE.AND P1, PT, R14, RZ, PT ;  /* 0x000000ff0e00720c */ /* 0x000fe20003f26270 */
[C---:B------:R-:W-:Y:S01]  /*a320*/  IMAD R12, R0.reuse, R10, R12 ;  /* 0x0000000a000c7224 */ /* 0x040fe200078e020c */
[----:B------:R-:W-:Y:S01]  /*a330*/  IABS R14, R14 ;  /* 0x0000000e000e7213 */ /* 0x000fe20000000000 */
[----:B------:R-:W-:Y:S02]  /*a340*/  @!P2 IMAD.IADD R11, R11, 0x1, -R0 ;  /* 0x000000010b0ba824 */ /* 0x000fe400078e0a00 */
[C---:B------:R-:W-:Y:S01]  /*a350*/  VIADD R4, R9.reuse, 0x41 ;  /* 0x0000004109047836 */ /* 0x040fe20000000000 */
[C---:B------:R-:W-:Y:S01]  /*a360*/  ISETP.GT.U32.AND P2, PT, R0.reuse, R12, PT ;  /* 0x0000000c0000720c */ /* 0x040fe20003f44070 */
[----:B0-----:R-:W-:Y:S02]  /*a370*/  IMAD.MOV.U32 R6, RZ, RZ, R3 ;  /* 0x000000ffff067224 */ /* 0x001fe400078e0003 */
[C---:B------:R-:W-:Y:S01]  /*a380*/  VIADD R2, R9.reuse, 0x42 ;  /* 0x0000004209027836 */ /* 0x040fe20000000000 */
[----:B------:R-:W-:Y:S01]  /*a390*/  IABS R7, R4 ;  /* 0x0000000400077213 */ /* 0x000fe20000000000 */
[----:B------:R-:W-:Y:S01]  /*a3a0*/  @!P0 IMAD.MOV R6, RZ, RZ, -R6 ;  /* 0x000000ffff068224 */ /* 0x000fe200078e0a06 */
[----:B------:R-:W-:Y:S01]  /*a3b0*/  ISETP.GT.U32.AND P0, PT, R0, R16, PT ;  /* 0x000000100000720c */ /* 0x000fe20003f04070 */
[----:B------:R-:W-:Y:S01]  /*a3c0*/  @!P5 IMAD.MOV R11, RZ, RZ, -R11 ;  /* 0x000000ffff0bd224 */ /* 0x000fe200078e0a0b */
[----:B------:R-:W-:Y:S01]  /*a3d0*/  IABS R10, R2 ;  /* 0x00000002000a7213 */ /* 0x000fe20000000000 */
[----:B------:R-:W-:Y:S01]  /*a3e0*/  VIADD R13, R9, 0x3f ;  /* 0x0000003f090d7836 */ /* 0x000fe20000000000 */
[----:B------:R0:W-:Y:S01]  /*a3f0*/  STL [R1+0x100], R6 ;  /* 0x0001000601007387 */ /* 0x0001e20000100800 */
[----:B------:R-:W-:Y:S01]  /*a400*/  ISETP.GE.AND P4, PT, R2, RZ, PT ;  /* 0x000000ff0200720c */ /* 0x000fe20003f86270 */
[----:B------:R-:W-:Y:S01]  /*a410*/  IMAD.HI.U32 R2, R5, R7, RZ ;  /* 0x0000000705027227 */ /* 0x000fe200078e00ff */
[----:B------:R-:W-:Y:S01]  /*a420*/  ISETP.GE.AND P5, PT, R4, RZ, PT ;  /* 0x000000ff0400720c */ /* 0x000fe20003fa6270 */
[----:B------:R1:W-:Y:S01]  /*a430*/  STL [R1+0xfc], R11 ;  /* 0x0000fc0b01007387 */ /* 0x0003e20000100800 */
[----:B------:R-:W-:Y:S01]  /*a440*/  IABS R17, R13 ;  /* 0x0000000d00117213 */ /* 0x000fe20000000000 */
[----:B------:R-:W-:-:S02]  /*a450*/  @!P2 IMAD.IADD R12, R12, 0x1, -R0 ;  /* 0x000000010c0ca824 */ /* 0x000fc400078e0a00 */
[----:B------:R-:W-:-:S03]  /*a460*/  IMAD.HI.U32 R3, R5, R10, RZ ;  /* 0x0000000a05037227 */ /* 0x000fc600078e00ff */
[----:B------:R-:W-:Y:S01]  /*a470*/  ISETP.GT.U32.AND P2, PT, R0, R12, PT ;  /* 0x0000000c0000720c */ /* 0x000fe20003f44070 */
[----:B0-----:R-:W-:-:S04]  /*a480*/  IMAD.HI.U32 R6, R5, R14, RZ ;  /* 0x0000000e05067227 */ /* 0x001fc800078e00ff */
[----:B------:R-:W-:Y:S02]  /*a490*/  IMAD.MOV R6, RZ, RZ, -R6 ;  /* 0x000000ffff067224 */ /* 0x000fe400078e0a06 */
[----:B------:R-:W-:Y:S02]  /*a4a0*/  @!P0 IMAD.IADD R16, R16, 0x1, -R0 ;  /* 0x0000000110108824 */ /* 0x000fe400078e0a00 */
[C---:B------:R-:W-:Y:S02]  /*a4b0*/  IMAD R14, R0.reuse, R6, R14 ;  /* 0x00000006000e7224 */ /* 0x040fe400078e020e */
[----:B------:R-:W-:Y:S02]  /*a4c0*/  IMAD.MOV R4, RZ, RZ, -R2 ;  /* 0x000000ffff047224 */ /* 0x000fe400078e0a02 */
[----:B------:R-:W-:Y:S01]  /*a4d0*/  VIADD R2, R9, 0x40 ;  /* 0x0000004009027836 */ /* 0x000fe20000000000 */
[----:B------:R-:W-:Y:S01]  /*a4e0*/  ISETP.GT.U32.AND P0, PT, R0, R14, PT ;  /* 0x0000000e0000720c */ /* 0x000fe20003f04070 */
[----:B------:R-:W-:-:S02]  /*a4f0*/  IMAD.MOV R3, RZ, RZ, -R3 ;  /* 0x000000ffff037224 */ /* 0x000fc400078e0a03 */
[C---:B------:R-:W-:Y:S01]  /*a500*/  IMAD R7, R0.reuse, R4, R7 ;  /* 0x0000000400077224 */ /* 0x040fe200078e0207 */
[----:B------:R-:W-:Y:S01]  /*a510*/  IABS R6, R2 ;  /* 0x0000000200067213 */ /* 0x000fe20000000000 */
[----:B------:R-:W-:Y:S02]  /*a520*/  IMAD R10, R0, R3, R10 ;  /* 0x00000003000a7224 */ /* 0x000fe400078e020a */
[----:B------:R-:W-:Y:S02]  /*a530*/  IMAD.MOV.U32 R18, RZ, RZ, R16 ;  /* 0x000000ffff127224 */ /* 0x000fe400078e0010 */
[----:B------:R-:W-:Y:S02]  /*a540*/  IMAD.MOV.U32 R16, RZ, RZ, R17 ;  /* 0x000000ffff107224 */ /* 0x000fe400078e0011 */
[--C-:B------:R-:W-:Y:S01]  /*a550*/  @!P2 IMAD.IADD R12, R12, 0x1, -R0.reuse ;  /* 0x000000010c0ca824 */ /* 0x100fe200078e0a00 */
[----:B------:R-:W-:Y:S01]  /*a560*/  ISETP.GT.U32.AND P2, PT, R0, R10, PT ;  /* 0x0000000a0000720c */ /* 0x000fe20003f44070 */
[----:B------:R-:W-:-:S02]  /*a570*/  @!P0 IMAD.IADD R14, R14, 0x1, -R0 ;  /* 0x000000010e0e8824 */ /* 0x000fc400078e0a00 */
[----:B------:R-:W-:-:S03]  /*a580*/  IMAD.HI.U32 R17, R5, R6, RZ ;  /* 0x0000000605117227 */ /* 0x000fc600078e00ff */
[C---:B------:R-:W-:Y:S01]  /*a590*/  ISETP.GT.U32.AND P0, PT, R0.reuse, R14, PT ;  /* 0x0000000e0000720c */ /* 0x040fe20003f04070 */
[----:B------:R-:W-:Y:S01]  /*a5a0*/  @!P3 IMAD.MOV R18, RZ, RZ, -R18 ;  /* 0x000000ffff12b224 */ /* 0x000fe200078e0a12 */
[----:B------:R-:W-:Y:S01]  /*a5b0*/  ISETP.GT.U32.AND P3, PT, R0, R7, PT ;  /* 0x000000070000720c */ /* 0x000fe20003f64070 */
[----:B------:R-:W-:Y:S02]  /*a5c0*/  IMAD.MOV R17, RZ, RZ, -R17 ;  /* 0x000000ffff117224 */ /* 0x000fe400078e0a11 */
[----:B------:R-:W-:Y:S01]  /*a5d0*/  @!P6 IMAD.MOV R12, RZ, RZ, -R12 ;  /* 0x000000ffff0ce224 */ /* 0x000fe200078e0a0c */
[----:B------:R-:W-:Y:S01]  /*a5e0*/  ISETP.GE.AND P6, PT, R2, RZ, PT ;  /* 0x000000ff0200720c */ /* 0x000fe20003fc6270 */
[----:B------:R-:W-:Y:S01]  /*a5f0*/  IMAD R2, R0, R17, R6 ;  /* 0x0000001100027224 */ /* 0x000fe200078e0206 */
[----:B------:R-:W-:Y:S01]  /*a600*/  STL [R1+0xf8], R18 ;  /* 0x0000f81201007387 */ /* 0x000fe20000100800 */
[----:B------:R-:W-:Y:S02]  /*a610*/  VIADD R4, R9, 0x3e ;  /* 0x0000003e09047836 */ /* 0x000fe40000000000 */
[--C-:B------:R-:W-:Y:S01]  /*a620*/  @!P2 IMAD.IADD R10, R10, 0x1, -R0.reuse ;  /* 0x000000010a0aa824 */ /* 0x100fe200078e0a00 */
[----:B------:R0:W-:Y:S01]  /*a630*/  STL [R1+0xf0], R12 ;  /* 0x0000f00c01007387 */ /* 0x0001e20000100800 */
[--C-:B------:R-:W-:Y:S01]  /*a640*/  @!P0 IMAD.IADD R14, R14, 0x1, -R0.reuse ;  /* 0x000000010e0e8824 */ /* 0x100fe200078e0a00 */
[C---:B------:R-:W-:Y:S01]  /*a650*/  ISETP.GT.U32.AND P0, PT, R0.reuse, R2, PT ;  /* 0x000000020000720c */ /* 0x040fe20003f04070 */
[----:B------:R-:W-:Y:S01]  /*a660*/  @!P3 IMAD.IADD R7, R7, 0x1, -R0 ;  /* 0x000000010707b824 */ /* 0x000fe200078e0a00 */
[----:B------:R-:W-:Y:S01]  /*a670*/  IABS R15, R4 ;  /* 0x00000004000f7213 */ /* 0x000fe20000000000 */
[----:B------:R-:W-:Y:S01]  /*a680*/  VIADD R3, R9, 0x3d ;  /* 0x0000003d09037836 */ /* 0x000fe20000000000 */
[C---:B------:R-:W-:Y:S01]  /*a690*/  ISETP.GT.U32.AND P2, PT, R0.reuse, R10, PT ;  /* 0x0000000a0000720c */ /* 0x040fe20003f44070 */
[----:B------:R-:W-:Y:S01]  /*a6a0*/  IMAD.HI.U32 R17, R5, R16, RZ ;  /* 0x0000001005117227 */ /* 0x000fe200078e00ff */
[----:B------:R-:W-:-:S02]  /*a6b0*/  ISETP.GT.U32.AND P3, PT, R0, R7, PT ;  /* 0x000000070000720c */ /* 0x000fc40003f64070 */
[----:B-1----:R-:W-:Y:S01]  /*a6c0*/  IABS R11, R3 ;  /* 0x00000003000b7213 */ /* 0x002fe20000000000 */
[----:B------:R-:W-:-:S04]  /*a6d0*/  IMAD.HI.U32 R6, R5, R15, RZ ;  /* 0x0000000f05067227 */ /* 0x000fc800078e00ff */
[----:B------:R-:W-:Y:S02]  /*a6e0*/  IMAD.MOV R6, RZ, RZ, -R6 ;  /* 0x000000ffff067224 */ /* 0x000fe400078e0a06 */
[----:B------:R-:W-:Y:S02]  /*a6f0*/  @!P0 IMAD.IADD R2, R2, 0x1, -R0 ;  /* 0x0000000102028824 */ /* 0x000fe400078e0a00 */
[----:B0-----:R-:W-:-:S03]  /*a700*/  IMAD.HI.U32 R12, R5, R11, RZ ;  /* 0x0000000b050c7227 */ /* 0x001fc600078e00ff */
[C---:B------:R-:W-:Y:S01]  /*a710*/  ISETP.GT.U32.AND P0, PT, R0.reuse, R2, PT ;  /* 0x000000020000720c */ /* 0x040fe20003f04070 */
[----:B------:R-:W-:Y:S02]  /*a720*/  IMAD.MOV R17, RZ, RZ, -R17 ;  /* 0x000000ffff117224 */ /* 0x000fe400078e0a11 */
[----:B------:R-:W-:Y:S02]  /*a730*/  IMAD R15, R0, R6, R15 ;  /* 0x00000006000f7224 */ /* 0x000fe400078e020f */
[----:B------:R-:W-:Y:S01]  /*a740*/  @!P2 IMAD.IADD R10, R10, 0x1, -R0 ;  /* 0x000000010a0aa824 */ /* 0x000fe200078e0a00 */
[----:B------:R-:W-:Y:S01]  /*a750*/  ISETP.GE.AND P2, PT, R13, RZ, PT ;  /* 0x000000ff0d00720c */ /* 0x000fe20003f46270 */
[----:B------:R-:W-:Y:S02]  /*a760*/  IMAD.MOV R12, RZ, RZ, -R12 ;  /* 0x000000ffff0c7224 */ /* 0x000fe400078e0a0c */
[----:B------:R-:W-:Y:S02]  /*a770*/  IMAD R13, R0, R17, R16 ;  /* 0x00000011000d7224 */ /* 0x000fe400078e0210 */
[----:B------:R-:W-:-:S02]  /*a780*/  IMAD.MOV.U32 R18, RZ, RZ, R14 ;  /* 0x000000ffff127224 */ /* 0x000fc400078e000e */
[----:B------:R-:W-:Y:S01]  /*a790*/  @!P3 IMAD.IADD R7, R7, 0x1, -R0 ;  /* 0x000000010707b824 */ /* 0x000fe200078e0a00 */
[C---:B------:R-:W-:Y:S01]  /*a7a0*/  ISETP.GT.U32.AND P3, PT, R0.reuse, R15, PT ;  /* 0x0000000f0000720c */ /* 0x040fe20003f64070 */
[C---:B------:R-:W-:Y:S02]  /*a7b0*/  IMAD R11, R0.reuse, R12, R11 ;  /* 0x0000000c000b7224 */ /* 0x040fe400078e020b */
[----:B------:R-:W-:Y:S01]  /*a7c0*/  @!P1 IMAD.MOV R18, RZ, RZ, -R18 ;  /* 0x000000ffff129224 */ /* 0x000fe200078e0a12 */
[----:B------:R-:W-:Y:S01]  /*a7d0*/  ISETP.GT.U32.AND P1, PT, R0, R13, PT ;  /* 0x0000000d0000720c */ /* 0x000fe20003f24070 */
[----:B------:R-:W-:Y:S02]  /*a7e0*/  IMAD.MOV.U32 R12, RZ, RZ, R7 ;  /* 0x000000ffff0c7224 */ /* 0x000fe400078e0007 */
[----:B------:R-:W-:Y:S01]  /*a7f0*/  @!P4 IMAD.MOV R10, RZ, RZ, -R10 ;  /* 0x000000ffff0ac224 */ /* 0x000fe200078e0a0a */
[----:B------:R-:W-:Y:S01]  /*a800*/  ISETP.GE.AND P4, PT, R4, RZ, PT ;  /* 0x000000ff0400720c */ /* 0x000fe20003f86270 */
[----:B------:R-:W-:Y:S01]  /*a810*/  @!P5 IMAD.MOV R12, RZ, RZ, -R12 ;  /* 0x000000ffff0cd224 */ /* 0x000fe200078e0a0c */
[----:B------:R-:W-:Y:S01]  /*a820*/  STL [R1+0xd4], R18 ;  /* 0x0000d41201007387 */ /* 0x000fe20000100800 */
[C---:B------:R-:W-:Y:S01]  /*a830*/  VIADD R4, R9.reuse, 0x3b ;  /* 0x0000003b09047836 */ /* 0x040fe20000000000 */
[----:B------:R-:W-:Y:S01]  /*a840*/  ISETP.GT.U32.AND P5, PT, R0, R11, PT ;  /* 0x0000000b0000720c */ /* 0x000fe20003fa4070 */
[--C-:B------:R-:W-:Y:S01]  /*a850*/  @!P0 IMAD.IADD R2, R2, 0x1, -R0.reuse ;  /* 0x0000000102028824 */ /* 0x100fe200078e0a00 */
[----:B------:R0:W-:Y:S01]  /*a860*/  STL [R1+0xdc], R10 ;  /* 0x0000dc0a01007387 */ /* 0x0001e20000100800 */
[----:B------:R-:W-:Y:S01]  /*a870*/  VIADD R6, R9, 0x3c ;  /* 0x0000003c09067836 */ /* 0x000fe20000000000 */
[----:B------:R-:W-:Y:S01]  /*a880*/  ISETP.GE.AND P0, PT, R3, RZ, PT ;  /* 0x000000ff0300720c */ /* 0x000fe20003f06270 */
[--C-:B------:R-:W-:Y:S01]  /*a890*/  @!P3 IMAD.IADD R15, R15, 0x1, -R0.reuse ;  /* 0x000000010f0fb824 */ /* 0x100fe200078e0a00 */
[----:B------:R1:W-:Y:S01]  /*a8a0*/  STL [R1+0xe0], R12 ;  /* 0x0000e00c01007387 */ /* 0x0003e20000100800 */
[----:B------:R-:W-:Y:S01]  /*a8b0*/  @!P1 IMAD.IADD R13, R13, 0x1, -R0 ;  /* 0x000000010d0d9824 */ /* 0x000fe200078e0a00 */
[----:B------:R-:W-:Y:S01]  /*a8c0*/  IABS R14, R6 ;  /* 0x00000006000e7213 */ /* 0x000fe20000000000 */
[C---:B------:R-:W-:Y:S01]  /*a8d0*/  VIADD R3, R9.reuse, 0x3a ;  /* 0x0000003a09037836 */ /* 0x040fe20000000000 */
[----:B------:R-:W-:Y:S01]  /*a8e0*/  ISETP.GE.AND P1, PT, R6, RZ, PT ;  /* 0x000000ff0600720c */ /* 0x000fe20003f26270 */
[----:B------:R-:W-:Y:S01]  /*a8f0*/  VIADD R29, R9, 0x16 ;  /* 0x00000016091d7836 */ /* 0x000fe20000000000 */
[----:B0-----:R-:W-:Y:S01]  /*a900*/  IABS R10, R4 ;  /* 0x00000004000a7213 */ /* 0x001fe20000000000 */
[----:B------:R-:W-:Y:S01]  /*a910*/  IMAD.HI.U32 R7, R5, R14, RZ ;  /* 0x0000000e05077227 */ /* 0x000fe200078e00ff */
[----:B------:R-:W-:-:S02]  /*a920*/  ISETP.GT.U32.AND P3, PT, R0, R13, PT ;  /* 0x0000000d0000720c */ /* 0x000fc40003f64070 */
[----:B------:R-:W-:Y:S01]  /*a930*/  IABS R27, R29 ;  /* 0x0000001d001b7213 */ /* 0x000fe20000000000 */
[----:B-1----:R-:W-:Y:S02]  /*a940*/  IMAD.MOV.U32 R12, RZ, RZ, R2 ;  /* 0x000000ffff0c7224 */ /* 0x002fe400078e0002 */
[----:B------:R-:W-:-:S04]  /*a950*/  IMAD.HI.U32 R6, R5, R10, RZ ;  /* 0x0000000a05067227 */ /* 0x000fc800078e00ff */
[----:B------:R-:W-:Y:S01]  /*a960*/  @!P6 IMAD.MOV R12, RZ, RZ, -R12 ;  /* 0x000000ffff0ce224 */ /* 0x000fe200078e0a0c */
[C---:B------:R-:W-:Y:S01]  /*a970*/  ISETP.GT.U32.AND P6, PT, R0.reuse, R15, PT ;  /* 0x0000000f0000720c */ /* 0x040fe20003fc4070 */
[----:B------:R-:W-:Y:S02]  /*a980*/  IMAD.MOV R6, RZ, RZ, -R6 ;  /* 0x000000ffff067224 */ /* 0x000fe400078e0a06 */
[----:B------:R-:W-:Y:S01]  /*a990*/  IMAD.MOV R7, RZ, RZ, -R7 ;  /* 0x000000ffff077224 */ /* 0x000fe200078e0a07 */
[----:B------:R0:W-:Y:S01]  /*a9a0*/  STL [R1+0xe4], R12 ;  /* 0x0000e40c01007387 */ /* 0x0001e20000100800 */
[----:B------:R-:W-:Y:S02]  /*a9b0*/  @!P5 IMAD.IADD R11, R11, 0x1, -R0 ;  /* 0x000000010b0bd824 */ /* 0x000fe400078e0a00 */
[C---:B------:R-:W-:Y:S02]  /*a9c0*/  IMAD R10, R0.reuse, R6, R10 ;  /* 0x00000006000a7224 */ /* 0x040fe400078e020a */
[C---:B------:R-:W-:Y:S01]  /*a9d0*/  IMAD R14, R0.reuse, R7, R14 ;  /* 0x00000007000e7224 */ /* 0x040fe200078e020e */
[C---:B------:R-:W-:Y:S01]  /*a9e0*/  ISETP.GT.U32.AND P5, PT, R0.reuse, R11, PT ;  /* 0x0000000b0000720c */ /* 0x040fe20003fa4070 */
[--C-:B------:R-:W-:Y:S01]  /*a9f0*/  @!P3 IMAD.IADD R13, R13, 0x1, -R0.reuse ;  /* 0x000000010d0db824 */ /* 0x100fe200078e0a00 */
[----:B------:R-:W-:Y:S01]  /*aa00*/  IABS R7, R3 ;  /* 0x0000000300077213 */ /* 0x000fe20000000000 */
[----:B------:R-:W-:Y:S01]  /*aa10*/  @!P6 IMAD.IADD R15, R15, 0x1, -R0 ;  /* 0x000000010f0fe824 */ /* 0x000fe200078e0a00 */
[C---:B------:R-:W-:Y:S01]  /*aa20*/  ISETP.GT.U32.AND P6, PT, R0.reuse, R10, PT ;  /* 0x0000000a0000720c */ /* 0x040fe20003fc4070 */
[C---:B------:R-:W-:Y:S01]  /*aa30*/  VIADD R2, R9.reuse, 0x39 ;  /* 0x0000003909027836 */ /* 0x040fe20000000000 */
[----:B------:R-:W-:Y:S01]  /*aa40*/  ISETP.GT.U32.AND P3, PT, R0, R14, PT ;  /* 0x0000000e0000720c */ /* 0x000fe20003f64070 */
[----:B0-----:R-:W-:-:S02]  /*aa50*/  VIADD R12, R9, 0x38 ;  /* 0x00000038090c7836 */ /* 0x001fc40000000000 */
[----:B------:R-:W-:Y:S01]  /*aa60*/  IMAD.MOV.U32 R18, RZ, RZ, R13 ;  /* 0x000000ffff127224 */ /* 0x000fe200078e000d */
[----:B------:R-:W-:Y:S01]  /*aa70*/  IABS R6, R2 ;  /* 0x0000000200067213 */ /* 0x000fe20000000000 */
[----:B------:R-:W-:Y:S01]  /*aa80*/  @!P4 IMAD.MOV R15, RZ, RZ, -R15 ;  /* 0x000000ffff0fc224 */ /* 0x000fe200078e0a0f */
[----:B------:R-:W-:Y:S01]  /*aa90*/  IABS R16, R12 ;  /* 0x0000000c00107213 */ /* 0x000fe20000000000 */
[----:B------:R-:W-:Y:S01]  /*aaa0*/  @!P5 IMAD.IADD R11, R11, 0x1, -R0 ;  /* 0x000000010b0bd824 */ /* 0x000fe200078e0a00 */
[----:B------:R-:W-:Y:S01]  /*aab0*/  ISETP.GE.AND P5, PT, R4, RZ, PT ;  /* 0x000000ff0400720c */ /* 0x000fe20003fa6270 */
[----:B------:R-:W-:-:S04]  /*aac0*/  IMAD.HI.U32 R17, R5, R6, RZ ;  /* 0x0000000605117227 */ /* 0x000fc800078e00ff */
[----:B------:R-:W-:Y:S02]  /*aad0*/  @!P6 IMAD.IADD R10, R10, 0x1, -R0 ;  /* 0x000000010a0ae824 */ /* 0x000fe400078e0a00 */
[----:B------:R-:W-:Y:S02]  /*aae0*/  IMAD.MOV.U32 R4, RZ, RZ, R16 ;  /* 0x000000ffff047224 */ /* 0x000fe400078e0010 */
[----:B------:R-:W-:-:S04]  /*aaf0*/  IMAD.HI.U32 R16, R5, R7, RZ ;  /* 0x0000000705107227 */ /* 0x000fc800078e00ff */
[----:B------:R-:W-:Y:S01]  /*ab00*/  @!P3 IMAD.IADD R14, R14, 0x1, -R0 ;  /* 0x000000010e0eb824 */ /* 0x000fe200078e0a00 */
[----:B------:R-:W-:Y:S01]  /*ab10*/  ISETP.GE.AND P3, PT, R3, RZ, PT ;  /* 0x000000ff0300720c */ /* 0x000fe20003f66270 */
[----:B------:R-:W-:Y:S01]  /*ab20*/  @!P2 IMAD.MOV R18, RZ, RZ, -R18 ;  /* 0x000000ffff12a224 */ /* 0x000fe200078e0a12 */
[C---:B------:R-:W-:Y:S01]  /*ab30*/  ISETP.GT.U32.AND P2, PT, R0.reuse, R10, PT ;  /* 0x0000000a0000720c */ /* 0x040fe20003f44070 */
[----:B------:R-:W-:Y:S01]  /*ab40*/  IMAD.HI.U32 R3, R5, R4, RZ ;  /* 0x0000000405037227 */ /* 0x000fe200078e00ff */
[----:B------:R-:W-:Y:S02]  /*ab50*/  ISETP.GT.U32.AND P6, PT, R0, R14, PT ;  /* 0x0000000e0000720c */ /* 0x000fe40003fc4070 */
[----:B------:R-:W-:Y:S01]  /*ab60*/  STL [R1+0xd8], R18 ;  /* 0x0000d81201007387 */ /* 0x000fe20000100800 */
[----:B------:R-:W-:Y:S02]  /*ab70*/  IMAD.MOV R13, RZ, RZ, -R17 ;  /* 0x000000ffff0d7224 */ /* 0x000fe400078e0a11 */
[----:B------:R-:W-:Y:S01]  /*ab80*/  IMAD.MOV R16, RZ, RZ, -R16 ;  /* 0x000000ffff107224 */ /* 0x000fe200078e0a10 */
[----:B------:R-:W-:Y:S01]  /*ab90*/  STL [R1+0xc8], R15 ;  /* 0x0000c80f01007387 */ /* 0x000fe20000100800 */
[----:B------:R-:W-:-:S02]  /*aba0*/  IMAD.MOV R3, RZ, RZ, -R3 ;  /* 0x000000ffff037224 */ /* 0x000fc400078e0a03 */
[C---:B------:R-:W-:Y:S02]  /*abb0*/  IMAD R6, R0.reuse, R13, R6 ;  /* 0x0000000d00067224 */ /* 0x040fe400078e0206 */
[C---:B------:R-:W-:Y:S02]  /*abc0*/  IMAD R7, R0.reuse, R16, R7 ;  /* 0x0000001000077224 */ /* 0x040fe400078e0207 */
[C---:B------:R-:W-:Y:S02]  /*abd0*/  IMAD R4, R0.reuse, R3, R4 ;  /* 0x0000000300047224 */ /* 0x040fe400078e0204 */
[----:B------:R-:W-:Y:S01]  /*abe0*/  @!P0 IMAD.MOV R11, RZ, RZ, -R11 ;  /* 0x000000ffff0b8224 */ /* 0x000fe200078e0a0b */
[----:B------:R-:W-:Y:S01]  /*abf0*/  ISETP.GT.U32.AND P0, PT, R0, R6, PT ;  /* 0x000000060000720c */ /* 0x000fe20003f04070 */
[--C-:B------:R-:W-:Y:S01]  /*ac00*/  @!P2 IMAD.IADD R10, R10, 0x1, -R0.reuse ;  /* 0x000000010a0aa824 */ /* 0x100fe200078e0a00 */
[C---:B------:R-:W-:Y:S01]  /*ac10*/  ISETP.GT.U32.AND P4, PT, R0.reuse, R7, PT ;  /* 0x000000070000720c */ /* 0x040fe20003f84070 */
[----:B------:R-:W-:Y:S01]  /*ac20*/  VIADD R17, R9, 0x37 ;  /* 0x0000003709117836 */ /* 0x000fe20000000000 */
[----:B------:R-:W-:Y:S01]  /*ac30*/  ISETP.GT.U32.AND P2, PT, R0, R4, PT ;  /* 0x000000040000720c */ /* 0x000fe20003f44070 */
[----:B------:R0:W-:Y:S01]  /*ac40*/  STL [R1+0xcc], R11 ;  /* 0x0000cc0b01007387 */ /* 0x0001e20000100800 */
[----:B------:R-:W-:Y:S01]  /*ac50*/  @!P6 IMAD.IADD R14, R14, 0x1, -R0 ;  /* 0x000000010e0ee824 */ /* 0x000fe200078e0a00 */
[----:B------:R-:W-:Y:S01]  /*ac60*/  ISETP.GE.AND P6, PT, R2, RZ, PT ;  /* 0x000000ff0200720c */ /* 0x000fe20003fc6270 */
[----:B------:R-:W-:Y:S01]  /*ac70*/  @!P5 IMAD.MOV R10, RZ, RZ, -R10 ;  /* 0x000000ffff0ad224 */ /* 0x000fe200078e0a0a */
[----:B------:R-:W-:Y:S01]  /*ac80*/  IABS R3, R17 ;  /* 0x0000001100037213 */ /* 0x000fe20000000000 */
[----:B------:R-:W-:-:S02]  /*ac90*/  IMAD.MOV.U32 R16, RZ, RZ, R14 ;  /* 0x000000ffff107224 */ /* 0x000fc400078e000e */
[----:B------:R-:W-:-:S04]  /*aca0*/  IMAD.HI.U32 R25, R5, R27, RZ ;  /* 0x0000001b05197227 */ /* 0x000fc800078e00ff */
[----:B0-----:R-:W-:Y:S02]  /*acb0*/  VIADD R11, R9, 0x36 ;  /* 0x00000036090b7836 */ /* 0x001fe40000000000 */
[--C-:B------:R-:W-:Y:S02]  /*acc0*/  @!P0 IMAD.IADD R6, R6, 0x1, -R0.reuse ;  /* 0x0000000106068824 */ /* 0x100fe400078e0a00 */
[--C-:B------:R-:W-:Y:S01]  /*acd0*/  @!P4 IMAD.IADD R7, R7, 0x1, -R0.reuse ;  /* 0x000000010707c824 */ /* 0x100fe200078e0a00 */
[----:B------:R-:W-:Y:S01]  /*ace0*/  IABS R2, R11 ;  /* 0x0000000b00027213 */ /* 0x000fe20000000000 */
[----:B------:R-:W-:Y:S01]  /*acf0*/  @!P2 IMAD.IADD R4, R4, 0x1, -R0 ;  /* 0x000000010404a824 */ /* 0x000fe200078e0a00 */
[C---:B------:R-:W-:Y:S01]  /*ad00*/  ISETP.GT.U32.AND P2, PT, R0.reuse, R6, PT ;  /* 0x000000060000720c */ /* 0x040fe20003f44070 */
[C---:B------:R-:W-:Y:S01]  /*ad10*/  IMAD.HI.U32 R13, R5.reuse, R3, RZ ;  /* 0x00000003050d7227 */ /* 0x040fe200078e00ff */
[----:B------:R-:W-:Y:S02]  /*ad20*/  ISETP.GT.U32.AND P0, PT, R0, R7, PT ;  /* 0x000000070000720c */ /* 0x000fe40003f04070 */
[----:B------:R-:W-:Y:S01]  /*ad30*/  ISETP.GE.AND P4, PT, R12, RZ, PT ;  /* 0x000000ff0c00720c */ /* 0x000fe20003f86270 */
[----:B------:R-:W-:-:S04]  /*ad40*/  IMAD.HI.U32 R15, R5, R2, RZ ;  /* 0x00000002050f7227 */ /* 0x000fc800078e00ff */
[----:B------:R-:W-:Y:S02]  /*ad50*/  IMAD.MOV R15, RZ, RZ, -R15 ;  /* 0x000000ffff0f7224 */ /* 0x000fe400078e0a0f */
[----:B------:R-:W-:Y:S02]  /*ad60*/  IMAD.MOV R13, RZ, RZ, -R13 ;  /* 0x000000ffff0d7224 */ /* 0x000fe400078e0a0d */
[C---:B------:R-:W-:Y:S02]  /*ad70*/  IMAD R2, R0.reuse, R15, R2 ;  /* 0x0000000f00027224 */ /* 0x040fe400078e0202 */
[----:B------:R-:W-:Y:S02]  /*ad80*/  IMAD R3, R0, R13, R3 ;  /* 0x0000000d00037224 */ /* 0x000fe400078e0203 */
[--C-:B------:R-:W-:Y:S01]  /*ad90*/  @!P2 IMAD.IADD R6, R6, 0x1, -R0.reuse ;  /* 0x000000010606a824 */ /* 0x100fe200078e0a00 */
[C---:B------:R-:W-:Y:S01]  /*ada0*/  ISETP.GT.U32.AND P2, PT, R0.reuse, R2, PT ;  /* 0x000000020000720c */ /* 0x040fe20003f44070 */
[----:B------:R-:W-:Y:S01]  /*adb0*/  @!P0 IMAD.IADD R7, R7, 0x1, -R0 ;  /* 0x0000000107078824 */ /* 0x000fe200078e0a00 */
[C---:B------:R-:W-:Y:S01]  /*adc0*/  ISETP.GT.U32.AND P0, PT, R0.reuse, R3, PT ;  /* 0x000000030000720c */ /* 0x040fe20003f04070 */
[----:B------:R-:W-:Y:S01]  /*add0*/  @!P1 IMAD.MOV R16, RZ, RZ, -R16 ;  /* 0x000000ffff109224 */ /* 0x000fe200078e0a10 */
[----:B------:R-:W-:Y:S01]  /*ade0*/  ISETP.GT.U32.AND P1, PT, R0, R4, PT ;  /* 0x000000040000720c */ /* 0x000fe20003f24070 */
[----:B------:R-:W-:-:S02]  /*adf0*/  VIADD R12, R9, 0x35 ;  /* 0x00000035090c7836 */ /* 0x000fc40000000000 */
[C---:B------:R-:W-:Y:S01]  /*ae00*/  VIADD R13, R9.reuse, 0x34 ;  /* 0x00000034090d7836 */ /* 0x040fe20000000000 */
[----:B------:R0:W-:Y:S01]  /*ae10*/  STL [R1+0xd0], R16 ;  /* 0x0000d01001007387 */ /* 0x0001e20000100800 */
[----:B------:R-:W-:Y:S01]  /*ae20*/  VIADD R15, R9, 0x33 ;  /* 0x00000033090f7836 */ /* 0x000fe20000000000 */
[----:B------:R-:W-:Y:S01]  /*ae30*/  IABS R14, R12 ;  /* 0x0000000c000e7213 */ /* 0x000fe20000000000 */
[----:B------:R-:W-:Y:S01]  /*ae40*/  @!P3 IMAD.MOV R7, RZ, RZ, -R7 ;  /* 0x000000ffff07b224 */ /* 0x000fe200078e0a07 */
[----:B------:R-:W-:Y:S01]  /*ae50*/  STL [R1+0xc4], R10 ;  /* 0x0000c40a01007387 */ /* 0x000fe20000100800 */
[----:B------:R-:W-:Y:S02]  /*ae60*/  @!P2 IMAD.IADD R2, R2, 0x1, -R0 ;  /* 0x000000010202a824 */ /* 0x000fe400078e0a00 */
[----:B------:R-:W-:Y:S01]  /*ae70*/  IMAD.HI.U32 R18, R5, R14, RZ ;  /* 0x0000000e05127227 */ /* 0x000fe200078e00ff */
[----:B------:R1:W-:Y:S01]  /*ae80*/  STL [R1+0xc0], R7 ;  /* 0x0000c00701007387 */ /* 0x0003e20000100800 */
[----:B0-----:R-:W-:-:S02]  /*ae90*/  IABS R16, R13 ;  /* 0x0000000d00107213 */ /* 0x001fc40000000000 */
[--C-:B------:R-:W-:Y:S01]  /*aea0*/  @!P0 IMAD.IADD R3, R3, 0x1, -R0.reuse ;  /* 0x0000000103038824 */ /* 0x100fe200078e0a00 */
[----:B------:R-:W-:Y:S01]  /*aeb0*/  ISETP.GT.U32.AND P2, PT, R0, R2, PT ;  /* 0x000000020000720c */ /* 0x000fe20003f44070 */
[----:B------:R-:W-:Y:S01]  /*aec0*/  @!P1 IMAD.IADD R4, R4, 0x1, -R0 ;  /* 0x0000000104049824 */ /* 0x000fe200078e0a00 */
[----:B------:R-:W-:Y:S01]  /*aed0*/  ISETP.GE.AND P1, PT, R17, RZ, PT ;  /* 0x000000ff1100720c */ /* 0x000fe20003f26270 */
[----:B------:R-:W-:Y:S01]  /*aee0*/  IMAD.MOV R17, RZ, RZ, -R18 ;  /* 0x000000ffff117224 */ /* 0x000fe200078e0a12 */
[----:B------:R-:W-:Y:S01]  /*aef0*/  ISETP.GT.U32.AND P5, PT, R0, R3, PT ;  /* 0x000000030000720c */ /* 0x000fe20003fa4070 */
[----:B------:R-:W-:Y:S01]  /*af00*/  IMAD.HI.U32 R19, R5, R16, RZ ;  /* 0x0000001005137227 */ /* 0x000fe200078e00ff */
[----:B------:R-:W-:Y:S02]  /*af10*/  IABS R18, R15 ;  /* 0x0000000f00127213 */ /* 0x000fe40000000000 */
[----:B------:R-:W-:Y:S01]  /*af20*/  ISETP.GE.AND P0, PT, R11, RZ, PT ;  /* 0x000000ff0b00720c */ /* 0x000fe20003f06270 */
[----:B------:R-:W-:Y:S01]  /*af30*/  @!P6 IMAD.MOV R6, RZ, RZ, -R6 ;  /* 0x000000ffff06e224 */ /* 0x000fe200078e0a06 */
[----:B------:R-:W-:Y:S01]  /*af40*/  ISETP.GE.AND P6, PT, R12, RZ, PT ;  /* 0x000000ff0c00720c */ /* 0x000fe20003fc6270 */
[----:B------:R-:W-:-:S02]  /*af50*/  IMAD R14, R0, R17, R14 ;  /* 0x00000011000e7224 */ /* 0x000fc400078e020e */
[----:B------:R-:W-:Y:S01]  /*af60*/  IMAD.MOV R19, RZ, RZ, -R19 ;  /* 0x000000ffff137224 */ /* 0x000fe200078e0a13 */
[----:B------:R0:W-:Y:S01]  /*af70*/  STL [R1+0xbc], R6 ;  /* 0x0000bc0601007387 */ /* 0x0001e20000100800 */
[----:B------:R-:W-:Y:S01]  /*af80*/  @!P4 IMAD.MOV R4, RZ, RZ, -R4 ;  /* 0x000000ffff04c224 */ /* 0x000fe200078e0a04 */
[C---:B------:R-:W-:Y:S01]  /*af90*/  ISETP.GT.U32.AND P3, PT, R0.reuse, R14, PT ;  /* 0x0000000e0000720c */ /* 0x040fe20003f64070 */
[----:B------:R-:W-:Y:S01]  /*afa0*/  IMAD R16, R0, R19, R16 ;  /* 0x0000001300107224 */ /* 0x000fe200078e0210 */
[----:B------:R-:W-:Y:S01]  /*afb0*/  ISETP.GE.AND P4, PT, R13, RZ, PT ;  /* 0x000000ff0d00720c */ /* 0x000fe20003f86270 */
[--C-:B------:R-:W-:Y:S01]  /*afc0*/  @!P2 IMAD.IADD R2, R2, 0x1, -R0.reuse ;  /* 0x000000010202a824 */ /* 0x100fe200078e0a00 */
[----:B------:R3:W-:Y:S01]  /*afd0*/  STL [R1+0xb8], R4 ;  /* 0x0000b80401007387 */ /* 0x0007e20000100800 */
[----:B------:R-:W-:Y:S01]  /*afe0*/  @!P5 IMAD.IADD R3, R3, 0x1, -R0 ;  /* 0x000000010303d824 */ /* 0x000fe200078e0a00 */
[----:B------:R-:W-:Y:S01]  /*aff0*/  ISETP.GT.U32.AND P2, PT, R0, R16, PT ;  /* 0x000000100000720c */ /* 0x000fe20003f44070 */
[----:B-1----:R-:W-:Y:S01]  /*b000*/  VIADD R7, R9, 0x32 ;  /* 0x0000003209077836 */ /* 0x002fe20000000000 */
[----:B------:R-:W-:Y:S01]  /*b010*/  ISETP.GE.AND P5, PT, R15, RZ, PT ;  /* 0x000000ff0f00720c */ /* 0x000fe20003fa6270 */
[----:B------:R-:W-:-:S02]  /*b020*/  IMAD.MOV.U32 R12, RZ, RZ, R3 ;  /* 0x000000ffff0c7224 */ /* 0x000fc400078e0003 */
[----:B0-----:R-:W-:Y:S01]  /*b030*/  VIADD R6, R9, 0x31 ;  /* 0x0000003109067836 */ /* 0x001fe20000000000 */
[----:B------:R-:W-:Y:S01]  /*b040*/  IABS R10, R7 ;  /* 0x00000007000a7213 */ /* 0x000fe20000000000 */
[----:B------:R-:W-:Y:S02]  /*b050*/  @!P3 IMAD.IADD R14, R14, 0x1, -R0 ;  /* 0x000000010e0eb824 */ /* 0x000fe400078e0a00 */
[----:B---3--:R-:W-:Y:S01]  /*b060*/  IMAD.HI.U32 R4, R5, R18, RZ ;  /* 0x0000001205047227 */ /* 0x008fe200078e00ff */
[----:B------:R-:W-:Y:S02]  /*b070*/  IABS R13, R6 ;  /* 0x00000006000d7213 */ /* 0x000fe40000000000 */
[----:B------:R-:W-:Y:S01]  /*b080*/  ISETP.GT.U32.AND P3, PT, R0, R14, PT ;  /* 0x0000000e0000720c */ /* 0x000fe20003f64070 */
[----:B------:R-:W-:Y:S02]  /*b090*/  IMAD.MOV R4, RZ, RZ, -R4 ;  /* 0x000000ffff047224 */ /* 0x000fe400078e0a04 */
[----:B------:R-:W-:-:S02]  /*b0a0*/  @!P1 IMAD.MOV R12, RZ, RZ, -R12 ;  /* 0x000000ffff0c9224 */ /* 0x000fc400078e0a0c */
[----:B------:R-:W-:Y:S02]  /*b0b0*/  IMAD R4, R0, R4, R18 ;  /* 0x0000000400047224 */ /* 0x000fe400078e0212 */
[----:B------:R-:W-:Y:S01]  /*b0c0*/  @!P2 IMAD.IADD R16, R16, 0x1, -R0 ;  /* 0x000000011010a824 */ /* 0x000fe200078e0a00 */
[----:B------:R-:W-:Y:S01]  /*b0d0*/  STL [R1+0xb0], R12 ;  /* 0x0000b00c01007387 */ /* 0x000fe20000100800 */
[----:B------:R-:W-:Y:S01]  /*b0e0*/  IMAD.MOV.U32 R11, RZ, RZ, R2 ;  /* 0x000000ffff0b7224 */ /* 0x000fe200078e0002 */
[C---:B------:R-:W-:Y:S01]  /*b0f0*/  ISETP.GT.U32.AND P1, PT, R0.reuse, R4, PT ;  /* 0x000000040000720c */ /* 0x040fe20003f24070 */
[----:B------:R-:W-:Y:S01]  /*b100*/  IMAD.HI.U32 R3, R5, R10, RZ ;  /* 0x0000000a05037227 */ /* 0x000fe200078e00ff */
[----:B------:R-:W-:-:S03]  /*b110*/  ISETP.GT.U32.AND P2, PT, R0, R16, PT ;  /* 0x000000100000720c */ /* 0x000fc60003f44070 */
[----:B------:R-:W-:Y:S01]  /*b120*/  @!P0 IMAD.MOV R11, RZ, RZ, -R11 ;  /* 0x000000ffff0b8224 */ /* 0x000fe200078e0a0b */
[----:B------:R-:W-:Y:S01]  /*b130*/  ISETP.GE.AND P0, PT, R7, RZ, PT ;  /* 0x000000ff0700720c */ /* 0x000fe20003f06270 */
[----:B------:R-:W-:Y:S02]  /*b140*/  IMAD.MOV R7, RZ, RZ, -R3 ;  /* 0x000000ffff077224 */ /* 0x000fe400078e0a03 */
[----:B------:R-:W-:Y:S01]  /*b150*/  VIADD R2, R9, 0x30 ;  /* 0x0000003009027836 */ /* 0x000fe20000000000 */
[----:B------:R0:W-:Y:S01]  /*b160*/  STL [R1+0xac], R11 ;  /* 0x0000ac0b01007387 */ /* 0x0001e20000100800 */
[--C-:B------:R-:W-:Y:S01]  /*b170*/  @!P3 IMAD.IADD R14, R14, 0x1, -R0.reuse ;  /* 0x000000010e0eb824 */ /* 0x100fe200078e0a00 */
[----:B------:R-:W-:Y:S01]  /*b180*/  ISETP.GE.AND P3, PT, R6, RZ, PT ;  /* 0x000000ff0600720c */ /* 0x000fe20003f66270 */
[----:B------:R-:W-:Y:S01]  /*b190*/  @!P1 IMAD.IADD R4, R4, 0x1, -R0 ;  /* 0x0000000104049824 */ /* 0x000fe200078e0a00 */
[----:B------:R-:W-:Y:S01]  /*b1a0*/  IABS R6, R2 ;  /* 0x0000000200067213 */ /* 0x000fe20000000000 */
[----:B------:R-:W-:-:S03]  /*b1b0*/  IMAD.HI.U32 R3, R5, R13, RZ ;  /* 0x0000000d05037227 */ /* 0x000fc600078e00ff */
[----:B------:R-:W-:Y:S01]  /*b1c0*/  ISETP.GT.U32.AND P1, PT, R0, R4, PT ;  /* 0x000000040000720c */ /* 0x000fe20003f24070 */
[----:B------:R-:W-:Y:S02]  /*b1d0*/  IMAD.MOV R3, RZ, RZ, -R3 ;  /* 0x000000ffff037224 */ /* 0x000fe400078e0a03 */
[----:B0-----:R-:W-:Y:S02]  /*b1e0*/  IMAD.MOV.U32 R11, RZ, RZ, R14 ;  /* 0x000000ffff0b7224 */ /* 0x001fe400078e000e */
[----:B------:R-:W-:Y:S02]  /*b1f0*/  @!P2 IMAD.IADD R16, R16, 0x1, -R0 ;  /* 0x000000011010a824 */ /* 0x000fe400078e0a00 */
[----:B------:R-:W-:Y:S02]  /*b200*/  IMAD R10, R0, R7, R10 ;  /* 0x00000007000a7224 */ /* 0x000fe400078e020a */
[----:B------:R-:W-:Y:S01]  /*b210*/  @!P6 IMAD.MOV R11, RZ, RZ, -R11 ;  /* 0x000000ffff0be224 */ /* 0x000fe200078e0a0b */
[----:B------:R-:W-:Y:S01]  /*b220*/  ISETP.GE.AND P6, PT, R2, RZ, PT ;  /* 0x000000ff0200720c */ /* 0x000fe20003fc6270 */
[C---:B------:R-:W-:Y:S01]  /*b230*/  IMAD R13, R0.reuse, R3, R13 ;  /* 0x00000003000d7224 */ /* 0x040fe200078e020d */
[----:B------:R-:W-:Y:S01]  /*b240*/  ISETP.GT.U32.AND P2, PT, R0, R10, PT ;  /* 0x0000000a0000720c */ /* 0x000fe20003f44070 */
[----:B------:R-:W-:Y:S01]  /*b250*/  IMAD.MOV.U32 R7, RZ, RZ, R16 ;  /* 0x000000ffff077224 */ /* 0x000fe200078e0010 */
[----:B------:R0:W-:Y:S01]  /*b260*/  STL [R1+0x98], R11 ;  /* 0x0000980b01007387 */ /* 0x0001e20000100800 */
[----:B------:R-:W-:-:S04]  /*b270*/  IMAD.HI.U32 R2, R5, R6, RZ ;  /* 0x0000000605027227 */ /* 0x000fc800078e00ff */
[----:B------:R-:W-:Y:S01]  /*b280*/  @!P4 IMAD.MOV R7, RZ, RZ, -R7 ;  /* 0x000000ffff07c224 */ /* 0x000fe200078e0a07 */
[----:B------:R-:W-:Y:S01]  /*b290*/  ISETP.GT.U32.AND P4, PT, R0, R13, PT ;  /* 0x0000000d0000720c */ /* 0x000fe20003f84070 */
[----:B------:R-:W-:Y:S02]  /*b2a0*/  IMAD.MOV R2, RZ, RZ, -R2 ;  /* 0x000000ffff027224 */ /* 0x000fe400078e0a02 */
[----:B------:R-:W-:Y:S01]  /*b2b0*/  @!P1 IMAD.IADD R4, R4, 0x1, -R0 ;  /* 0x0000000104049824 */ /* 0x000fe200078e0a00 */
[----:B------:R1:W-:Y:S01]  /*b2c0*/  STL [R1+0xb4], R7 ;  /* 0x0000b40701007387 */ /* 0x0003e20000100800 */
[----:B------:R-:W-:Y:S02]  /*b2d0*/  IMAD R6, R0, R2, R6 ;  /* 0x0000000200067224 */ /* 0x000fe400078e0206 */
[----:B------:R-:W-:Y:S02]  /*b2e0*/  IMAD.MOV.U32 R16, RZ, RZ, R4 ;  /* 0x000000ffff107224 */ /* 0x000fe400078e0004 */
[----:B------:R-:W-:-:S02]  /*b2f0*/  VIADD R12, R9, 0x2f ;  /* 0x0000002f090c7836 */ /* 0x000fc40000000000 */
        /* <DEDUP_REMOVED lines=10> */
[----:B0-----:R-:W-:Y:S01]  /*b3a0*/  IMAD.HI.U32 R11, R5, R12, RZ ;  /* 0x0000000c050b7227 */ /* 0x001fe200078e00ff */
[----:B-1----:R-:W-:Y:S01]  /*b3b0*/  IABS R7, R14 ;  /* 0x0000000e00077213 */ /* 0x002fe20000000000 */
[----:B------:R0:W-:Y:S02]  /*b3c0*/  STL [R1+0x1b4], R16 ;  /* 0x0001b41001007387 */ /* 0x0001e40000100800 */
[----:B------:R-:W-:-:S02]  /*b3d0*/  @!P5 IMAD.IADD R6, R6, 0x1, -R0 ;  /* 0x000000010606d824 */ /* 0x000fc400078e0a00 */
[----:B------:R-:W-:Y:S02]  /*b3e0*/  IMAD.MOV R11, RZ, RZ, -R11 ;  /* 0x000000ffff0b7224 */ /* 0x000fe400078e0a0b */
[----:B------:R-:W-:Y:S01]  /*b3f0*/  IMAD.HI.U32 R4, R5, R7, RZ ;  /* 0x0000000705047227 */ /* 0x000fe200078e00ff */
[----:B------:R-:W-:-:S03]  /*b400*/  ISETP.GT.U32.AND P5, PT, R0, R6, PT ;  /* 0x000000060000720c */ /* 0x000fc60003fa4070 */
[----:B------:R-:W-:Y:S02]  /*b410*/  IMAD R12, R0, R11, R12 ;  /* 0x0000000b000c7224 */ /* 0x000fe400078e020c */
[--C-:B------:R-:W-:Y:S01]  /*b420*/  @!P2 IMAD.IADD R10, R10, 0x1, -R0.reuse ;  /* 0x000000010a0aa824 */ /* 0x100fe200078e0a00 */
[----:B------:R-:W-:Y:S01]  /*b430*/  ISETP.GE.AND P2, PT, R14, RZ, PT ;  /* 0x000000ff0e00720c */ /* 0x000fe20003f46270 */
[----:B------:R-:W-:Y:S01]  /*b440*/  @!P4 IMAD.IADD R13, R13, 0x1, -R0 ;  /* 0x000000010d0dc824 */ /* 0x000fe200078e0a00 */
[----:B------:R-:W-:Y:S01]  /*b450*/  IABS R14, R15 ;  /* 0x0000000f000e7213 */ /* 0x000fe20000000000 */
[----:B------:R-:W-:Y:S01]  /*b460*/  IMAD.MOV R4, RZ, RZ, -R4 ;  /* 0x000000ffff047224 */ /* 0x000fe200078e0a04 */
[----:B------:R-:W-:Y:S01]  /*b470*/  ISETP.GT.U32.AND P4, PT, R0, R12, PT ;  /* 0x0000000c0000720c */ /* 0x000fe20003f84070 */
[----:B------:R-:W-:Y:S02]  /*b480*/  IMAD.MOV.U32 R18, RZ, RZ, R10 ;  /* 0x000000ffff127224 */ /* 0x000fe400078e000a */
[----:B------:R-:W-:-:S02]  /*b490*/  IMAD.MOV.U32 R17, RZ, RZ, R13 ;  /* 0x000000ffff117224 */ /* 0x000fc400078e000d */
[----:B------:R-:W-:Y:S02]  /*b4a0*/  VIADD R2, R9, 0x2d ;  /* 0x0000002d09027836 */ /* 0x000fe40000000000 */
[----:B------:R-:W-:Y:S02]  /*b4b0*/  IMAD R7, R0, R4, R7 ;  /* 0x0000000400077224 */ /* 0x000fe400078e0207 */
[----:B------:R-:W-:Y:S01]  /*b4c0*/  IMAD.HI.U32 R4, R5, R14, RZ ;  /* 0x0000000e05047227 */ /* 0x000fe200078e00ff */
[----:B------:R-:W-:-:S03]  /*b4d0*/  IABS R3, R2 ;  /* 0x0000000200037213 */ /* 0x000fc60000000000 */
[----:B------:R-:W-:Y:S01]  /*b4e0*/  @!P0 IMAD.MOV R18, RZ, RZ, -R18 ;  /* 0x000000ffff128224 */ /* 0x000fe200078e0a12 */
[----:B------:R-:W-:Y:S01]  /*b4f0*/  ISETP.GT.U32.AND P0, PT, R0, R7, PT ;  /* 0x000000070000720c */ /* 0x000fe20003f04070 */
[----:B------:R-:W-:Y:S01]  /*b500*/  @!P3 IMAD.MOV R17, RZ, RZ, -R17 ;  /* 0x000000ffff11b224 */ /* 0x000fe200078e0a11 */
[----:B------:R-:W-:Y:S01]  /*b510*/  ISETP.GE.AND P3, PT, R2, RZ, PT ;  /* 0x000000ff0200720c */ /* 0x000fe20003f66270 */
[----:B------:R-:W-:Y:S01]  /*b520*/  IMAD.MOV R4, RZ, RZ, -R4 ;  /* 0x000000ffff047224 */ /* 0x000fe200078e0a04 */
[----:B------:R-:W-:Y:S01]  /*b530*/  STL [R1+0xa8], R18 ;  /* 0x0000a81201007387 */ /* 0x000fe20000100800 */
[----:B------:R-:W-:Y:S02]  /*b540*/  @!P5 IMAD.IADD R6, R6, 0x1, -R0 ;  /* 0x000000010606d824 */ /* 0x000fe400078e0a00 */
[----:B------:R-:W-:Y:S01]  /*b550*/  IMAD R14, R0, R4, R14 ;  /* 0x00000004000e7224 */ /* 0x000fe200078e020e */
[----:B------:R1:W-:Y:S01]  /*b560*/  STL [R1+0xa4], R17 ;  /* 0x0000a41101007387 */ /* 0x0003e20000100800 */
[----:B0-----:R-:W-:-:S04]  /*b570*/  IMAD.HI.U32 R16, R5, R3, RZ ;  /* 0x0000000305107227 */ /* 0x001fc800078e00ff */
[----:B------:R-:W-:Y:S02]  /*b580*/  @!P4 IMAD.IADD R12, R12, 0x1, -R0 ;  /* 0x000000010c0cc824 */ /* 0x000fe400078e0a00 */
[----:B------:R-:W-:Y:S02]  /*b590*/  IMAD.MOV R10, RZ, RZ, -R16 ;  /* 0x000000ffff0a7224 */ /* 0x000fe400078e0a10 */
[----:B------:R-:W-:Y:S01]  /*b5a0*/  @!P0 IMAD.IADD R7, R7, 0x1, -R0 ;  /* 0x0000000107078824 */ /* 0x000fe200078e0a00 */
[C---:B------:R-:W-:Y:S01]  /*b5b0*/  ISETP.GT.U32.AND P4, PT, R0.reuse, R12, PT ;  /* 0x0000000c0000720c */ /* 0x040fe20003f84070 */
[----:B-1----:R-:W-:Y:S02]  /*b5c0*/  IMAD.MOV.U32 R17, RZ, RZ, R6 ;  /* 0x000000ffff117224 */ /* 0x002fe400078e0006 */
[C---:B------:R-:W-:Y:S01]  /*b5d0*/  IMAD R2, R0.reuse, R10, R3 ;  /* 0x0000000a00027224 */ /* 0x040fe200078e0203 */
[C---:B------:R-:W-:Y:S01]  /*b5e0*/  ISETP.GT.U32.AND P0, PT, R0.reuse, R7, PT ;  /* 0x000000070000720c */ /* 0x040fe20003f04070 */
[----:B------:R-:W-:Y:S01]  /*b5f0*/  @!P6 IMAD.MOV R17, RZ, RZ, -R17 ;  /* 0x000000ffff11e224 */ /* 0x000fe200078e0a11 */
[C---:B------:R-:W-:Y:S01]  /*b600*/  ISETP.GT.U32.AND P6, PT, R0.reuse, R14, PT ;  /* 0x0000000e0000720c */ /* 0x040fe20003fc4070 */
[C---:B------:R-:W-:Y:S01]  /*b610*/  VIADD R3, R9.reuse, 0x29 ;  /* 0x0000002909037836 */ /* 0x040fe20000000000 */
[----:B------:R-:W-:Y:S01]  /*b620*/  ISETP.GT.U32.AND P5, PT, R0, R2, PT ;  /* 0x000000020000720c */ /* 0x000fe20003fa4070 */
[C---:B------:R-:W-:Y:S01]  /*b630*/  VIADD R11, R9.reuse, 0x2b ;  /* 0x0000002b090b7836 */ /* 0x040fe20000000000 */
[----:B------:R0:W-:Y:S01]  /*b640*/  STL [R1+0xa0], R17 ;  /* 0x0000a01101007387 */ /* 0x0001e20000100800 */
[----:B------:R-:W-:Y:S01]  /*b650*/  VIADD R4, R9, 0x2a ;  /* 0x0000002a09047836 */ /* 0x000fe20000000000 */
[----:B------:R-:W-:Y:S01]  /*b660*/  IABS R6, R3 ;  /* 0x0000000300067213 */ /* 0x000fe20000000000 */
[--C-:B------:R-:W-:Y:S01]  /*b670*/  @!P4 IMAD.IADD R12, R12, 0x1, -R0.reuse ;  /* 0x000000010c0cc824 */ /* 0x100fe200078e0a00 */
[----:B------:R-:W-:Y:S01]  /*b680*/  IABS R10, R11 ;  /* 0x0000000b000a7213 */ /* 0x000fe20000000000 */
[----:B------:R-:W-:Y:S01]  /*b690*/  IMAD.MOV R25, RZ, RZ, -R25 ;  /* 0x000000ffff197224 */ /* 0x000fe200078e0a19 */
[----:B------:R-:W-:Y:S01]  /*b6a0*/  IABS R13, R4 ;  /* 0x00000004000d7213 */ /* 0x000fe20000000000 */
[--C-:B------:R-:W-:Y:S01]  /*b6b0*/  @!P0 IMAD.IADD R7, R7, 0x1, -R0.reuse ;  /* 0x0000000107078824 */ /* 0x100fe200078e0a00 */
[----:B------:R-:W-:Y:S01]  /*b6c0*/  ISETP.GE.AND P4, PT, R15, RZ, PT ;  /* 0x000000ff0f00720c */ /* 0x000fe20003f86270 */
[----:B------:R-:W-:-:S02]  /*b6d0*/  @!P6 IMAD.IADD R14, R14, 0x1, -R0 ;  /* 0x000000010e0ee824 */ /* 0x000fc400078e0a00 */
[----:B0-----:R-:W-:Y:S02]  /*b6e0*/  IMAD.MOV.U32 R17, RZ, RZ, R12 ;  /* 0x000000ffff117224 */ /* 0x001fe400078e000c */
[----:B------:R-:W-:Y:S01]  /*b6f0*/  IMAD.HI.U32 R12, R5, R6, RZ ;  /* 0x00000006050c7227 */ /* 0x000fe200078e00ff */
[----:B------:R-:W-:-:S03]  /*b700*/  ISETP.GT.U32.AND P6, PT, R0, R14, PT ;  /* 0x0000000e0000720c */ /* 0x000fc60003fc4070 */
[----:B------:R-:W-:Y:S02]  /*b710*/  @!P5 IMAD.IADD R2, R2, 0x1, -R0 ;  /* 0x000000010202d824 */ /* 0x000fe400078e0a00 */
[----:B------:R-:W-:Y:S02]  /*b720*/  IMAD.MOV R12, RZ, RZ, -R12 ;  /* 0x000000ffff0c7224 */ /* 0x000fe400078e0a0c */
[----:B------:R-:W-:Y:S01]  /*b730*/  IMAD.HI.U32 R16, R5, R10, RZ ;  /* 0x0000000a05107227 */ /* 0x000fe200078e00ff */
[----:B------:R-:W-:-:S03]  /*b740*/  ISETP.GT.U32.AND P5, PT, R0, R2, PT ;  /* 0x000000020000720c */ /* 0x000fc60003fa4070 */
[----:B------:R-:W-:Y:S02]  /*b750*/  IMAD R6, R0, R12, R6 ;  /* 0x0000000c00067224 */ /* 0x000fe400078e0206 */
[----:B------:R-:W-:-:S04]  /*b760*/  IMAD.HI.U32 R15, R5, R13, RZ ;  /* 0x0000000d050f7227 */ /* 0x000fc800078e00ff */
[----:B------:R-:W-:Y:S01]  /*b770*/  @!P6 IMAD.IADD R14, R14, 0x1, -R0 ;  /* 0x000000010e0ee824 */ /* 0x000fe200078e0a00 */
[----:B------:R-:W-:Y:S01]  /*b780*/  ISETP.GT.U32.AND P6, PT, R0, R6, PT ;  /* 0x000000060000720c */ /* 0x000fe20003fc4070 */
[----:B------:R-:W-:Y:S02]  /*b790*/  IMAD.MOV R16, RZ, RZ, -R16 ;  /* 0x000000ffff107224 */ /* 0x000fe400078e0a10 */
[----:B------:R-:W-:Y:S02]  /*b7a0*/  IMAD.MOV R15, RZ, RZ, -R15 ;  /* 0x000000ffff0f7224 */ /* 0x000fe400078e0a0f */
[----:B------:R-:W-:Y:S01]  /*b7b0*/  @!P1 IMAD.MOV R17, RZ, RZ, -R17 ;  /* 0x000000ffff119224 */ /* 0x000fe200078e0a11 */
[----:B------:R-:W-:Y:S01]  /*b7c0*/  ISETP.GE.AND P1, PT, R11, RZ, PT ;  /* 0x000000ff0b00720c */ /* 0x000fe20003f26270 */
[----:B------:R-:W-:Y:S01]  /*b7d0*/  @!P2 IMAD.MOV R7, RZ, RZ, -R7 ;  /* 0x000000ffff07a224 */ /* 0x000fe200078e0a07 */
[----:B------:R-:W-:Y:S01]  /*b7e0*/  ISETP.GE.AND P2, PT, R4, RZ, PT ;  /* 0x000000ff0400720c */ /* 0x000fe20003f46270 */
[----:B------:R-:W-:Y:S01]  /*b7f0*/  VIADD R4, R9, 0x28 ;  /* 0x0000002809047836 */ /* 0x000fe20000000000 */
[----:B------:R0:W-:Y:S01]  /*b800*/  STL [R1+0x9c], R17 ;  /* 0x00009c1101007387 */ /* 0x0001e20000100800 */
[----:B------:R-:W-:-:S02]  /*b810*/  IMAD R10, R0, R16, R10 ;  /* 0x00000010000a7224 */ /* 0x000fc400078e020a */
[----:B------:R-:W-:Y:S01]  /*b820*/  IMAD R13, R0, R15, R13 ;  /* 0x0000000f000d7224 */ /* 0x000fe200078e020d */
[----:B------:R1:W-:Y:S01]  /*b830*/  STL [R1+0x17c], R7 ;  /* 0x00017c0701007387 */ /* 0x0003e20000100800 */
[--C-:B------:R-:W-:Y:S01]  /*b840*/  @!P5 IMAD.IADD R2, R2, 0x1, -R0.reuse ;  /* 0x000000010202d824 */ /* 0x100fe200078e0a00 */
[----:B------:R-:W-:Y:S01]  /*b850*/  ISETP.GT.U32.AND P0, PT, R0, R10, PT ;  /* 0x0000000a0000720c */ /* 0x000fe20003f04070 */
[----:B------:R-:W-:Y:S01]  /*b860*/  @!P6 IMAD.IADD R6, R6, 0x1, -R0 ;  /* 0x000000010606e824 */ /* 0x000fe200078e0a00 */
[C---:B------:R-:W-:Y:S01]  /*b870*/  ISETP.GT.U32.AND P5, PT, R0.reuse, R13, PT ;  /* 0x0000000d0000720c */ /* 0x040fe20003fa4070 */
[----:B------:R-:W-:Y:S02]  /*b880*/  IMAD.MOV.U32 R11, RZ, RZ, R2 ;  /* 0x000000ffff0b7224 */ /* 0x000fe400078e0002 */
[C---:B0-----:R-:W-:Y:S01]  /*b890*/  VIADD R17, R9.reuse, 0x27 ;  /* 0x0000002709117836 */ /* 0x041fe20000000000 */
[----:B------:R-:W-:Y:S01]  /*b8a0*/  ISETP.GT.U32.AND P6, PT, R0, R6, PT ;  /* 0x000000060000720c */ /* 0x000fe20003fc4070 */
[----:B------:R-:W-:Y:S01]  /*b8b0*/  @!P3 IMAD.MOV R11, RZ, RZ, -R11 ;  /* 0x000000ffff0bb224 */ /* 0x000fe200078e0a0b */
[----:B-1----:R-:W-:Y:S01]  /*b8c0*/  IABS R7, R4 ;  /* 0x0000000400077213 */ /* 0x002fe20000000000 */
[----:B------:R-:W-:-:S02]  /*b8d0*/  VIADD R12, R9, 0x25 ;  /* 0x00000025090c7836 */ /* 0x000fc40000000000 */
[----:B------:R-:W-:Y:S01]  /*b8e0*/  IMAD.MOV.U32 R22, RZ, RZ, R14 ;  /* 0x000000ffff167224 */ /* 0x000fe200078e000e */
[----:B------:R0:W-:Y:S01]  /*b8f0*/  STL [R1+0x180], R11 ;  /* 0x0001800b01007387 */ /* 0x0001e20000100800 */
[----:B------:R-:W-:Y:S01]  /*b900*/  IMAD.MOV.U32 R2, RZ, RZ, R7 ;  /* 0x000000ffff027224 */ /* 0x000fe200078e0007 */
[----:B------:R-:W-:Y:S01]  /*b910*/  IABS R7, R17 ;  /* 0x0000001100077213 */ /* 0x000fe20000000000 */
[--C-:B------:R-:W-:Y:S02]  /*b920*/  @!P0 IMAD.IADD R10, R10, 0x1, -R0.reuse ;  /* 0x000000010a0a8824 */ /* 0x100fe400078e0a00 */
[----:B------:R-:W-:Y:S01]  /*b930*/  @!P5 IMAD.IADD R13, R13, 0x1, -R0 ;  /* 0x000000010d0dd824 */ /* 0x000fe200078e0a00 */
[----:B------:R-:W-:Y:S01]  /*b940*/  ISETP.GE.AND P5, PT, R3, RZ, PT ;  /* 0x000000ff0300720c */ /* 0x000fe20003fa6270 */
[----:B------:R-:W-:Y:S01]  /*b950*/  IMAD.HI.U32 R15, R5, R7, RZ ;  /* 0x00000007050f7227 */ /* 0x000fe200078e00ff */
[C---:B------:R-:W-:Y:S02]  /*b960*/  ISETP.GT.U32.AND P0, PT, R0.reuse, R10, PT ;  /* 0x0000000a0000720c */ /* 0x040fe40003f04070 */
[----:B------:R-:W-:Y:S01]  /*b970*/  ISETP.GT.U32.AND P3, PT, R0, R13, PT ;  /* 0x0000000d0000720c */ /* 0x000fe20003f64070 */
[----:B------:R-:W-:-:S02]  /*b980*/  IMAD.MOV R15, RZ, RZ, -R15 ;  /* 0x000000ffff0f7224 */ /* 0x000fc400078e0a0f */
[----:B------:R-:W-:-:S04]  /*b990*/  IMAD.HI.U32 R3, R5, R2, RZ ;  /* 0x0000000205037227 */ /* 0x000fc800078e00ff */
[----:B------:R-:W-:Y:S02]  /*b9a0*/  IMAD R7, R0, R15, R7 ;  /* 0x0000000f00077224 */ /* 0x000fe400078e0207 */
[--C-:B------:R-:W-:Y:S02]  /*b9b0*/  @!P6 IMAD.IADD R6, R6, 0x1, -R0.reuse ;  /* 0x000000010606e824 */ /* 0x100fe400078e0a00 */
[----:B------:R-:W-:Y:S01]  /*b9c0*/  IMAD.MOV R3, RZ, RZ, -R3 ;  /* 0x000000ffff037224 */ /* 0x000fe200078e0a03 */
[----:B------:R-:W-:Y:S01]  /*b9d0*/  ISETP.GT.U32.AND P6, PT, R0, R7, PT ;  /* 0x000000070000720c */ /* 0x000fe20003fc4070 */
[----:B------:R-:W-:Y:S01]  /*b9e0*/  @!P0 IMAD.IADD R10, R10, 0x1, -R0 ;  /* 0x000000010a0a8824 */ /* 0x000fe200078e0a00 */
[----:B------:R-:W-:Y:S01]  /*b9f0*/  ISETP.GE.AND P0, PT, R4, RZ, PT ;  /* 0x000000ff0400720c */ /* 0x000fe20003f06270 */
[----:B------:R-:W-:Y:S01]  /*ba00*/  IMAD R2, R0, R3, R2 ;  /* 0x0000000300027224 */ /* 0x000fe200078e0202 */
[----:B------:R-:W-:Y:S01]  /*ba10*/  IABS R3, R12 ;  /* 0x0000000c00037213 */ /* 0x000fe20000000000 */
[----:B------:R-:W-:-:S02]  /*ba20*/  @!P3 IMAD.IADD R13, R13, 0x1, -R0 ;  /* 0x000000010d0db824 */ /* 0x000fc400078e0a00 */
[C---:B------:R-:W-:Y:S01]  /*ba30*/  VIADD R15, R9.reuse, 0x24 ;  /* 0x00000024090f7836 */ /* 0x040fe20000000000 */
[C---:B------:R-:W-:Y:S01]  /*ba40*/  ISETP.GT.U32.AND P3, PT, R0.reuse, R2, PT ;  /* 0x000000020000720c */ /* 0x040fe20003f64070 */
[----:B------:R-:W-:Y:S02]  /*ba50*/  IMAD.MOV.U32 R21, RZ, RZ, R10 ;  /* 0x000000ffff157224 */ /* 0x000fe400078e000a */
[----:B0-----:R-:W-:Y:S01]  /*ba60*/  VIADD R11, R9, 0x26 ;  /* 0x00000026090b7836 */ /* 0x001fe20000000000 */
[----:B------:R-:W-:Y:S01]  /*ba70*/  IABS R18, R15 ;  /* 0x0000000f00127213 */ /* 0x000fe20000000000 */
[----:B------:R-:W-:Y:S02]  /*ba80*/  @!P6 IMAD.IADD R7, R7, 0x1, -R0 ;  /* 0x000000010707e824 */ /* 0x000fe400078e0a00 */
[----:B------:R-:W-:Y:S01]  /*ba90*/  @!P1 IMAD.MOV R21, RZ, RZ, -R21 ;  /* 0x000000ffff159224 */ /* 0x000fe200078e0a15 */
[----:B------:R-:W-:Y:S01]  /*baa0*/  IABS R4, R11 ;  /* 0x0000000b00047213 */ /* 0x000fe20000000000 */
[----:B------:R-:W-:Y:S01]  /*bab0*/  IMAD.HI.U32 R14, R5, R18, RZ ;  /* 0x00000012050e7227 */ /* 0x000fe200078e00ff */
[----:B------:R-:W-:-:S03]  /*bac0*/  ISETP.GT.U32.AND P1, PT, R0, R7, PT ;  /* 0x000000070000720c */ /* 0x000fc60003f24070 */
[----:B------:R-:W-:-:S04]  /*bad0*/  IMAD.HI.U32 R19, R5, R3, RZ ;  /* 0x0000000305137227 */ /* 0x000fc800078e00ff */
[----:B------:R-:W-:Y:S01]  /*bae0*/  @!P3 IMAD.IADD R2, R2, 0x1, -R0 ;  /* 0x000000010202b824 */ /* 0x000fe200078e0a00 */
[----:B------:R-:W-:Y:S01]  /*baf0*/  ISETP.GE.AND P3, PT, R17, RZ, PT ;  /* 0x000000ff1100720c */ /* 0x000fe20003f66270 */
[----:B------:R-:W-:Y:S02]  /*bb00*/  IMAD.MOV R14, RZ, RZ, -R14 ;  /* 0x000000ffff0e7224 */ /* 0x000fe400078e0a0e */
[----:B------:R-:W-:Y:S02]  /*bb10*/  IMAD.MOV R19, RZ, RZ, -R19 ;  /* 0x000000ffff137224 */ /* 0x000fe400078e0a13 */
[----:B------:R-:W-:Y:S01]  /*bb20*/  @!P2 IMAD.MOV R13, RZ, RZ, -R13 ;  /* 0x000000ffff0da224 */ /* 0x000fe200078e0a0d */
[----:B------:R-:W-:Y:S01]  /*bb30*/  ISETP.GE.AND P2, PT, R11, RZ, PT ;  /* 0x000000ff0b00720c */ /* 0x000fe20003f46270 */
[----:B------:R-:W-:-:S04]  /*bb40*/  IMAD.HI.U32 R20, R5, R4, RZ ;  /* 0x0000000405147227 */ /* 0x000fc800078e00ff */
[----:B------:R-:W-:Y:S01]  /*bb50*/  @!P4 IMAD.MOV R22, RZ, RZ, -R22 ;  /* 0x000000ffff16c224 */ /* 0x000fe200078e0a16 */
[C---:B------:R-:W-:Y:S01]  /*bb60*/  ISETP.GT.U32.AND P4, PT, R0.reuse, R2, PT ;  /* 0x000000020000720c */ /* 0x040fe20003f84070 */
[C---:B------:R-:W-:Y:S02]  /*bb70*/  IMAD R11, R0.reuse, R14, R18 ;  /* 0x0000000e000b7224 */ /* 0x040fe400078e0212 */
[C---:B------:R-:W-:Y:S01]  /*bb80*/  IMAD R3, R0.reuse, R19, R3 ;  /* 0x0000001300037224 */ /* 0x040fe200078e0203 */
[----:B------:R-:W-:Y:S01]  /*bb90*/  STL [R1+0x94], R22 ;  /* 0x0000941601007387 */ /* 0x000fe20000100800 */
[----:B------:R-:W-:Y:S02]  /*bba0*/  IMAD.MOV.U32 R10, RZ, RZ, R6 ;  /* 0x000000ffff0a7224 */ /* 0x000fe400078e0006 */
[----:B------:R-:W-:Y:S01]  /*bbb0*/  IMAD.MOV R20, RZ, RZ, -R20 ;  /* 0x000000ffff147224 */ /* 0x000fe200078e0a14 */
[----:B------:R-:W-:Y:S01]  /*bbc0*/  STL [R1+0x90], R21 ;  /* 0x0000901501007387 */ /* 0x000fe20000100800 */
[----:B------:R-:W-:Y:S01]  /*bbd0*/  @!P1 IMAD.IADD R7, R7, 0x1, -R0 ;  /* 0x0000000107079824 */ /* 0x000fe200078e0a00 */
[C---:B------:R-:W-:Y:S01]  /*bbe0*/  ISETP.GT.U32.AND P1, PT, R0.reuse, R11, PT ;  /* 0x0000000b0000720c */ /* 0x040fe20003f24070 */
[----:B------:R-:W-:Y:S01]  /*bbf0*/  @!P5 IMAD.MOV R10, RZ, RZ, -R10 ;  /* 0x000000ffff0ad224 */ /* 0x000fe200078e0a0a */
[C---:B------:R-:W-:Y:S01]  /*bc00*/  ISETP.GT.U32.AND P5, PT, R0.reuse, R3, PT ;  /* 0x000000030000720c */ /* 0x040fe20003fa4070 */
[----:B------:R-:W-:Y:S01]  /*bc10*/  VIADD R16, R9, 0x23 ;  /* 0x0000002309107836 */ /* 0x000fe20000000000 */
[----:B------:R-:W-:Y:S01]  /*bc20*/  STL [R1+0x8c], R13 ;  /* 0x00008c0d01007387 */ /* 0x000fe20000100800 */
[----:B------:R-:W-:-:S02]  /*bc30*/  IMAD R4, R0, R20, R4 ;  /* 0x0000001400047224 */ /* 0x000fc400078e0204 */
[----:B------:R-:W-:Y:S01]  /*bc40*/  @!P4 IMAD.IADD R2, R2, 0x1, -R0 ;  /* 0x000000010202c824 */ /* 0x000fe200078e0a00 */
[----:B------:R-:W-:Y:S01]  /*bc50*/  IABS R17, R16 ;  /* 0x0000001000117213 */ /* 0x000fe20000000000 */
[----:B------:R0:W-:Y:S01]  /*bc60*/  STL [R1+0x164], R10 ;  /* 0x0001640a01007387 */ /* 0x0001e20000100800 */
[----:B------:R-:W-:Y:S01]  /*bc70*/  ISETP.GT.U32.AND P6, PT, R0, R4, PT ;  /* 0x000000040000720c */ /* 0x000fe20003fc4070 */
[----:B------:R-:W-:Y:S01]  /*bc80*/  IMAD.MOV.U32 R18, RZ, RZ, R2 ;  /* 0x000000ffff127224 */ /* 0x000fe200078e0002 */
[----:B------:R-:W-:Y:S01]  /*bc90*/  ISETP.GE.AND P4, PT, R12, RZ, PT ;  /* 0x000000ff0c00720c */ /* 0x000fe20003f86270 */
[----:B------:R-:W-:-:S04]  /*bca0*/  IMAD.HI.U32 R6, R5, R17, RZ ;  /* 0x0000001105067227 */ /* 0x000fc800078e00ff */
[--C-:B------:R-:W-:Y:S02]  /*bcb0*/  @!P1 IMAD.IADD R11, R11, 0x1, -R0.reuse ;  /* 0x000000010b0b9824 */ /* 0x100fe400078e0a00 */
[----:B0-----:R-:W-:Y:S02]  /*bcc0*/  VIADD R10, R9, 0x22 ;  /* 0x00000022090a7836 */ /* 0x001fe40000000000 */
[----:B------:R-:W-:Y:S02]  /*bcd0*/  @!P5 IMAD.IADD R3, R3, 0x1, -R0 ;  /* 0x000000010303d824 */ /* 0x000fe400078e0a00 */
[----:B------:R-:W-:Y:S01]  /*bce0*/  IMAD.MOV R6, RZ, RZ, -R6 ;  /* 0x000000ffff067224 */ /* 0x000fe200078e0a06 */
[----:B------:R-:W-:Y:S01]  /*bcf0*/  IABS R14, R10 ;  /* 0x0000000a000e7213 */ /* 0x000fe20000000000 */
[----:B------:R-:W-:Y:S01]  /*bd00*/  @!P0 IMAD.MOV R18, RZ, RZ, -R18 ;  /* 0x000000ffff128224 */ /* 0x000fe200078e0a12 */
[C---:B------:R-:W-:Y:S01]  /*bd10*/  ISETP.GT.U32.AND P0, PT, R0.reuse, R11, PT ;  /* 0x0000000b0000720c */ /* 0x040fe20003f04070 */
[C---:B------:R-:W-:Y:S01]  /*bd20*/  IMAD R6, R0.reuse, R6, R17 ;  /* 0x0000000600067224 */ /* 0x040fe200078e0211 */
[----:B------:R-:W-:Y:S01]  /*bd30*/  ISETP.GT.U32.AND P1, PT, R0, R3, PT ;  /* 0x000000030000720c */ /* 0x000fe20003f24070 */
[----:B------:R-:W-:Y:S01]  /*bd40*/  IMAD.HI.U32 R2, R5, R14, RZ ;  /* 0x0000000e05027227 */ /* 0x000fe200078e00ff */
[----:B------:R0:W-:Y:S03]  /*bd50*/  STL [R1+0x84], R18 ;  /* 0x0000841201007387 */ /* 0x0001e60000100800 */
[----:B------:R-:W-:-:S02]  /*bd60*/  VIADD R13, R9, 0x21 ;  /* 0x00000021090d7836 */ /* 0x000fc40000000000 */
[----:B------:R-:W-:Y:S01]  /*bd70*/  @!P6 IMAD.IADD R4, R4, 0x1, -R0 ;  /* 0x000000010404e824 */ /* 0x000fe200078e0a00 */
[----:B------:R-:W-:Y:S01]  /*bd80*/  ISETP.GE.AND P6, PT, R15, RZ, PT ;  /* 0x000000ff0f00720c */ /* 0x000fe20003fc6270 */
[----:B------:R-:W-:Y:S01]  /*bd90*/  IMAD.MOV R2, RZ, RZ, -R2 ;  /* 0x000000ffff027224 */ /* 0x000fe200078e0a02 */
[----:B------:R-:W-:Y:S01]  /*bda0*/  IABS R20, R13 ;  /* 0x0000000d00147213 */ /* 0x000fe20000000000 */
[----:B------:R-:W-:Y:S01]  /*bdb0*/  @!P3 IMAD.MOV R7, RZ, RZ, -R7 ;  /* 0x000000ffff07b224 */ /* 0x000fe200078e0a07 */
[C---:B------:R-:W-:Y:S01]  /*bdc0*/  ISETP.GT.U32.AND P3, PT, R0.reuse, R6, PT ;  /* 0x000000060000720c */ /* 0x040fe20003f64070 */
[C---:B------:R-:W-:Y:S01]  /*bdd0*/  IMAD R2, R0.reuse, R2, R14 ;  /* 0x0000000200027224 */ /* 0x040fe200078e020e */
[C---:B------:R-:W-:Y:S01]  /*bde0*/  ISETP.GT.U32.AND P5, PT, R0.reuse, R4, PT ;  /* 0x000000040000720c */ /* 0x040fe20003fa4070 */
[--C-:B------:R-:W-:Y:S01]  /*bdf0*/  @!P0 IMAD.IADD R11, R11, 0x1, -R0.reuse ;  /* 0x000000010b0b8824 */ /* 0x100fe200078e0a00 */
[----:B------:R1:W-:Y:S01]  /*be00*/  STL [R1+0x80], R7 ;  /* 0x0000800701007387 */ /* 0x0003e20000100800 */
[----:B------:R-:W-:Y:S01]  /*be10*/  @!P1 IMAD.IADD R3, R3, 0x1, -R0 ;  /* 0x0000000103039824 */ /* 0x000fe200078e0a00 */
[----:B------:R-:W-:Y:S01]  /*be20*/  ISETP.GT.U32.AND P0, PT, R0, R2, PT ;  /* 0x000000020000720c */ /* 0x000fe20003f04070 */
[----:B------:R-:W-:Y:S01]  /*be30*/  VIADD R12, R9, 0x20 ;  /* 0x00000020090c7836 */ /* 0x000fe20000000000 */
[----:B------:R-:W-:Y:S01]  /*be40*/  ISETP.GE.AND P1, PT, R10, RZ, PT ;  /* 0x000000ff0a00720c */ /* 0x000fe20003f26270 */
[----:B------:R-:W-:-:S02]  /*be50*/  @!P6 IMAD.MOV R11, RZ, RZ, -R11 ;  /* 0x000000ffff0be224 */ /* 0x000fc400078e0a0b */
[----:B------:R-:W-:Y:S01]  /*be60*/  VIADD R19, R9, 0x1a ;  /* 0x0000001a09137836 */ /* 0x000fe20000000000 */
[----:B0-----:R-:W-:Y:S01]  /*be70*/  IABS R18, R12 ;  /* 0x0000000c00127213 */ /* 0x001fe20000000000 */
[----:B------:R-:W-:Y:S01]  /*be80*/  @!P3 IMAD.IADD R6, R6, 0x1, -R0 ;  /* 0x000000010606b824 */ /* 0x000fe200078e0a00 */
[----:B------:R-:W-:Y:S01]  /*be90*/  ISETP.GE.AND P3, PT, R13, RZ, PT ;  /* 0x000000ff0d00720c */ /* 0x000fe20003f66270 */
[----:B-1----:R-:W-:Y:S01]  /*bea0*/  IMAD.HI.U32 R7, R5, R20, RZ ;  /* 0x0000001405077227 */ /* 0x002fe200078e00ff */
[----:B------:R-:W-:-:S03]  /*beb0*/  ISETP.GE.AND P6, PT, R12, RZ, PT ;  /* 0x000000ff0c00720c */ /* 0x000fc60003fc6270 */
[----:B------:R-:W-:Y:S02]  /*bec0*/  IMAD.MOV R10, RZ, RZ, -R7 ;  /* 0x000000ffff0a7224 */ /* 0x000fe400078e0a07 */
[----:B------:R-:W-:Y:S02]  /*bed0*/  VIADD R7, R9, 0x1f ;  /* 0x0000001f09077836 */ /* 0x000fe40000000000 */
[----:B------:R-:W-:Y:S01]  /*bee0*/  @!P5 IMAD.IADD R4, R4, 0x1, -R0 ;  /* 0x000000010404d824 */ /* 0x000fe200078e0a00 */
[----:B------:R-:W-:Y:S01]  /*bef0*/  ISETP.GE.AND P5, PT, R16, RZ, PT ;  /* 0x000000ff1000720c */ /* 0x000fe20003fa6270 */
[----:B------:R-:W-:Y:S01]  /*bf00*/  IMAD R20, R0, R10, R20 ;  /* 0x0000000a00147224 */ /* 0x000fe200078e0214 */
[----:B------:R-:W-:Y:S01]  /*bf10*/  IABS R15, R7 ;  /* 0x00000007000f7213 */ /* 0x000fe20000000000 */
[----:B------:R-:W-:Y:S02]  /*bf20*/  IMAD.MOV.U32 R13, RZ, RZ, R3 ;  /* 0x000000ffff0d7224 */ /* 0x000fe400078e0003 */
[----:B------:R-:W-:-:S02]  /*bf30*/  IMAD.MOV.U32 R17, RZ, RZ, R4 ;  /* 0x000000ffff117224 */ /* 0x000fc400078e0004 */
[----:B------:R-:W-:Y:S01]  /*bf40*/  @!P4 IMAD.MOV R13, RZ, RZ, -R13 ;  /* 0x000000ffff0dc224 */ /* 0x000fe200078e0a0d */
[----:B------:R-:W-:Y:S01]  /*bf50*/  ISETP.GT.U32.AND P4, PT, R0, R20, PT ;  /* 0x000000140000720c */ /* 0x000fe20003f84070 */
[----:B------:R-:W-:Y:S02]  /*bf60*/  @!P0 IMAD.IADD R2, R2, 0x1, -R0 ;  /* 0x0000000102028824 */ /* 0x000fe400078e0a00 */
[----:B------:R-:W-:-:S03]  /*bf70*/  IMAD.HI.U32 R3, R5, R15, RZ ;  /* 0x0000000f05037227 */ /* 0x000fc600078e00ff */
[C---:B------:R-:W-:Y:S01]  /*bf80*/  ISETP.GT.U32.AND P0, PT, R0.reuse, R2, PT ;  /* 0x000000020000720c */ /* 0x040fe20003f04070 */
[----:B------:R-:W-:Y:S01]  /*bf90*/  @!P2 IMAD.MOV R17, RZ, RZ, -R17 ;  /* 0x000000ffff11a224 */ /* 0x000fe200078e0a11 */
[----:B------:R-:W-:Y:S01]  /*bfa0*/  ISETP.GT.U32.AND P2, PT, R0, R6, PT ;  /* 0x000000060000720c */ /* 0x000fe20003f44070 */
[----:B------:R-:W-:-:S03]  /*bfb0*/  IMAD.HI.U32 R14, R5, R18, RZ ;  /* 0x00000012050e7227 */ /* 0x000fc600078e00ff */
[----:B------:R-:W-:Y:S01]  /*bfc0*/  STL [R1+0x7c], R17 ;  /* 0x00007c1101007387 */ /* 0x000fe20000100800 */
[----:B------:R-:W-:Y:S02]  /*bfd0*/  IMAD.MOV R3, RZ, RZ, -R3 ;  /* 0x000000ffff037224 */ /* 0x000fe400078e0a03 */
[----:B------:R-:W-:Y:S01]  /*bfe0*/  IMAD.MOV R14, RZ, RZ, -R14 ;  /* 0x000000ffff0e7224 */ /* 0x000fe200078e0a0e */
[----:B------:R-:W-:Y:S01]  /*bff0*/  STL [R1+0x140], R13 ;  /* 0x0001400d01007387 */ /* 0x000fe20000100800 */
[C---:B------:R-:W-:Y:S01]  /*c000*/  IMAD R15, R0.reuse, R3, R15 ;  /* 0x00000003000f7224 */ /* 0x040fe200078e020f */
[----:B------:R-:W-:Y:S01]  /*c010*/  IABS R3, R8 ;  /* 0x0000000800037213 */ /* 0x000fe20000000000 */
[----:B------:R-:W-:Y:S01]  /*c020*/  IMAD R18, R0, R14, R18 ;  /* 0x0000000e00127224 */ /* 0x000fe200078e0212 */
[----:B------:R0:W-:Y:S01]  /*c030*/  STL [R1+0x13c], R11 ;  /* 0x00013c0b01007387 */ /* 0x0001e20000100800 */
[--C-:B------:R-:W-:Y:S01]  /*c040*/  @!P4 IMAD.IADD R20, R20, 0x1, -R0.reuse ;  /* 0x000000011414c824 */ /* 0x100fe200078e0a00 */
[----:B------:R-:W-:Y:S01]  /*c050*/  ISETP.GT.U32.AND P4, PT, R0, R15, PT ;  /* 0x0000000f0000720c */ /* 0x000fe20003f84070 */
[----:B------:R-:W-:Y:S01]  /*c060*/  @!P2 IMAD.IADD R6, R6, 0x1, -R0 ;  /* 0x000000010606a824 */ /* 0x000fe200078e0a00 */
[----:B------:R-:W-:Y:S01]  /*c070*/  ISETP.GT.U32.AND P2, PT, R0, R18, PT ;  /* 0x000000120000720c */ /* 0x000fe20003f44070 */
[----:B------:R-:W-:-:S02]  /*c080*/  VIADD R10, R9, 0x1e ;  /* 0x0000001e090a7836 */ /* 0x000fc40000000000 */
[----:B------:R-:W-:Y:S01]  /*c090*/  @!P0 IMAD.IADD R2, R2, 0x1, -R0 ;  /* 0x0000000102028824 */ /* 0x000fe200078e0a00 */
[----:B------:R-:W-:Y:S01]  /*c0a0*/  ISETP.GE.AND P0, PT, R7, RZ, PT ;  /* 0x000000ff0700720c */ /* 0x000fe20003f06270 */
[C---:B------:R-:W-:Y:S01]  /*c0b0*/  VIADD R7, R9.reuse, 0x1d ;  /* 0x0000001d09077836 */ /* 0x040fe20000000000 */
[----:B------:R-:W-:Y:S01]  /*c0c0*/  IABS R14, R10 ;  /* 0x0000000a000e7213 */ /* 0x000fe20000000000 */
[----:B------:R-:W-:Y:S02]  /*c0d0*/  IMAD.MOV.U32 R16, RZ, RZ, R6 ;  /* 0x000000ffff107224 */ /* 0x000fe400078e0006 */
[----:B0-----:R-:W-:Y:S01]  /*c0e0*/  VIADD R11, R9, 0x1b ;  /* 0x0000001b090b7836 */ /* 0x001fe20000000000 */
[----:B------:R-:W-:Y:S01]  /*c0f0*/  IABS R13, R7 ;  /* 0x00000007000d7213 */ /* 0x000fe20000000000 */
[----:B------:R-:W-:Y:S02]  /*c100*/  @!P4 IMAD.IADD R15, R15, 0x1, -R0 ;  /* 0x000000010f0fc824 */ /* 0x000fe400078e0a00 */
[----:B------:R-:W-:Y:S01]  /*c110*/  IMAD.HI.U32 R4, R5, R14, RZ ;  /* 0x0000000e05047227 */ /* 0x000fe200078e00ff */
[----:B------:R-:W-:-:S02]  /*c120*/  IABS R11, R11 ;  /* 0x0000000b000b7213 */ /* 0x000fc40000000000 */
[----:B------:R-:W-:Y:S01]  /*c130*/  ISETP.GT.U32.AND P4, PT, R0, R15, PT ;  /* 0x0000000f0000720c */ /* 0x000fe20003f84070 */
[----:B------:R-:W-:Y:S02]  /*c140*/  @!P2 IMAD.IADD R18, R18, 0x1, -R0 ;  /* 0x000000011212a824 */ /* 0x000fe400078e0a00 */
[----:B------:R-:W-:Y:S01]  /*c150*/  @!P5 IMAD.MOV R16, RZ, RZ, -R16 ;  /* 0x000000ffff10d224 */ /* 0x000fe200078e0a10 */
[C---:B------:R-:W-:Y:S01]  /*c160*/  ISETP.GT.U32.AND P5, PT, R0.reuse, R20, PT ;  /* 0x000000140000720c */ /* 0x040fe20003fa4070 */
[----:B------:R-:W-:Y:S01]  /*c170*/  IMAD.HI.U32 R17, R5, R13, RZ ;  /* 0x0000000d05117227 */ /* 0x000fe200078e00ff */
[C---:B------:R-:W-:Y:S02]  /*c180*/  ISETP.GT.U32.AND P2, PT, R0.reuse, R18, PT ;  /* 0x000000120000720c */ /* 0x040fe40003f44070 */
[----:B------:R0:W-:Y:S01]  /*c190*/  STL [R1+0x138], R16 ;  /* 0x0001381001007387 */ /* 0x0001e20000100800 */
[----:B------:R-:W-:Y:S02]  /*c1a0*/  IMAD.MOV R4, RZ, RZ, -R4 ;  /* 0x000000ffff047224 */ /* 0x000fe400078e0a04 */
[----:B------:R-:W-:Y:S01]  /*c1b0*/  IMAD.MOV R17, RZ, RZ, -R17 ;  /* 0x000000ffff117224 */ /* 0x000fe200078e0a11 */
[----:B------:R-:W-:Y:S01]  /*c1c0*/  STL [R1+0xf64], R8 ;  /* 0x000f640801007387 */ /* 0x000fe20000100800 */
[----:B------:R-:W-:-:S02]  /*c1d0*/  IMAD R14, R0, R4, R14 ;  /* 0x00000004000e7224 */ /* 0x000fc400078e020e */
[----:B------:R-:W-:Y:S02]  /*c1e0*/  VIADD R4, R9, 0x1c ;  /* 0x0000001c09047836 */ /* 0x000fe40000000000 */
[----:B------:R-:W-:Y:S02]  /*c1f0*/  IMAD R13, R0, R17, R13 ;  /* 0x00000011000d7224 */ /* 0x000fe400078e020d */
[----:B------:R-:W1:Y:S01]  /*c200*/  I2F.RP R17, R3 ;  /* 0x0000000300117306 */ /* 0x000e620000209400 */
[----:B------:R-:W-:Y:S01]  /*c210*/  IABS R12, R4 ;  /* 0x00000004000c7213 */ /* 0x000fe20000000000 */
[--C-:B------:R-:W-:Y:S01]  /*c220*/  @!P5 IMAD.IADD R20, R20, 0x1, -R0.reuse ;  /* 0x000000011414d824 */ /* 0x100fe200078e0a00 */
[C---:B------:R-:W-:Y:S01]  /*c230*/  ISETP.GT.U32.AND P5, PT, R0.reuse, R14, PT ;  /* 0x0000000e0000720c */ /* 0x040fe20003fa4070 */
[--C-:B------:R-:W-:Y:S01]  /*c240*/  @!P4 IMAD.IADD R15, R15, 0x1, -R0.reuse ;  /* 0x000000010f0fc824 */ /* 0x100fe200078e0a00 */
[----:B------:R-:W-:Y:S01]  /*c250*/  ISETP.GT.U32.AND P4, PT, R0, R13, PT ;  /* 0x0000000d0000720c */ /* 0x000fe20003f84070 */
[----:B0-----:R-:W-:Y:S01]  /*c260*/  IMAD.HI.U32 R16, R5, R12, RZ ;  /* 0x0000000c05107227 */ /* 0x001fe200078e00ff */
[----:B------:R-:W-:Y:S03]  /*c270*/  STL [R1+0xf70], R20 ;  /* 0x000f701401007387 */ /* 0x000fe60000100800 */
[----:B------:R-:W-:Y:S01]  /*c280*/  @!P2 IMAD.IADD R18, R18, 0x1, -R0 ;  /* 0x000000011212a824 */ /* 0x000fe200078e0a00 */
[----:B------:R-:W-:Y:S01]  /*c290*/  ISETP.GE.AND P2, PT, R10, RZ, PT ;  /* 0x000000ff0a00720c */ /* 0x000fe20003f46270 */
[----:B------:R-:W-:-:S02]  /*c2a0*/  IMAD.MOV R10, RZ, RZ, -R16 ;  /* 0x000000ffff0a7224 */ /* 0x000fc400078e0a10 */
[----:B------:R-:W-:Y:S01]  /*c2b0*/  @!P1 IMAD.MOV R2, RZ, RZ, -R2 ;  /* 0x000000ffff029224 */ /* 0x000fe200078e0a02 */
[----:B-1----:R-:W0:Y:S01]  /*c2c0*/  MUFU.RCP R17, R17 ;  /* 0x0000001100117308 */ /* 0x002e220000001000 */
[----:B------:R-:W-:Y:S01]  /*c2d0*/  IMAD R12, R0, R10, R12 ;  /* 0x0000000a000c7224 */ /* 0x000fe200078e020c */
[----:B------:R-:W-:Y:S01]  /*c2e0*/  IABS R10, R19 ;  /* 0x00000013000a7213 */ /* 0x000fe20000000000 */
[--C-:B------:R-:W-:Y:S01]  /*c2f0*/  @!P5 IMAD.IADD R14, R14, 0x1, -R0.reuse ;  /* 0x000000010e0ed824 */ /* 0x100fe200078e0a00 */
[----:B------:R-:W-:Y:S01]  /*c300*/  STL [R1+0xf74], R18 ;  /* 0x000f741201007387 */ /* 0x000fe20000100800 */
[----:B------:R-:W-:Y:S01]  /*c310*/  @!P4 IMAD.IADD R13, R13, 0x1, -R0 ;  /* 0x000000010d0dc824 */ /* 0x000fe200078e0a00 */
[C---:B------:R-:W-:Y:S01]  /*c320*/  ISETP.GT.U32.AND P5, PT, R0.reuse, R12, PT ;  /* 0x0000000c0000720c */ /* 0x040fe20003fa4070 */
[----:B------:R-:W-:Y:S01]  /*c330*/  IMAD.HI.U32 R16, R5, R10, RZ ;  /* 0x0000000a05107227 */ /* 0x000fe200078e00ff */
[----:B------:R1:W-:Y:S01]  /*c340*/  STL [R1+0xf68], R15 ;  /* 0x000f680f01007387 */ /* 0x0003e20000100800 */
[----:B------:R-:W-:-:S02]  /*c350*/  ISETP.GT.U32.AND P4, PT, R0, R14, PT ;  /* 0x0000000e0000720c */ /* 0x000fc40003f84070 */
[----:B------:R-:W-:Y:S01]  /*c360*/  ISETP.GT.U32.AND P1, PT, R0, R13, PT ;  /* 0x0000000d0000720c */ /* 0x000fe20003f24070 */
[----:B------:R-:W-:Y:S01]  /*c370*/  IMAD.HI.U32 R6, R5, R11, RZ ;  /* 0x0000000b05067227 */ /* 0x000fe200078e00ff */
[----:B------:R3:W-:Y:S03]  /*c380*/  STL [R1+0x128], R2 ;  /* 0x0001280201007387 */ /* 0x0007e60000100800 */
[----:B------:R-:W-:Y:S02]  /*c390*/  IMAD.MOV R16, RZ, RZ, -R16 ;  /* 0x000000ffff107224 */ /* 0x000fe400078e0a10 */
[----:B------:R-:W-:Y:S02]  /*c3a0*/  IMAD.MOV R6, RZ, RZ, -R6 ;  /* 0x000000ffff067224 */ /* 0x000fe400078e0a06 */
[----:B------:R-:W-:Y:S02]  /*c3b0*/  @!P5 IMAD.IADD R12, R12, 0x1, -R0 ;  /* 0x000000010c0cd824 */ /* 0x000fe400078e0a00 */
[----:B------:R-:W-:-:S02]  /*c3c0*/  IMAD R10, R0, R16, R10 ;  /* 0x00000010000a7224 */ /* 0x000fc400078e020a */
[----:B0-----:R-:W-:Y:S01]  /*c3d0*/  VIADD R17, R17, 0xffffffe ;  /* 0x0ffffffe11117836 */ /* 0x001fe20000000000 */
[C---:B------:R-:W-:Y:S01]  /*c3e0*/  ISETP.GT.U32.AND P5, PT, R0.reuse, R12, PT ;  /* 0x0000000c0000720c */ /* 0x040fe20003fa4070 */
[C---:B------:R-:W-:Y:S02]  /*c3f0*/  IMAD R11, R0.reuse, R6, R11 ;  /* 0x00000006000b7224 */ /* 0x040fe400078e020b */
[C---:B-1----:R-:W-:Y:S02]  /*c400*/  VIADD R15, R9.reuse, 0x19 ;  /* 0x00000019090f7836 */ /* 0x042fe40000000000 */
[C---:B------:R-:W-:Y:S01]  /*c410*/  VIADD R6, R9.reuse, 0x18 ;  /* 0x0000001809067836 */ /* 0x040fe20000000000 */
[----:B------:R-:W0:Y:S01]  /*c420*/  F2I.FTZ.U32.TRUNC.NTZ R17, R17 ;  /* 0x0000001100117305 */ /* 0x000e22000021f000 */
[----:B------:R-:W-:Y:S01]  /*c430*/  VIADD R8, R9, 0x17 ;  /* 0x0000001709087836 */ /* 0x000fe20000000000 */
[----:B------:R-:W-:Y:S01]  /*c440*/  IABS R21, R15 ;  /* 0x0000000f00157213 */ /* 0x000fe20000000000 */
[----:B------:R-:W-:Y:S01]  /*c450*/  @!P1 IMAD.IADD R13, R13, 0x1, -R0 ;  /* 0x000000010d0d9824 */ /* 0x000fe200078e0a00 */
[----:B------:R-:W-:Y:S01]  /*c460*/  ISETP.GT.U32.AND P1, PT, R0, R10, PT ;  /* 0x0000000a0000720c */ /* 0x000fe20003f24070 */
[----:B------:R-:W-:Y:S01]  /*c470*/  VIADD R18, R9, 0x15 ;  /* 0x0000001509127836 */ /* 0x000fe20000000000 */
[----:B------:R-:W-:Y:S01]  /*c480*/  IABS R6, R6 ;  /* 0x0000000600067213 */ /* 0x000fe20000000000 */
[----:B------:R-:W-:Y:S01]  /*c490*/  IMAD.HI.U32 R22, R5, R21, RZ ;  /* 0x0000001505167227 */ /* 0x000fe200078e00ff */
[----:B---3--:R-:W-:-:S02]  /*c4a0*/  IABS R2, R8 ;  /* 0x0000000800027213 */ /* 0x008fc40000000000 */
[----:B------:R-:W-:Y:S01]  /*c4b0*/  IABS R23, R18 ;  /* 0x0000001200177213 */ /* 0x000fe20000000000 */
[----:B------:R-:W-:-:S04]  /*c4c0*/  IMAD.HI.U32 R16, R5, R6, RZ ;  /* 0x0000000605107227 */ /* 0x000fc800078e00ff */
[----:B------:R-:W-:-:S04]  /*c4d0*/  IMAD.HI.U32 R19, R5, R2, RZ ;  /* 0x0000000205137227 */ /* 0x000fc800078e00ff */
[----:B------:R-:W-:Y:S02]  /*c4e0*/  IMAD.MOV R22, RZ, RZ, -R22 ;  /* 0x000000ffff167224 */ /* 0x000fe400078e0a16 */
[----:B------:R-:W-:Y:S02]  /*c4f0*/  IMAD.MOV R16, RZ, RZ, -R16 ;  /* 0x000000ffff107224 */ /* 0x000fe400078e0a10 */
[C---:B------:R-:W-:Y:S02]  /*c500*/  VIADD R8, R9.reuse, 0x13 ;  /* 0x0000001309087836 */ /* 0x040fe40000000000 */
[----:B------:R-:W-:Y:S02]  /*c510*/  IMAD.MOV R19, RZ, RZ, -R19 ;  /* 0x000000ffff137224 */ /* 0x000fe400078e0a13 */
[----:B------:R-:W-:Y:S02]  /*c520*/  VIADD R15, R9, 0x14 ;  /* 0x00000014090f7836 */ /* 0x000fe40000000000 */
[--C-:B------:R-:W-:Y:S01]  /*c530*/  @!P5 IMAD.IADD R12, R12, 0x1, -R0.reuse ;  /* 0x000000010c0cd824 */ /* 0x100fe200078e0a00 */
[----:B------:R-:W-:Y:S01]  /*c540*/  ISETP.GE.AND P5, PT, R7, RZ, PT ;  /* 0x000000ff0700720c */ /* 0x000fe20003fa6270 */
[----:B------:R-:W-:Y:S01]  /*c550*/  @!P1 IMAD.IADD R10, R10, 0x1, -R0 ;  /* 0x000000010a0a9824 */ /* 0x000fe200078e0a00 */
[----:B------:R-:W-:Y:S01]  /*c560*/  ISETP.GE.AND P1, PT, R4, RZ, PT ;  /* 0x000000ff0400720c */ /* 0x000fe20003f26270 */
[----:B------:R-:W-:-:S02]  /*c570*/  IMAD R7, R0, R22, R21 ;  /* 0x0000001600077224 */ /* 0x000fc400078e0215 */
[C---:B------:R-:W-:Y:S01]  /*c580*/  IMAD R4, R0.reuse, R16, R6 ;  /* 0x0000001000047224 */ /* 0x040fe200078e0206 */
[----:B------:R-:W-:Y:S01]  /*c590*/  IABS R6, R8 ;  /* 0x0000000800067213 */ /* 0x000fe20000000000 */
[----:B------:R-:W-:Y:S01]  /*c5a0*/  IMAD R2, R0, R19, R2 ;  /* 0x0000001300027224 */ /* 0x000fe200078e0202 */
[----:B------:R-:W-:Y:S01]  /*c5b0*/  IABS R19, R15 ;  /* 0x0000000f00137213 */ /* 0x000fe20000000000 */
[----:B0-----:R-:W-:Y:S02]  /*c5c0*/  IMAD.MOV R22, RZ, RZ, -R17 ;  /* 0x000000ffff167224 */ /* 0x001fe400078e0a11 */
[----:B------:R-:W-:Y:S01]  /*c5d0*/  @!P4 IMAD.IADD R14, R14, 0x1, -R0 ;  /* 0x000000010e0ec824 */ /* 0x000fe200078e0a00 */
[----:B------:R-:W-:Y:S01]  /*c5e0*/  ISETP.GT.U32.AND P4, PT, R0, R11, PT ;  /* 0x0000000b0000720c */ /* 0x000fe20003f84070 */
[----:B------:R-:W-:-:S03]  /*c5f0*/  IMAD.HI.U32 R24, R5, R23, RZ ;  /* 0x0000001705187227 */ /* 0x000fc600078e00ff */
[----:B------:R-:W-:Y:S01]  /*c600*/  STL [R1+0xf78], R14 ;  /* 0x000f780e01007387 */ /* 0x000fe20000100800 */
[----:B------:R-:W-:Y:S02]  /*c610*/  IMAD.MOV.U32 R16, RZ, RZ, RZ ;  /* 0x000000ffff107224 */ /* 0x000fe400078e00ff */
[----:B------:R-:W-:Y:S01]  /*c620*/  IMAD R22, R22, R3, RZ ;  /* 0x0000000316167224 */ /* 0x000fe200078e02ff */
[----:B------:R0:W-:Y:S01]  /*c630*/  STL [R1+0xf6c], R13 ;  /* 0x000f6c0d01007387 */ /* 0x0001e20000100800 */
[----:B------:R-:W-:-:S04]  /*c640*/  IMAD.HI.U32 R26, R5, R6, RZ ;  /* 0x00000006051a7227 */ /* 0x000fc800078e00ff */
[----:B------:R-:W-:-:S04]  /*c650*/  IMAD.HI.U32 R21, R5, R19, RZ ;  /* 0x0000001305157227 */ /* 0x000fc800078e00ff */
[----:B------:R-:W-:Y:S02]  /*c660*/  IMAD.MOV R24, RZ, RZ, -R24 ;  /* 0x000000ffff187224 */ /* 0x000fe400078e0a18 */
[----:B0-----:R-:W-:-:S04]  /*c670*/  IMAD.HI.U32 R13, R17, R22, R16 ;  /* 0x00000016110d7227 */ /* 0x001fc800078e0010 */
[----:B------:R-:W-:Y:S02]  /*c680*/  IMAD.MOV R22, RZ, RZ, -R26 ;  /* 0x000000ffff167224 */ /* 0x000fe400078e0a1a */
[----:B------:R-:W-:Y:S02]  /*c690*/  IMAD.MOV R21, RZ, RZ, -R21 ;  /* 0x000000ffff157224 */ /* 0x000fe400078e0a15 */
[C---:B------:R-:W-:Y:S02]  /*c6a0*/  IMAD R27, R0.reuse, R25, R27 ;  /* 0x00000019001b7224 */ /* 0x040fe400078e021b */
[C---:B------:R-:W-:Y:S02]  /*c6b0*/  VIADD R26, R9.reuse, 0x12 ;  /* 0x00000012091a7836 */ /* 0x040fe40000000000 */
[----:B------:R-:W-:Y:S01]  /*c6c0*/  IMAD R17, R0, R24, R23 ;  /* 0x0000001800117224 */ /* 0x000fe200078e0217 */
[----:B------:R-:W-:Y:S01]  /*c6d0*/  IABS R23, R9 ;  /* 0x0000000900177213 */ /* 0x000fe20000000000 */
[----:B------:R-:W-:-:S02]  /*c6e0*/  VIADD R25, R9, 0x11 ;  /* 0x0000001109197836 */ /* 0x000fc40000000000 */
[----:B------:R-:W-:Y:S02]  /*c6f0*/  VIADD R24, R9, 0x10 ;  /* 0x0000001009187836 */ /* 0x000fe40000000000 */
[C---:B------:R-:W-:Y:S01]  /*c700*/  IMAD R16, R0.reuse, R21, R19 ;  /* 0x0000001500107224 */ /* 0x040fe200078e0213 */
[----:B------:R-:W-:Y:S01]  /*c710*/  IABS R21, R26 ;  /* 0x0000001a00157213 */ /* 0x000fe20000000000 */
[----:B------:R-:W-:Y:S01]  /*c720*/  IMAD R6, R0, R22, R6 ;  /* 0x0000001600067224 */ /* 0x000fe200078e0206 */
[----:B------:R-:W-:Y:S01]  /*c730*/  IABS R22, R25 ;  /* 0x0000001900167213 */ /* 0x000fe20000000000 */
[----:B------:R-:W-:Y:S01]  /*c740*/  IMAD.HI.U32 R15, R5, R23, RZ ;  /* 0x00000017050f7227 */ /* 0x000fe200078e00ff */
[----:B------:R-:W-:-:S03]  /*c750*/  IABS R19, R24 ;  /* 0x0000001800137213 */ /* 0x000fc60000000000 */
[----:B------:R-:W-:-:S04]  /*c760*/  IMAD.HI.U32 R14, R5, R21, RZ ;  /* 0x00000015050e7227 */ /* 0x000fc800078e00ff */
[----:B------:R-:W-:-:S04]  /*c770*/  IMAD.HI.U32 R18, R5, R22, RZ ;  /* 0x0000001605127227 */ /* 0x000fc800078e00ff */
[----:B------:R-:W-:-:S04]  /*c780*/  IMAD.HI.U32 R20, R5, R19, RZ ;  /* 0x0000001305147227 */ /* 0x000fc800078e00ff */
[----:B------:R-:W-:Y:S02]  /*c790*/  IMAD.MOV R14, RZ, RZ, -R14 ;  /* 0x000000ffff0e7224 */ /* 0x000fe400078e0a0e */
[----:B------:R-:W-:Y:S02]  /*c7a0*/  IMAD.MOV R18, RZ, RZ, -R18 ;  /* 0x000000ffff127224 */ /* 0x000fe400078e0a12 */
[----:B------:R-:W-:Y:S02]  /*c7b0*/  IMAD.MOV R20, RZ, RZ, -R20 ;  /* 0x000000ffff147224 */ /* 0x000fe400078e0a14 */
[C---:B------:R-:W-:Y:S02]  /*c7c0*/  IMAD R21, R0.reuse, R14, R21 ;  /* 0x0000000e00157224 */ /* 0x040fe400078e0215 */
[----:B------:R-:W3:Y:S01]  /*c7d0*/  LDL.LU R14, [R1+0xf78] ;  /* 0x000f7800010e7983 */ /* 0x000ee20000300800 */
[C---:B------:R-:W-:Y:S02]  /*c7e0*/  IMAD R22, R0.reuse, R18, R22 ;  /* 0x0000001200167224 */ /* 0x040fe400078e0216 */
[----:B------:R-:W-:Y:S01]  /*c7f0*/  IMAD R19, R0, R20, R19 ;  /* 0x0000001400137224 */ /* 0x000fe200078e0213 */
[----:B------:R-:W2:Y:S01]  /*c800*/  LDL.LU R18, [R1+0xf74] ;  /* 0x000f740001127983 */ /* 0x000ea20000300800 */
[----:B------:R-:W-:-:S02]  /*c810*/  IMAD.MOV R15, RZ, RZ, -R15 ;  /* 0x000000ffff0f7224 */ /* 0x000fc400078e0a0f */
[----:B------:R-:W-:Y:S01]  /*c820*/  @!P4 IMAD.IADD R11, R11, 0x1, -R0 ;  /* 0x000000010b0bc824 */ /* 0x000fe200078e0a00 */
[----:B------:R-:W2:Y:S01]  /*c830*/  LDL.LU R20, [R1+0xf70] ;  /* 0x000f700001147983 */ /* 0x000ea20000300800 */
[C---:B------:R-:W-:Y:S01]  /*c840*/  IMAD R23, R0.reuse, R15, R23 ;  /* 0x0000000f00177224 */ /* 0x040fe200078e0217 */
[----:B------:R-:W-:Y:S01]  /*c850*/  ISETP.GT.U32.AND P4, PT, R0, R7, PT ;  /* 0x000000070000720c */ /* 0x000fe20003f84070 */
[----:B------:R-:W-:-:S12]  /*c860*/  IMAD.HI.U32 R13, R13, R28, RZ ;  /* 0x0000001c0d0d7227 */ /* 0x000fd800078e00ff */
[----:B------:R-:W-:Y:S01]  /*c870*/  @!P4 IMAD.IADD R7, R7, 0x1, -R0 ;  /* 0x000000010707c824 */ /* 0x000fe200078e0a00 */
[----:B------:R-:W-:-:S13]  /*c880*/  ISETP.GT.U32.AND P4, PT, R0, R4, PT ;  /* 0x000000040000720c */ /* 0x000fda0003f84070 */
[----:B------:R-:W-:Y:S01]  /*c890*/  @!P4 IMAD.IADD R4, R4, 0x1, -R0 ;  /* 0x000000010404c824 */ /* 0x000fe200078e0a00 */
[----:B------:R-:W-:-:S13]  /*c8a0*/  ISETP.GT.U32.AND P4, PT, R0, R2, PT ;  /* 0x000000020000720c */ /* 0x000fda0003f84070 */
[----:B------:R-:W-:Y:S01]  /*c8b0*/  @!P4 IMAD.IADD R2, R2, 0x1, -R0 ;  /* 0x000000010202c824 */ /* 0x000fe200078e0a00 */
[----:B------:R-:W-:-:S13]  /*c8c0*/  ISETP.GT.U32.AND P4, PT, R0, R27, PT ;  /* 0x0000001b0000720c */ /* 0x000fda0003f84070 */
[----:B------:R-:W-:Y:S01]  /*c8d0*/  @!P4 IMAD.IADD R27, R27, 0x1, -R0 ;  /* 0x000000011b1bc824 */ /* 0x000fe200078e0a00 */
[----:B------:R-:W-:Y:S01]  /*c8e0*/  ISETP.GT.U32.AND P4, PT, R0, R17, PT ;  /* 0x000000110000720c */ /* 0x000fe20003f84070 */
[----:B--2---:R-:W-:-:S04]  /*c8f0*/  IMAD.MOV.U32 R15, RZ, RZ, R20 ;  /* 0x000000ffff0f7224 */ /* 0x004fc800078e0014 */
[----:B------:R-:W-:Y:S02]  /*c900*/  @!P3 IMAD.MOV R15, RZ, RZ, -R15 ;  /* 0x000000ffff0fb224 */ /* 0x000fe400078e0a0f */
[----:B------:R-:W-:Y:S02]  /*c910*/  IMAD.MOV R20, RZ, RZ, -R13 ;  /* 0x000000ffff147224 */ /* 0x000fe400078e0a0d */
[----:B------:R-:W2:Y:S04]  /*c920*/  LDL.LU R13, [R1+0xf6c] ;  /* 0x000f6c00010d7983 */ /* 0x000ea80000300800 */
[----:B------:R0:W-:Y:S04]  /*c930*/  STL [R1+0x50], R15 ;  /* 0x0000500f01007387 */ /* 0x0001e80000100800 */
[----:B0-----:R-:W4:Y:S01]  /*c940*/  LDL.LU R15, [R1+0xf68] ;  /* 0x000f6800010f7983 */ /* 0x001f220000300800 */
[----:B------:R-:W-:Y:S01]  /*c950*/  @!P4 IMAD.IADD R17, R17, 0x1, -R0 ;  /* 0x000000011111c824 */ /* 0x000fe200078e0a00 */
[----:B------:R-:W-:-:S02]  /*c960*/  ISETP.GT.U32.AND P3, PT, R0, R11, PT ;  /* 0x0000000b0000720c */ /* 0x000fc40003f64070 */
[----:B------:R-:W-:Y:S01]  /*c970*/  ISETP.GT.U32.AND P4, PT, R0, R10, PT ;  /* 0x0000000a0000720c */ /* 0x000fe20003f84070 */
[----:B------:R-:W-:Y:S02]  /*c980*/  @!P6 IMAD.MOV R18, RZ, RZ, -R18 ;  /* 0x000000ffff12e224 */ /* 0x000fe400078e0a12 */
[----:B---3--:R-:W-:-:S08]  /*c990*/  @!P2 IMAD.MOV R14, RZ, RZ, -R14 ;  /* 0x000000ffff0ea224 */ /* 0x008fd000078e0a0e */
[--C-:B------:R-:W-:Y:S01]  /*c9a0*/  @!P3 IMAD.IADD R11, R11, 0x1, -R0.reuse ;  /* 0x000000010b0bb824 */ /* 0x100fe200078e0a00 */
[----:B------:R-:W-:Y:S01]  /*c9b0*/  ISETP.GT.U32.AND P3, PT, R0, R16, PT ;  /* 0x000000100000720c */ /* 0x000fe20003f64070 */
[----:B------:R-:W-:Y:S01]  /*c9c0*/  @!P4 IMAD.IADD R10, R10, 0x1, -R0 ;  /* 0x000000010a0ac824 */ /* 0x000fe200078e0a00 */
[C---:B------:R-:W-:Y:S01]  /*c9d0*/  ISETP.GT.U32.AND P4, PT, R0.reuse, R6, PT ;  /* 0x000000060000720c */ /* 0x040fe20003f84070 */
[----:B------:R0:W-:Y:S01]  /*c9e0*/  STL [R1+0x4c], R18 ;  /* 0x00004c1201007387 */ /* 0x0001e20000100800 */
[C---:B------:R-:W-:Y:S01]  /*c9f0*/  ISETP.GT.U32.AND P2, PT, R0.reuse, R4, PT ;  /* 0x000000040000720c */ /* 0x040fe20003f44070 */
[----:B------:R-:W-:Y:S01]  /*ca00*/  @!P1 IMAD.MOV R12, RZ, RZ, -R12 ;  /* 0x000000ffff0c9224 */ /* 0x000fe200078e0a0c */
[----:B------:R-:W-:Y:S01]  /*ca10*/  ISETP.GT.U32.AND P1, PT, R0, R27, PT ;  /* 0x0000001b0000720c */ /* 0x000fe20003f24070 */
[----:B0-----:R-:W-:-:S06]  /*ca20*/  VIADD R18, R9, 0x1b ;  /* 0x0000001b09127836 */ /* 0x001fcc0000000000 */
[--C-:B------:R-:W-:Y:S02]  /*ca30*/  @!P3 IMAD.IADD R16, R16, 0x1, -R0.reuse ;  /* 0x000000011010b824 */ /* 0x100fe400078e0a00 */
[--C-:B------:R-:W-:Y:S01]  /*ca40*/  @!P4 IMAD.IADD R6, R6, 0x1, -R0.reuse ;  /* 0x000000010606c824 */ /* 0x100fe200078e0a00 */
[----:B------:R-:W-:Y:S01]  /*ca50*/  ISETP.GE.AND P3, PT, R18, RZ, PT ;  /* 0x000000ff1200720c */ /* 0x000fe20003f66270 */
[--C-:B------:R-:W-:Y:S01]  /*ca60*/  @!P2 IMAD.IADD R4, R4, 0x1, -R0.reuse ;  /* 0x000000010404a824 */ /* 0x100fe200078e0a00 */
[C---:B------:R-:W-:Y:S01]  /*ca70*/  ISETP.GT.U32.AND P2, PT, R0.reuse, R22, PT ;  /* 0x000000160000720c */ /* 0x040fe20003f44070 */
[----:B------:R-:W-:Y:S01]  /*ca80*/  @!P1 IMAD.IADD R27, R27, 0x1, -R0 ;  /* 0x000000011b1b9824 */ /* 0x000fe200078e0a00 */
[----:B------:R-:W-:Y:S01]  /*ca90*/  ISETP.GT.U32.AND P1, PT, R0, R23, PT ;  /* 0x000000170000720c */ /* 0x000fe20003f24070 */
[----:B------:R-:W-:-:S08]  /*caa0*/  VIADD R18, R9, 0x19 ;  /* 0x0000001909127836 */ /* 0x000fd00000000000 */
[----:B------:R-:W-:Y:S02]  /*cab0*/  @!P3 IMAD.MOV R11, RZ, RZ, -R11 ;  /* 0x000000ffff0bb224 */ /* 0x000fe400078e0a0b */
[--C-:B------:R-:W-:Y:S02]  /*cac0*/  @!P2 IMAD.IADD R22, R22, 0x1, -R0.reuse ;  /* 0x000000011616a824 */ /* 0x100fe400078e0a00 */
[----:B------:R-:W-:Y:S01]  /*cad0*/  @!P1 IMAD.IADD R23, R23, 0x1, -R0 ;  /* 0x0000000117179824 */ /* 0x000fe200078e0a00 */
[----:B------:R-:W-:Y:S01]  /*cae0*/  ISETP.GE.AND P1, PT, R29, RZ, PT ;  /* 0x000000ff1d00720c */ /* 0x000fe20003f26270 */
[----:B--2---:R-:W-:Y:S01]  /*caf0*/  @!P5 IMAD.MOV R13, RZ, RZ, -R13 ;  /* 0x000000ffff0dd224 */ /* 0x004fe200078e0a0d */
[C---:B------:R-:W-:Y:S01]  /*cb00*/  ISETP.GT.U32.AND P5, PT, R0.reuse, R2, PT ;  /* 0x000000020000720c */ /* 0x040fe20003fa4070 */
[----:B----4-:R-:W-:Y:S01]  /*cb10*/  @!P0 IMAD.MOV R15, RZ, RZ, -R15 ;  /* 0x000000ffff0f8224 */ /* 0x010fe200078e0a0f */
[----:B------:R-:W-:-:S04]  /*cb20*/  ISETP.GT.U32.AND P0, PT, R0, R7, PT ;  /* 0x000000070000720c */ /* 0x000fc80003f04070 */
[----:B------:R0:W-:Y:S07]  /*cb30*/  STL [R1+0x48], R15 ;  /* 0x0000480f01007387 */ /* 0x0001ee0000100800 */
[--C-:B------:R-:W-:Y:S02]  /*cb40*/  @!P5 IMAD.IADD R2, R2, 0x1, -R0.reuse ;  /* 0x000000010202d824 */ /* 0x100fe400078e0a00 */
[----:B0-----:R-:W-:Y:S02]  /*cb50*/  VIADD R15, R9, 0x1a ;  /* 0x0000001a090f7836 */ /* 0x001fe40000000000 */
[----:B------:R-:W-:Y:S01]  /*cb60*/  @!P0 IMAD.IADD R7, R7, 0x1, -R0 ;  /* 0x0000000107078824 */ /* 0x000fe200078e0a00 */
[----:B------:R-:W-:-:S02]  /*cb70*/  ISETP.GT.U32.AND P0, PT, R0, R21, PT ;  /* 0x000000150000720c */ /* 0x000fc40003f04070 */
[----:B------:R-:W-:Y:S02]  /*cb80*/  ISETP.GE.AND P4, PT, R15, RZ, PT ;  /* 0x000000ff0f00720c */ /* 0x000fe40003f86270 */
[----:B------:R-:W-:Y:S01]  /*cb90*/  ISETP.GT.U32.AND P5, PT, R0, R19, PT ;  /* 0x000000130000720c */ /* 0x000fe20003fa4070 */
[----:B------:R-:W-:Y:S04]  /*cba0*/  STL [R1+0x44], R14 ;  /* 0x0000440e01007387 */ /* 0x000fe80000100800 */
[----:B------:R-:W-:Y:S04]  /*cbb0*/  STL [R1+0x40], R13 ;  /* 0x0000400d01007387 */ /* 0x000fe80000100800 */
[----:B------:R0:W-:Y:S01]  /*cbc0*/  STL [R1+0x3c], R12 ;  /* 0x00003c0c01007387 */ /* 0x0001e20000100800 */
[----:B------:R-:W-:Y:S01]  /*cbd0*/  @!P0 IMAD.IADD R21, R21, 0x1, -R0 ;  /* 0x0000000115158824 */ /* 0x000fe200078e0a00 */
[----:B------:R-:W-:Y:S01]  /*cbe0*/  ISETP.GE.AND P0, PT, R18, RZ, PT ;  /* 0x000000ff1200720c */ /* 0x000fe20003f06270 */
[----:B------:R-:W-:-:S02]  /*cbf0*/  VIADD R18, R9, 0x17 ;  /* 0x0000001709127836 */ /* 0x000fc40000000000 */
[----:B0-----:R-:W-:-:S04]  /*cc00*/  IMAD.MOV.U32 R12, RZ, RZ, R10 ;  /* 0x000000ffff0c7224 */ /* 0x001fc800078e000a */
[----:B------:R-:W-:Y:S01]  /*cc10*/  @!P4 IMAD.MOV R12, RZ, RZ, -R12 ;  /* 0x000000ffff0cc224 */ /* 0x000fe200078e0a0c */
[----:B------:R-:W-:Y:S01]  /*cc20*/  STL [R1+0x38], R11 ;  /* 0x0000380b01007387 */ /* 0x000fe20000100800 */
[----:B------:R-:W-:Y:S02]  /*cc30*/  VIADD R15, R9, 0x18 ;  /* 0x00000018090f7836 */ /* 0x000fe40000000000 */
[----:B------:R-:W-:Y:S01]  /*cc40*/  @!P5 IMAD.IADD R19, R19, 0x1, -R0 ;  /* 0x000000011313d824 */ /* 0x000fe200078e0a00 */
[----:B------:R-:W-:Y:S01]  /*cc50*/  ISETP.GE.AND P5, PT, R18, RZ, PT ;  /* 0x000000ff1200720c */ /* 0x000fe20003fa6270 */
[----:B------:R-:W-:Y:S01]  /*cc60*/  STL [R1+0x34], R12 ;  /* 0x0000340c01007387 */ /* 0x000fe20000100800 */
[----:B------:R-:W-:-:S03]  /*cc70*/  ISETP.GE.AND P2, PT, R15, RZ, PT ;  /* 0x000000ff0f00720c */ /* 0x000fc60003f46270 */
[----:B------:R-:W2:Y:S01]  /*cc80*/  LDL R18, [R1+0xe04] ;  /* 0x000e040001127983 */ /* 0x000ea20000100800 */
[----:B------:R-:W-:-:S04]  /*cc90*/  IMAD.MOV.U32 R10, RZ, RZ, R7 ;  /* 0x000000ffff0a7224 */ /* 0x000fc800078e0007 */
[----:B------:R-:W-:Y:S01]  /*cca0*/  @!P0 IMAD.MOV R10, RZ, RZ, -R10 ;  /* 0x000000ffff0a8224 */ /* 0x000fe200078e0a0a */
[----:B------:R-:W-:Y:S01]  /*ccb0*/  ISETP.GT.U32.AND P0, PT, R0, R21, PT ;  /* 0x000000150000720c */ /* 0x000fe20003f04070 */
[----:B------:R-:W-:Y:S02]  /*ccc0*/  IMAD.MOV.U32 R7, RZ, RZ, R4 ;  /* 0x000000ffff077224 */ /* 0x000fe400078e0004 */
[----:B------:R-:W-:Y:S02]  /*ccd0*/  IMAD.MOV.U32 R4, RZ, RZ, R2 ;  /* 0x000000ffff047224 */ /* 0x000fe400078e0002 */
[----:B------:R-:W-:Y:S02]  /*cce0*/  IMAD.MOV.U32 R2, RZ, RZ, R27 ;  /* 0x000000ffff027224 */ /* 0x000fe400078e001b */
[----:B------:R-:W-:Y:S02]  /*ccf0*/  @!P2 IMAD.MOV R7, RZ, RZ, -R7 ;  /* 0x000000ffff07a224 */ /* 0x000fe400078e0a07 */
[----:B------:R-:W-:-:S02]  /*cd00*/  @!P1 IMAD.MOV R2, RZ, RZ, -R2 ;  /* 0x000000ffff029224 */ /* 0x000fc400078e0a02 */
[----:B------:R-:W-:Y:S01]  /*cd10*/  @!P5 IMAD.MOV R4, RZ, RZ, -R4 ;  /* 0x000000ffff04d224 */ /* 0x000fe200078e0a04 */
[----:B------:R-:W-:Y:S01]  /*cd20*/  STL [R1+0x18], R10 ;  /* 0x0000180a01007387 */ /* 0x000fe20000100800 */
[----:B------:R-:W-:Y:S01]  /*cd30*/  @!P0 IMAD.IADD R21, R21, 0x1, -R0 ;  /* 0x0000000115158824 */ /* 0x000fe200078e0a00 */
[----:B------:R-:W-:Y:S02]  /*cd40*/  ISETP.GE.AND P0, PT, R8, RZ, PT ;  /* 0x000000ff0800720c */ /* 0x000fe40003f06270 */
[----:B------:R0:W-:Y:S04]  /*cd50*/  STL [R1+0x14], R7 ;  /* 0x0000140701007387 */ /* 0x0001e80000100800 */
[----:B------:R-:W-:Y:S04]  /*cd60*/  STL [R1+0xea8], R2 ;  /* 0x000ea80201007387 */ /* 0x000fe80000100800 */
[----:B------:R1:W-:Y:S04]  /*cd70*/  STL [R1+0x8], R4 ;  /* 0x0000080401007387 */ /* 0x0003e80000100800 */
[----:B------:R-:W3:Y:S01]  /*cd80*/  LDL.LU R8, [R1+0xf64] ;  /* 0x000f640001087983 */ /* 0x000ee20000300800 */
[----:B------:R-:W-:Y:S01]  /*cd90*/  ISETP.GT.U32.AND P6, PT, R0, R17, PT ;  /* 0x000000110000720c */ /* 0x000fe20003fc4070 */
[----:B------:R-:W-:-:S12]  /*cda0*/  IMAD R20, R3, R20, R28 ;  /* 0x0000001403147224 */ /* 0x000fd800078e021c */
[----:B------:R-:W-:Y:S01]  /*cdb0*/  @!P6 IMAD.IADD R17, R17, 0x1, -R0 ;  /* 0x000000011111e824 */ /* 0x000fe200078e0a00 */
[----:B------:R-:W-:Y:S02]  /*cdc0*/  ISETP.GT.U32.AND P6, PT, R3, R20, PT ;  /* 0x000000140300720c */ /* 0x000fe40003fc4070 */
[C---:B------:R-:W-:Y:S02]  /*cdd0*/  ISETP.GT.U32.AND P4, PT, R0.reuse, R6, PT ;  /* 0x000000060000720c */ /* 0x040fe40003f84070 */
[----:B------:R-:W-:-:S09]  /*cde0*/  ISETP.GT.U32.AND P3, PT, R0, R16, PT ;  /* 0x000000100000720c */ /* 0x000fd20003f64070 */
[----:B------:R-:W-:Y:S01]  /*cdf0*/  @!P6 IMAD.IADD R20, R20, 0x1, -R3 ;  /* 0x000000011414e824 */ /* 0x000fe200078e0a03 */
[----:B------:R-:W-:Y:S01]  /*ce00*/  ISETP.GT.U32.AND P6, PT, R0, R23, PT ;  /* 0x000000170000720c */ /* 0x000fe20003fc4070 */
[C---:B0-----:R-:W-:Y:S02]  /*ce10*/  VIADD R7, R9.reuse, 0xf ;  /* 0x0000000f09077836 */ /* 0x041fe40000000000 */
[----:B------:R-:W-:Y:S01]  /*ce20*/  VIADD R15, R9, 0x14 ;  /* 0x00000014090f7836 */ /* 0x000fe20000000000 */
[----:B------:R-:W-:Y:S01]  /*ce30*/  ISETP.GT.U32.AND P1, PT, R3, R20, PT ;  /* 0x000000140300720c */ /* 0x000fe20003f24070 */
[----:B------:R-:W-:Y:S02]  /*ce40*/  VIADD R14, R9, 0x15 ;  /* 0x00000015090e7836 */ /* 0x000fe40000000000 */
[----:B------:R-:W-:-:S06]  /*ce50*/  @!P4 IMAD.IADD R6, R6, 0x1, -R0 ;  /* 0x000000010606c824 */ /* 0x000fcc00078e0a00 */
[--C-:B------:R-:W-:Y:S01]  /*ce60*/  @!P6 IMAD.IADD R23, R23, 0x1, -R0.reuse ;  /* 0x000000011717e824 */ /* 0x100fe200078e0a00 */
[----:B------:R-:W-:Y:S02]  /*ce70*/  ISETP.GE.AND P6, PT, R24, RZ, PT ;  /* 0x000000ff1800720c */ /* 0x000fe40003fc6270 */
[----:B------:R-:W-:Y:S01]  /*ce80*/  IABS R24, R7 ;  /* 0x0000000700187213 */ /* 0x000fe20000000000 */
[----:B------:R-:W-:Y:S01]  /*ce90*/  @!P3 IMAD.IADD R16, R16, 0x1, -R0 ;  /* 0x000000011010b824 */ /* 0x000fe200078e0a00 */
[----:B------:R-:W-:Y:S02]  /*cea0*/  ISETP.GE.AND P4, PT, R15, RZ, PT ;  /* 0x000000ff0f00720c */ /* 0x000fe40003f86270 */
[----:B------:R-:W-:Y:S01]  /*ceb0*/  ISETP.GE.AND P3, PT, R14, RZ, PT ;  /* 0x000000ff0e00720c */ /* 0x000fe20003f66270 */
[----:B------:R-:W-:Y:S01]  /*cec0*/  IMAD.HI.U32 R15, R5, R24, RZ ;  /* 0x00000018050f7227 */ /* 0x000fe200078e00ff */
[----:B------:R-:W-:-:S03]  /*ced0*/  ISETP.GT.U32.AND P5, PT, R0, R19, PT ;  /* 0x000000130000720c */ /* 0x000fc60003fa4070 */
[C---:B------:R-:W-:Y:S02]  /*cee0*/  VIADD R13, R9.reuse, 0xe ;  /* 0x0000000e090d7836 */ /* 0x040fe40000000000 */
[----:B------:R-:W-:Y:S02]  /*cef0*/  IMAD.MOV R15, RZ, RZ, -R15 ;  /* 0x000000ffff0f7224 */ /* 0x000fe400078e0a0f */
[----:B------:R-:W-:Y:S01]  /*cf00*/  @!P1 IMAD.IADD R20, R20, 0x1, -R3 ;  /* 0x0000000114149824 */ /* 0x000fe200078e0a03 */
[----:B------:R-:W-:Y:S01]  /*cf10*/  IABS R11, R13 ;  /* 0x0000000d000b7213 */ /* 0x000fe20000000000 */
[----:B------:R-:W-:Y:S02]  /*cf20*/  IMAD R24, R0, R15, R24 ;  /* 0x0000000f00187224 */ /* 0x000fe400078e0218 */
[----:B------:R-:W-:Y:S02]  /*cf30*/  IMAD.MOV.U32 R3, RZ, RZ, R17 ;  /* 0x000000ffff037224 */ /* 0x000fe400078e0011 */
[----:B------:R-:W-:-:S02]  /*cf40*/  VIADD R10, R9, 0xd ;  /* 0x0000000d090a7836 */ /* 0x000fc40000000000 */
[----:B------:R-:W-:Y:S01]  /*cf50*/  @!P0 IMAD.MOV R6, RZ, RZ, -R6 ;  /* 0x000000ffff068224 */ /* 0x000fe200078e0a06 */
[----:B------:R-:W-:Y:S01]  /*cf60*/  ISETP.GT.U32.AND P0, PT, R0, R24, PT ;  /* 0x000000180000720c */ /* 0x000fe20003f04070 */
[----:B------:R-:W-:-:S04]  /*cf70*/  IMAD.HI.U32 R14, R5, R11, RZ ;  /* 0x0000000b050e7227 */ /* 0x000fc800078e00ff */
[----:B------:R-:W-:Y:S01]  /*cf80*/  @!P3 IMAD.MOV R3, RZ, RZ, -R3 ;  /* 0x000000ffff03b224 */ /* 0x000fe200078e0a03 */
[----:B------:R-:W-:Y:S01]  /*cf90*/  ISETP.GE.AND P3, PT, R7, RZ, PT ;  /* 0x000000ff0700720c */ /* 0x000fe20003f66270 */
[----:B------:R-:W-:Y:S01]  /*cfa0*/  @!P5 IMAD.IADD R19, R19, 0x1, -R0 ;  /* 0x000000011313d824 */ /* 0x000fe200078e0a00 */
[----:B------:R-:W-:Y:S01]  /*cfb0*/  ISETP.GE.AND P5, PT, R25, RZ, PT ;  /* 0x000000ff1900720c */ /* 0x000fe20003fa6270 */
[----:B------:R-:W-:Y:S01]  /*cfc0*/  IMAD.MOV.U32 R7, RZ, RZ, R20 ;  /* 0x000000ffff077224 */ /* 0x000fe200078e0014 */
[----:B------:R-:W-:Y:S01]  /*cfd0*/  IABS R25, R10 ;  /* 0x0000000a00197213 */ /* 0x000fe20000000000 */
[----:B------:R-:W-:Y:S01]  /*cfe0*/  IMAD.MOV R20, RZ, RZ, -R14 ;  /* 0x000000ffff147224 */ /* 0x000fe200078e0a0e */
[----:B------:R-:W-:-:S03]  /*cff0*/  ISETP.GT.U32.AND P2, PT, R0, R22, PT ;  /* 0x000000160000720c */ /* 0x000fc60003f44070 */
[----:B------:R-:W-:Y:S02]  /*d000*/  IMAD R20, R0, R20, R11 ;  /* 0x0000001400147224 */ /* 0x000fe400078e020b */
[----:B------:R-:W-:-:S04]  /*d010*/  IMAD.HI.U32 R12, R5, R25, RZ ;  /* 0x00000019050c7227 */ /* 0x000fc800078e00ff */
[----:B------:R-:W-:Y:S02]  /*d020*/  VIADD R11, R9, 0xc ;  /* 0x0000000c090b7836 */ /* 0x000fe40000000000 */
[----:B------:R-:W-:Y:S02]  /*d030*/  IMAD.MOV R12, RZ, RZ, -R12 ;  /* 0x000000ffff0c7224 */ /* 0x000fe400078e0a0c */
[----:B------:R-:W-:Y:S02]  /*d040*/  @!P0 IMAD.IADD R24, R24, 0x1, -R0 ;  /* 0x0000000118188824 */ /* 0x000fe400078e0a00 */
[----:B------:R-:W-:-:S03]  /*d050*/  IMAD R25, R0, R12, R25 ;  /* 0x0000000c00197224 */ /* 0x000fc600078e0219 */
[----:B------:R-:W-:Y:S01]  /*d060*/  ISETP.GT.U32.AND P0, PT, R0, R24, PT ;  /* 0x000000180000720c */ /* 0x000fe20003f04070 */
[----:B------:R-:W-:Y:S01]  /*d070*/  @!P2 IMAD.IADD R22, R22, 0x1, -R0 ;  /* 0x000000011616a824 */ /* 0x000fe200078e0a00 */
[----:B------:R-:W-:Y:S01]  /*d080*/  ISETP.GE.AND P2, PT, R26, RZ, PT ;  /* 0x000000ff1a00720c */ /* 0x000fe20003f46270 */
[----:B------:R-:W-:Y:S01]  /*d090*/  @!P6 IMAD.MOV R19, RZ, RZ, -R19 ;  /* 0x000000ffff13e224 */ /* 0x000fe200078e0a13 */
[----:B------:R-:W-:Y:S01]  /*d0a0*/  ISETP.GT.U32.AND P6, PT, R0, R25, PT ;  /* 0x000000190000720c */ /* 0x000fe20003fc4070 */
[----:B-1----:R-:W-:-:S04]  /*d0b0*/  IMAD.MOV.U32 R4, RZ, RZ, R16 ;  /* 0x000000ffff047224 */ /* 0x002fc800078e0010 */
[----:B------:R-:W-:Y:S02]  /*d0c0*/  @!P4 IMAD.MOV R4, RZ, RZ, -R4 ;  /* 0x000000ffff04c224 */ /* 0x000fe400078e0a04 */
[----:B------:R-:W-:Y:S02]  /*d0d0*/  VIADD R12, R9, 0xb ;  /* 0x0000000b090c7836 */ /* 0x000fe40000000000 */
[--C-:B------:R-:W-:Y:S02]  /*d0e0*/  @!P0 IMAD.IADD R24, R24, 0x1, -R0.reuse ;  /* 0x0000000118188824 */ /* 0x100fe400078e0a00 */
[----:B------:R-:W-:Y:S01]  /*d0f0*/  @!P2 IMAD.MOV R21, RZ, RZ, -R21 ;  /* 0x000000ffff15a224 */ /* 0x000fe200078e0a15 */
[----:B------:R-:W-:Y:S01]  /*d100*/  ISETP.GT.U32.AND P2, PT, R0, R20, PT ;  /* 0x000000140000720c */ /* 0x000fe20003f44070 */
[----:B------:R-:W-:Y:S01]  /*d110*/  @!P6 IMAD.IADD R25, R25, 0x1, -R0 ;  /* 0x000000011919e824 */ /* 0x000fe200078e0a00 */
[----:B------:R-:W-:Y:S01]  /*d120*/  IABS R17, R12 ;  /* 0x0000000c00117213 */ /* 0x000fe20000000000 */
[----:B------:R-:W-:Y:S01]  /*d130*/  @!P5 IMAD.MOV R22, RZ, RZ, -R22 ;  /* 0x000000ffff16d224 */ /* 0x000fe200078e0a16 */
[----:B------:R-:W-:-:S02]  /*d140*/  ISETP.GE.AND P5, PT, R10, RZ, PT ;  /* 0x000000ff0a00720c */ /* 0x000fc40003fa6270 */
[----:B------:R-:W-:Y:S01]  /*d150*/  ISETP.GT.U32.AND P6, PT, R0, R25, PT ;  /* 0x000000190000720c */ /* 0x000fe20003fc4070 */
[----:B------:R-:W-:-:S04]  /*d160*/  IMAD.HI.U32 R10, R5, R17, RZ ;  /* 0x00000011050a7227 */ /* 0x000fc800078e00ff */
[----:B------:R-:W-:Y:S02]  /*d170*/  IMAD.MOV R10, RZ, RZ, -R10 ;  /* 0x000000ffff0a7224 */ /* 0x000fe400078e0a0a */
[----:B------:R-:W-:Y:S02]  /*d180*/  @!P2 IMAD.IADD R20, R20, 0x1, -R0 ;  /* 0x000000011414a824 */ /* 0x000fe400078e0a00 */
[----:B------:R-:W-:-:S03]  /*d190*/  IMAD R17, R0, R10, R17 ;  /* 0x0000000a00117224 */ /* 0x000fc600078e0211 */
[C---:B------:R-:W-:Y:S01]  /*d1a0*/  ISETP.GT.U32.AND P2, PT, R0.reuse, R20, PT ;  /* 0x000000140000720c */ /* 0x040fe20003f44070 */
[----:B------:R-:W-:Y:S01]  /*d1b0*/  @!P6 IMAD.IADD R25, R25, 0x1, -R0 ;  /* 0x000000011919e824 */ /* 0x000fe200078e0a00 */
[----:B------:R-:W-:Y:S01]  /*d1c0*/  ISETP.GT.U32.AND P6, PT, R0, R17, PT ;  /* 0x000000110000720c */ /* 0x000fe20003fc4070 */
[----:B------:R-:W-:-:S10]  /*d1d0*/  VIADD R15, R9, 0x9 ;  /* 0x00000009090f7836 */ /* 0x000fd40000000000 */
[--C-:B------:R-:W-:Y:S02]  /*d1e0*/  @!P2 IMAD.IADD R20, R20, 0x1, -R0.reuse ;  /* 0x000000011414a824 */ /* 0x100fe400078e0a00 */
[----:B------:R-:W-:Y:S02]  /*d1f0*/  @!P6 IMAD.IADD R17, R17, 0x1, -R0 ;  /* 0x000000011111e824 */ /* 0x000fe400078e0a00 */
[----:B------:R-:W-:-:S03]  /*d200*/  @!P3 IMAD.MOV R24, RZ, RZ, -R24 ;  /* 0x000000ffff18b224 */ /* 0x000fc600078e0a18 */
[----:B------:R-:W-:Y:S01]  /*d210*/  ISETP.GT.U32.AND P6, PT, R0, R17, PT ;  /* 0x000000110000720c */ /* 0x000fe20003fc4070 */
[----:B------:R-:W-:Y:S01]  /*d220*/  VIADD R10, R9, 0x7 ;  /* 0x00000007090a7836 */ /* 0x000fe20000000000 */
[----:B------:R-:W-:-:S11]  /*d230*/  ISETP.GE.AND P3, PT, R12, RZ, PT ;  /* 0x000000ff0c00720c */ /* 0x000fd60003f66270 */
[----:B------:R-:W-:-:S04]  /*d240*/  @!P6 IMAD.IADD R17, R17, 0x1, -R0 ;  /* 0x000000011111e824 */ /* 0x000fc800078e0a00 */
[----:B------:R-:W-:Y:S02]  /*d250*/  @!P3 IMAD.MOV R17, RZ, RZ, -R17 ;  /* 0x000000ffff11b224 */ /* 0x000fe400078e0a11 */
[----:B------:R-:W-:Y:S01]  /*d260*/  VIADD R14, R9, 0x8 ;  /* 0x00000008090e7836 */ /* 0x000fe20000000000 */
[----:B--2---:R-:W-:Y:S02]  /*d270*/  ISETP.GE.AND P1, PT, R18, RZ, PT ;  /* 0x000000ff1200720c */ /* 0x004fe40003f26270 */
[----:B------:R-:W-:-:S11]  /*d280*/  IABS R18, R11 ;  /* 0x0000000b00127213 */ /* 0x000fd60000000000 */
[----:B------:R-:W-:Y:S01]  /*d290*/  @!P1 IMAD.MOV R7, RZ, RZ, -R7 ;  /* 0x000000ffff079224 */ /* 0x000fe200078e0a07 */
[----:B------:R-:W-:Y:S01]  /*d2a0*/  ISETP.GE.AND P1, PT, R13, RZ, PT ;  /* 0x000000ff0d00720c */ /* 0x000fe20003f26270 */
[----:B------:R-:W-:-:S04]  /*d2b0*/  IMAD.HI.U32 R13, R5, R18, RZ ;  /* 0x00000012050d7227 */ /* 0x000fc800078e00ff */
[----:B------:R-:W-:-:S04]  /*d2c0*/  IMAD.MOV R13, RZ, RZ, -R13 ;  /* 0x000000ffff0d7224 */ /* 0x000fc800078e0a0d */
[----:B------:R-:W-:-:S05]  /*d2d0*/  IMAD R18, R0, R13, R18 ;  /* 0x0000000d00127224 */ /* 0x000fca00078e0212 */
[----:B------:R-:W-:Y:S02]  /*d2e0*/  ISETP.GT.U32.AND P0, PT, R0, R18, PT ;  /* 0x000000120000720c */ /* 0x000fe40003f04070 */
[----:B---3--:R-:W-:-:S11]  /*d2f0*/  ISETP.NE.AND P4, PT, R8, RZ, PT ;  /* 0x000000ff0800720c */ /* 0x008fd60003f85270 */
[----:B------:R-:W-:Y:S02]  /*d300*/  @!P0 IMAD.IADD R18, R18, 0x1, -R0 ;  /* 0x0000000112128824 */ /* 0x000fe400078e0a00 */
[----:B------:R-:W-:Y:S01]  /*d310*/  @!P4 LOP3.LUT R7, RZ, R8, RZ, 0x33, !PT ;  /* 0x00000008ff07c212 */ /* 0x000fe200078e33ff */
[----:B------:R-:W-:Y:S02]  /*d320*/  VIADD R8, R9, 0xa ;  /* 0x0000000a09087836 */ /* 0x000fe40000000000 */
[----:B------:R-:W-:-:S03]  /*d330*/  ISETP.GT.U32.AND P0, PT, R0, R18, PT ;  /* 0x000000120000720c */ /* 0x000fc60003f04070 */
[----:B------:R-:W-:-:S05]  /*d340*/  IABS R16, R8 ;  /* 0x0000000800107213 */ /* 0x000fca0000000000 */
[----:B------:R-:W-:Y:S01]  /*d350*/  IMAD.HI.U32 R13, R5, R16, RZ ;  /* 0x00000010050d7227 */ /* 0x000fe200078e00ff */
[----:B------:R-:W-:-:S03]  /*d360*/  ISETP.GE.AND P4, PT, R9, RZ, PT ;  /* 0x000000ff0900720c */ /* 0x000fc60003f86270 */
[----:B------:R-:W-:-:S04]  /*d370*/  IMAD.MOV R13, RZ, RZ, -R13 ;  /* 0x000000ffff0d7224 */ /* 0x000fc800078e0a0d */
[----:B------:R-:W-:Y:S02]  /*d380*/  IMAD R16, R0, R13, R16 ;  /* 0x0000000d00107224 */ /* 0x000fe400078e0210 */
[----:B------:R-:W-:-:S03]  /*d390*/  @!P0 IMAD.IADD R18, R18, 0x1, -R0 ;  /* 0x0000000112128824 */ /* 0x000fc600078e0a00 */
[----:B------:R-:W-:Y:S01]  /*d3a0*/  ISETP.GT.U32.AND P0, PT, R0, R16, PT ;  /* 0x000000100000720c */ /* 0x000fe20003f04070 */
[----:B------:R-:W-:Y:S01]  /*d3b0*/  @!P1 IMAD.MOV R20, RZ, RZ, -R20 ;  /* 0x000000ffff149224 */ /* 0x000fe200078e0a14 */
[----:B------:R-:W-:Y:S01]  /*d3c0*/  ISETP.GE.AND P1, PT, R15, RZ, PT ;  /* 0x000000ff0f00720c */ /* 0x000fe20003f26270 */
[----:B------:R-:W-:Y:S01]  /*d3d0*/  @!P4 IMAD.MOV R23, RZ, RZ, -R23 ;  /* 0x000000ffff17c224 */ /* 0x000fe200078e0a17 */
[----:B------:R-:W-:Y:S02]  /*d3e0*/  ISETP.GE.AND P4, PT, R11, RZ, PT ;  /* 0x000000ff0b00720c */ /* 0x000fe40003f86270 */
[----:B------:R-:W-:-:S05]  /*d3f0*/  IABS R15, R15 ;  /* 0x0000000f000f7213 */ /* 0x000fca0000000000 */
[----:B------:R-:W-:-:S04]  /*d400*/  IMAD.HI.U32 R26, R5, R15, RZ ;  /* 0x0000000f051a7227 */ /* 0x000fc800078e00ff */
[----:B------:R-:W-:Y:S01]  /*d410*/  @!P0 IMAD.IADD R16, R16, 0x1, -R0 ;  /* 0x0000000110108824 */ /* 0x000fe200078e0a00 */
[----:B------:R-:W-:Y:S01]  /*d420*/  IABS R13, R10 ;  /* 0x0000000a000d7213 */ /* 0x000fe20000000000 */
[----:B------:R-:W-:-:S03]  /*d430*/  IMAD.MOV R26, RZ, RZ, -R26 ;  /* 0x000000ffff1a7224 */ /* 0x000fc600078e0a1a */
[----:B------:R-:W-:Y:S01]  /*d440*/  ISETP.GT.U32.AND P0, PT, R0, R16, PT ;  /* 0x000000100000720c */ /* 0x000fe20003f04070 */
[----:B------:R-:W-:Y:S01]  /*d450*/  @!P4 IMAD.MOV R18, RZ, RZ, -R18 ;  /* 0x000000ffff12c224 */ /* 0x000fe200078e0a12 */
[----:B------:R-:W-:Y:S01]  /*d460*/  ISETP.GE.AND P2, PT, R8, RZ, PT ;  /* 0x000000ff0800720c */ /* 0x000fe20003f46270 */
[----:B------:R-:W-:Y:S01]  /*d470*/  IMAD R15, R0, R26, R15 ;  /* 0x0000001a000f7224 */ /* 0x000fe200078e020f */
[----:B------:R-:W-:Y:S01]  /*d480*/  ISETP.GE.AND P4, PT, R10, RZ, PT ;  /* 0x000000ff0a00720c */ /* 0x000fe20003f86270 */
[----:B------:R-:W-:-:S03]  /*d490*/  IMAD.HI.U32 R10, R5, R13, RZ ;  /* 0x0000000d050a7227 */ /* 0x000fc600078e00ff */
[----:B------:R-:W-:Y:S01]  /*d4a0*/  ISETP.GT.U32.AND P3, PT, R0, R15, PT ;  /* 0x0000000f0000720c */ /* 0x000fe20003f64070 */
[----:B------:R-:W-:-:S04]  /*d4b0*/  IMAD.MOV R10, RZ, RZ, -R10 ;  /* 0x000000ffff0a7224 */ /* 0x000fc800078e0a0a */
[----:B------:R-:W-:Y:S02]  /*d4c0*/  IMAD R13, R0, R10, R13 ;  /* 0x0000000a000d7224 */ /* 0x000fe400078e020d */
[----:B------:R-:W-:Y:S02]  /*d4d0*/  @!P0 IMAD.IADD R16, R16, 0x1, -R0 ;  /* 0x0000000110108824 */ /* 0x000fe400078e0a00 */
[----:B------:R-:W-:Y:S02]  /*d4e0*/  VIADD R8, R9, 0x6 ;  /* 0x0000000609087836 */ /* 0x000fe40000000000 */
[----:B------:R-:W-:Y:S01]  /*d4f0*/  @!P2 IMAD.MOV R16, RZ, RZ, -R16 ;  /* 0x000000ffff10a224 */ /* 0x000fe200078e0a10 */
[----:B------:R-:W-:Y:S01]  /*d500*/  ISETP.GT.U32.AND P2, PT, R0, R13, PT ;  /* 0x0000000d0000720c */ /* 0x000fe20003f44070 */
[----:B------:R-:W0:Y:S01]  /*d510*/  S2R R2, SR_TID.X ;  /* 0x0000000000027919 */ /* 0x000e220000002100 */
[----:B------:R-:W-:Y:S01]  /*d520*/  @!P5 IMAD.MOV R25, RZ, RZ, -R25 ;  /* 0x000000ffff19d224 */ /* 0x000fe200078e0a19 */
[----:B------:R-:W-:Y:S01]  /*d530*/  ISETP.GE.AND P5, PT, R14, RZ, PT ;  /* 0x000000ff0e00720c */ /* 0x000fe20003fa6270 */
[----:B------:R-:W-:Y:S01]  /*d540*/  @!P3 IMAD.IADD R15, R15, 0x1, -R0 ;  /* 0x000000010f0fb824 */ /* 0x000fe200078e0a00 */
[----:B------:R-:W-:-:S02]  /*d550*/  IABS R12, R8 ;  /* 0x00000008000c7213 */ /* 0x000fc40000000000 */
[----:B------:R-:W-:Y:S01]  /*d560*/  IABS R14, R14 ;  /* 0x0000000e000e7213 */ /* 0x000fe20000000000 */
[----:B------:R-:W-:Y:S01]  /*d570*/  STL [R1+0xeac], R3 ;  /* 0x000eac0301007387 */ /* 0x000fe20000100800 */
[----:B------:R-:W-:Y:S01]  /*d580*/  ISETP.GT.U32.AND P3, PT, R0, R15, PT ;  /* 0x0000000f0000720c */ /* 0x000fe20003f64070 */
[C---:B------:R-:W-:Y:S02]  /*d590*/  IMAD.HI.U32 R27, R5.reuse, R12, RZ ;  /* 0x0000000c051b7227 */ /* 0x040fe400078e00ff */
[----:B------:R1:W-:Y:S02]  /*d5a0*/  STL [R1+0xeb0], R4 ;  /* 0x000eb00401007387 */ /* 0x0003e40000100800 */
[----:B------:R-:W-:Y:S01]  /*d5b0*/  IMAD.HI.U32 R11, R5, R14, RZ ;  /* 0x0000000e050b7227 */ /* 0x000fe200078e00ff */
[----:B------:R-:W-:-:S03]  /*d5c0*/  ISETP.GE.AND P6, PT, R8, RZ, PT ;  /* 0x000000ff0800720c */ /* 0x000fc60003fc6270 */
[----:B------:R-:W-:Y:S02]  /*d5d0*/  IMAD.MOV R8, RZ, RZ, -R27 ;  /* 0x000000ffff087224 */ /* 0x000fe400078e0a1b */
[C---:B-1----:R-:W-:Y:S02]  /*d5e0*/  VIADD R4, R9.reuse, 0x4 ;  /* 0x0000000409047836 */ /* 0x042fe40000000000 */
[----:B------:R-:W-:Y:S02]  /*d5f0*/  VIADD R3, R9, 0x3 ;  /* 0x0000000309037836 */ /* 0x000fe40000000000 */
[----:B------:R-:W-:Y:S01]  /*d600*/  @!P2 IMAD.IADD R13, R13, 0x1, -R0 ;  /* 0x000000010d0da824 */ /* 0x000fe200078e0a00 */
[----:B------:R-:W-:Y:S01]  /*d610*/  IABS R26, R4 ;  /* 0x00000004001a7213 */ /* 0x000fe20000000000 */
[----:B------:R-:W-:Y:S02]  /*d620*/  IMAD.MOV R11, RZ, RZ, -R11 ;  /* 0x000000ffff0b7224 */ /* 0x000fe400078e0a0b */
[C---:B------:R-:W-:Y:S01]  /*d630*/  IMAD R12, R0.reuse, R8, R12 ;  /* 0x00000008000c7224 */ /* 0x040fe200078e020c */
[----:B------:R-:W-:Y:S01]  /*d640*/  IABS R8, R3 ;  /* 0x0000000300087213 */ /* 0x000fe20000000000 */
[C---:B------:R-:W-:Y:S01]  /*d650*/  IMAD R14, R0.reuse, R11, R14 ;  /* 0x0000000b000e7224 */ /* 0x040fe200078e020e */
[----:B------:R-:W-:Y:S01]  /*d660*/  ISETP.GT.U32.AND P2, PT, R0, R13, PT ;  /* 0x0000000d0000720c */ /* 0x000fe20003f44070 */
[----:B------:R-:W-:-:S04]  /*d670*/  IMAD.HI.U32 R10, R5, R26, RZ ;  /* 0x0000001a050a7227 */ /* 0x000fc800078e00ff */
[----:B------:R-:W-:Y:S01]  /*d680*/  @!P3 IMAD.IADD R15, R15, 0x1, -R0 ;  /* 0x000000010f0fb824 */ /* 0x000fe200078e0a00 */
[C---:B------:R-:W-:Y:S01]  /*d690*/  ISETP.GT.U32.AND P3, PT, R0.reuse, R12, PT ;  /* 0x0000000c0000720c */ /* 0x040fe20003f64070 */
[----:B------:R-:W-:Y:S01]  /*d6a0*/  IMAD.HI.U32 R28, R5, R8, RZ ;  /* 0x00000008051c7227 */ /* 0x000fe200078e00ff */
[----:B------:R-:W-:-:S03]  /*d6b0*/  ISETP.GT.U32.AND P0, PT, R0, R14, PT ;  /* 0x0000000e0000720c */ /* 0x000fc60003f04070 */
[----:B------:R-:W-:Y:S02]  /*d6c0*/  IMAD.MOV R10, RZ, RZ, -R10 ;  /* 0x000000ffff0a7224 */ /* 0x000fe400078e0a0a */
[----:B------:R-:W-:Y:S02]  /*d6d0*/  IMAD.MOV R28, RZ, RZ, -R28 ;  /* 0x000000ffff1c7224 */ /* 0x000fe400078e0a1c */
[C---:B------:R-:W-:Y:S02]  /*d6e0*/  IMAD R10, R0.reuse, R10, R26 ;  /* 0x0000000a000a7224 */ /* 0x040fe400078e021a */
[C---:B------:R-:W-:Y:S02]  /*d6f0*/  IMAD R8, R0.reuse, R28, R8 ;  /* 0x0000001c00087224 */ /* 0x040fe400078e0208 */
[--C-:B------:R-:W-:Y:S01]  /*d700*/  @!P2 IMAD.IADD R13, R13, 0x1, -R0.reuse ;  /* 0x000000010d0da824 */ /* 0x100fe200078e0a00 */
[----:B------:R-:W-:Y:S01]  /*d710*/  ISETP.GT.U32.AND P2, PT, R0, R10, PT ;  /* 0x0000000a0000720c */ /* 0x000fe20003f44070 */
[----:B------:R-:W-:Y:S01]  /*d720*/  @!P3 IMAD.IADD R12, R12, 0x1, -R0 ;  /* 0x000000010c0cb824 */ /* 0x000fe200078e0a00 */
[----:B0-----:R-:W-:Y:S01]  /*d730*/  SHF.R.U32.HI R2, RZ, 0x5, R2 ;  /* 0x00000005ff027819 */ /* 0x001fe20000011602 */
[----:B------:R-:W-:Y:S01]  /*d740*/  @!P0 IMAD.IADD R14, R14, 0x1, -R0 ;  /* 0x000000010e0e8824 */ /* 0x000fe200078e0a00 */
[----:B------:R-:W-:-:S02]  /*d750*/  ISETP.GT.U32.AND P3, PT, R0, R8, PT ;  /* 0x000000080000720c */ /* 0x000fc40003f64070 */
[----:B------:R-:W-:Y:S01]  /*d760*/  SGXT.U32 R2, R2, 0x1 ;  /* 0x000000010202781a */ /* 0x000fe20000000000 */
[----:B------:R-:W-:Y:S01]  /*d770*/  STL [R1+0xe38], R7 ;  /* 0x000e380701007387 */ /* 0x000fe20000100800 */
[----:B------:R-:W-:Y:S02]  /*d780*/  ISETP.GT.U32.AND P0, PT, R0, R14, PT ;  /* 0x0000000e0000720c */ /* 0x000fe40003f04070 */
[----:B------:R-:W-:Y:S01]  /*d790*/  LOP3.LUT R2, R2, 0x3e, RZ, 0xfc, !PT ;  /* 0x0000003e02027812 */ /* 0x000fe200078efcff */
[----:B------:R0:W-:Y:S04]  /*d7a0*/  STL [R1+0xeb4], R6 ;  /* 0x000eb40601007387 */ /* 0x0001e80000100800 */
[----:B------:R1:W-:Y:S01]  /*d7b0*/  STL [R1+0xeb8], R21 ;  /* 0x000eb81501007387 */ /* 0x0003e20000100800 */
[----:B------:R-:W-:-:S02]  /*d7c0*/  @!P2 IMAD.IADD R10, R10, 0x1, -R0 ;  /* 0x000000010a0aa824 */ /* 0x000fc400078e0a00 */
[----:B------:R-:W-:Y:S02]  /*d7d0*/  @!P3 IMAD.IADD R8, R8, 0x1, -R0 ;  /* 0x000000010808b824 */ /* 0x000fe400078e0a00 */
[----:B0-----:R-:W-:Y:S02]  /*d7e0*/  IMAD R6, R2, UR6, RZ ;  /* 0x0000000602067c24 */ /* 0x001fe4000f8e02ff */
[----:B-1----:R-:W-:Y:S02]  /*d7f0*/  VIADD R21, R9, 0x5 ;  /* 0x0000000509157836 */ /* 0x002fe40000000000 */
[----:B------:R-:W-:Y:S01]  /*d800*/  IMAD R2, RZ, RZ, -UR6 ;  /* 0x80000006ff027e24 */ /* 0x000fe2000f8e02ff */
[----:B------:R-:W-:Y:S02]  /*d810*/  STL [R1+0xebc], R22 ;  /* 0x000ebc1601007387 */ /* 0x000fe40000100800 */
[----:B------:R-:W-:Y:S02]  /*d820*/  IABS R11, R21 ;  /* 0x00000015000b7213 */ /* 0x000fe40000000000 */
[----:B------:R-:W-:Y:S01]  /*d830*/  ISETP.GT.U32.AND P3, PT, R0, R10, PT ;  /* 0x0000000a0000720c */ /* 0x000fe20003f64070 */
[----:B------:R-:W-:Y:S01]  /*d840*/  STL [R1+0xec0], R19 ;  /* 0x000ec01301007387 */ /* 0x000fe20000100800 */
[----:B------:R-:W-:-:S02]  /*d850*/  IMAD R6, R2, 0x2, R6 ;  /* 0x0000000202067824 */ /* 0x000fc400078e0206 */
[----:B------:R-:W-:Y:S01]  /*d860*/  IMAD.HI.U32 R27, R5, R11, RZ ;  /* 0x0000000b051b7227 */ /* 0x000fe200078e00ff */
[----:B------:R-:W-:Y:S03]  /*d870*/  STL [R1+0xec4], R23 ;  /* 0x000ec41701007387 */ /* 0x000fe60000100800 */
[----:B------:R-:W-:Y:S01]  /*d880*/  @!P0 IMAD.IADD R14, R14, 0x1, -R0 ;  /* 0x000000010e0e8824 */ /* 0x000fe200078e0a00 */
[----:B------:R-:W-:Y:S01]  /*d890*/  STL [R1+0xec8], R24 ;  /* 0x000ec81801007387 */ /* 0x000fe20000100800 */
[----:B------:R-:W-:-:S03]  /*d8a0*/  IMAD R2, R2, 0x2, R6 ;  /* 0x0000000202027824 */ /* 0x000fc600078e0206 */
[----:B------:R-:W-:Y:S01]  /*d8b0*/  STL [R1+0xecc], R20 ;  /* 0x000ecc1401007387 */ /* 0x000fe20000100800 */
[----:B------:R-:W-:-:S03]  /*d8c0*/  IMAD.MOV R27, RZ, RZ, -R27 ;  /* 0x000000ffff1b7224 */ /* 0x000fc600078e0a1b */
[----:B------:R-:W-:Y:S01]  /*d8d0*/  STL [R1+0xed0], R25 ;  /* 0x000ed01901007387 */ /* 0x000fe20000100800 */
[----:B------:R-:W-:-:S03]  /*d8e0*/  @!P1 IMAD.MOV R15, RZ, RZ, -R15 ;  /* 0x000000ffff0f9224 */ /* 0x000fc600078e0a0f */
[----:B------:R-:W-:Y:S01]  /*d8f0*/  STL [R1+0xed4], R18 ;  /* 0x000ed41201007387 */ /* 0x000fe20000100800 */
[C---:B------:R-:W-:Y:S02]  /*d900*/  VIADD R29, R9.reuse, 0x2 ;  /* 0x00000002091d7836 */ /* 0x040fe40000000000 */
[----:B------:R-:W-:Y:S01]  /*d910*/  VIADD R26, R9, 0x1 ;  /* 0x00000001091a7836 */ /* 0x000fe20000000000 */
[----:B------:R-:W-:Y:S01]  /*d920*/  STL [R1+0xed8], R17 ;  /* 0x000ed81101007387 */ /* 0x000fe20000100800 */
[----:B------:R-:W-:-:S03]  /*d930*/  @!P5 IMAD.MOV R14, RZ, RZ, -R14 ;  /* 0x000000ffff0ed224 */ /* 0x000fc600078e0a0e */
[----:B------:R-:W-:Y:S01]  /*d940*/  STL [R1+0xedc], R16 ;  /* 0x000edc1001007387 */ /* 0x000fe20000100800 */
[----:B------:R-:W-:-:S03]  /*d950*/  IMAD R11, R0, R27, R11 ;  /* 0x0000001b000b7224 */ /* 0x000fc600078e020b */
[----:B------:R-:W2:Y:S01]  /*d960*/  LDL.LU R9, [R1+0xf60] ;  /* 0x000f600001097983 */ /* 0x000ea20000300800 */
[----:B------:R-:W-:-:S03]  /*d970*/  @!P3 IMAD.IADD R10, R10, 0x1, -R0 ;  /* 0x000000010a0ab824 */ /* 0x000fc600078e0a00 */
[----:B------:R-:W-:Y:S01]  /*d980*/  STL [R1+0x430], R6 ;  /* 0x0004300601007387 */ /* 0x000fe20000100800 */
[----:B------:R-:W-:-:S03]  /*d990*/  ISETP.GE.AND P3, PT, R3, RZ, PT ;  /* 0x000000ff0300720c */ /* 0x000fc60003f66270 */
[----:B------:R-:W-:Y:S04]  /*d9a0*/  STL [R1+0x438], R2 ;  /* 0x0004380201007387 */ /* 0x000fe80000100800 */
[----:B------:R-:W-:Y:S01]  /*d9b0*/  STL [R1+0xee0], R15 ;  /* 0x000ee00f01007387 */ /* 0x000fe20000100800 */
[----:B------:R-:W-:-:S03]  /*d9c0*/  ISETP.GT.U32.AND P0, PT, R0, R11, PT ;  /* 0x0000000b0000720c */ /* 0x000fc60003f04070 */
[----:B------:R0:W-:Y:S01]  /*d9d0*/  STL [R1+0xee4], R14 ;  /* 0x000ee40e01007387 */ /* 0x0001e20000100800 */
[----:B------:R-:W1:Y:S01]  /*d9e0*/  S2R R3, SR_TID.X ;  /* 0x0000000000037919 */ /* 0x000e620000002100 */
[----:B0-----:R-:W-:-:S04]  /*d9f0*/  IMAD R14, RZ, RZ, -UR6 ;  /* 0x80000006ff0e7e24 */ /* 0x001fc8000f8e02ff */
[----:B------:R-:W-:Y:S02]  /*da00*/  IMAD R2, R14, 0x2, R2 ;  /* 0x000000020e027824 */ /* 0x000fe400078e0202 */
[----:B------:R-:W-:-:S03]  /*da10*/  @!P4 IMAD.MOV R13, RZ, RZ, -R13 ;  /* 0x000000ffff0dc224 */ /* 0x000fc600078e0a0d */
[----:B------:R0:W-:Y:S01]  /*da20*/  STL [R1+0x3f0], R2 ;  /* 0x0003f00201007387 */ /* 0x0001e20000100800 */
[----:B------:R-:W-:Y:S01]  /*da30*/  IABS R27, R29 ;  /* 0x0000001d001b7213 */ /* 0x000fe20000000000 */
[----:B------:R-:W-:Y:S02]  /*da40*/  @!P0 IMAD.IADD R11, R11, 0x1, -R0 ;  /* 0x000000010b0b8824 */ /* 0x000fe400078e0a00 */
[----:B------:R-:W-:Y:S01]  /*da50*/  STL [R1+0xee8], R13 ;  /* 0x000ee80d01007387 */ /* 0x000fe20000100800 */
[----:B0-----:R-:W-:Y:S01]  /*da60*/  IMAD R2, R14, 0x2, R2 ;  /* 0x000000020e027824 */ /* 0x001fe200078e0202 */
[----:B------:R-:W-:-:S04]  /*da70*/  IABS R28, R26 ;  /* 0x0000001a001c7213 */ /* 0x000fc80000000000 */
[----:B------:R0:W-:Y:S01]  /*da80*/  STL [R1+0x3e8], R2 ;  /* 0x0003e80201007387 */ /* 0x0001e20000100800 */
[C---:B------:R-:W-:Y:S01]  /*da90*/  ISETP.GT.U32.AND P2, PT, R0.reuse, R12, PT ;  /* 0x0000000c0000720c */ /* 0x040fe20003f44070 */
[----:B------:R-:W-:Y:S01]  /*daa0*/  IMAD.HI.U32 R7, R5, R27, RZ ;  /* 0x0000001b05077227 */ /* 0x000fe200078e00ff */
[----:B------:R-:W-:-:S03]  /*dab0*/  ISETP.GT.U32.AND P1, PT, R0, R11, PT ;  /* 0x0000000b0000720c */ /* 0x000fc60003f24070 */
[----:B0-----:R-:W-:Y:S02]  /*dac0*/  IMAD R2, R14, 0x2, R2 ;  /* 0x000000020e027824 */ /* 0x001fe400078e0202 */
[----:B------:R-:W-:-:S03]  /*dad0*/  IMAD.HI.U32 R5, R5, R28, RZ ;  /* 0x0000001c05057227 */ /* 0x000fc600078e00ff */
[----:B------:R0:W-:Y:S01]  /*dae0*/  STL [R1+0x3ec], R2 ;  /* 0x0003ec0201007387 */ /* 0x0001e20000100800 */
[----:B------:R-:W-:Y:S02]  /*daf0*/  IMAD.MOV R7, RZ, RZ, -R7 ;  /* 0x000000ffff077224 */ /* 0x000fe400078e0a07 */
[----:B------:R-:W-:Y:S01]  /*db00*/  IMAD.MOV R5, RZ, RZ, -R5 ;  /* 0x000000ffff057224 */ /* 0x000fe200078e0a05 */
[----:B------:R-:W-:Y:S01]  /*db10*/  ISETP.GT.U32.AND P5, PT, R0, R8, PT ;  /* 0x000000080000720c */ /* 0x000fe20003fa4070 */
[----:B0-----:R-:W-:Y:S02]  /*db20*/  IMAD R2, R14, 0x2, R2 ;  /* 0x000000020e027824 */ /* 0x001fe400078e0202 */
[----:B------:R-:W-:-:S03]  /*db30*/  IMAD R27, R0, R7, R27 ;  /* 0x00000007001b7224 */ /* 0x000fc600078e021b */
[----:B------:R0:W-:Y:S01]  /*db40*/  STL [R1+0x3f4], R2 ;  /* 0x0003f40201007387 */ /* 0x0001e20000100800 */
[----:B------:R-:W-:Y:S02]  /*db50*/  IMAD R5, R0, R5, R28 ;  /* 0x0000000500057224 */ /* 0x000fe400078e021c */
[--C-:B------:R-:W-:Y:S01]  /*db60*/  @!P2 IMAD.IADD R12, R12, 0x1, -R0.reuse ;  /* 0x000000010c0ca824 */ /* 0x100fe200078e0a00 */
[----:B------:R-:W-:Y:S01]  /*db70*/  ISETP.GE.AND P2, PT, R4, RZ, PT ;  /* 0x000000ff0400720c */ /* 0x000fe20003f46270 */
[----:B------:R-:W-:Y:S02]  /*db80*/  @!P1 IMAD.IADD R11, R11, 0x1, -R0 ;  /* 0x000000010b0b9824 */ /* 0x000fe400078e0a00 */
[----:B0-----:R-:W-:Y:S01]  /*db90*/  IMAD R2, R14, 0x2, R2 ;  /* 0x000000020e027824 */ /* 0x001fe200078e0202 */
[C---:B------:R-:W-:Y:S01]  /*dba0*/  ISETP.GT.U32.AND P4, PT, R0.reuse, R27, PT ;  /* 0x0000001b0000720c */ /* 0x040fe20003f84070 */
[----:B-1----:R-:W-:Y:S01]  /*dbb0*/  IMAD.SHL.U32 R4, R3, 0x8, RZ ;  /* 0x0000000803047824 */ /* 0x002fe200078e00ff */
[----:B------:R-:W-:-:S02]  /*dbc0*/  ISETP.GT.U32.AND P1, PT, R0, R5, PT ;  /* 0x000000050000720c */ /* 0x000fc40003f24070 */
[----:B------:R0:W-:Y:S01]  /*dbd0*/  STL [R1+0x3f8], R2 ;  /* 0x0003f80201007387 */ /* 0x0001e20000100800 */
[----:B------:R-:W-:-:S03]  /*dbe0*/  @!P5 IMAD.IADD R8, R8, 0x1, -R0 ;  /* 0x000000010808d824 */ /* 0x000fc600078e0a00 */
[----:B------:R-:W-:Y:S01]  /*dbf0*/  STL [R1+0xe00], R4 ;  /* 0x000e000401007387 */ /* 0x000fe20000100800 */
[----:B0-----:R-:W-:Y:S01]  /*dc00*/  IMAD R2, R14, 0x2, R2 ;  /* 0x000000020e027824 */ /* 0x001fe200078e0202 */
[----:B------:R-:W-:-:S04]  /*dc10*/  ISETP.GE.AND P5, PT, R29, RZ, PT ;  /* 0x000000ff1d00720c */ /* 0x000fc80003fa6270 */
[----:B------:R0:W-:Y:S01]  /*dc20*/  STL [R1+0x3fc], R2 ;  /* 0x0003fc0201007387 */ /* 0x0001e20000100800 */
[----:B------:R-:W-:Y:S02]  /*dc30*/  LOP3.LUT R29, R3, 0x7, RZ, 0xc0, !PT ;  /* 0x00000007031d7812 */ /* 0x000fe400078ec0ff */
[----:B------:R-:W-:Y:S01]  /*dc40*/  LOP3.LUT R28, R4, 0x30, RZ, 0xc0, !PT ;  /* 0x00000030041c7812 */ /* 0x000fe200078ec0ff */
[----:B0-----:R-:W-:Y:S02]  /*dc50*/  IMAD R2, R14, 0x2, R2 ;  /* 0x000000020e027824 */ /* 0x001fe400078e0202 */
[----:B------:R-:W-:-:S03]  /*dc60*/  @!P4 IMAD.IADD R27, R27, 0x1, -R0 ;  /* 0x000000011b1bc824 */ /* 0x000fc600078e0a00 */
[----:B------:R0:W-:Y:S01]  /*dc70*/  STL [R1+0x400], R2 ;  /* 0x0004000201007387 */ /* 0x0001e20000100800 */
[----:B------:R-:W-:Y:S02]  /*dc80*/  @!P1 IMAD.IADD R5, R5, 0x1, -R0 ;  /* 0x0000000105059824 */ /* 0x000fe400078e0a00 */
[----:B------:R-:W-:Y:S02]  /*dc90*/  IMAD.SHL.U32 R6, R3, 0x2, RZ ;  /* 0x0000000203067824 */ /* 0x000fe400078e00ff */
[----:B------:R-:W-:Y:S02]  /*dca0*/  IMAD R28, R29, 0x40, R28 ;  /* 0x000000401d1c7824 */ /* 0x000fe400078e021c */
[----:B0-----:R-:W-:Y:S01]  /*dcb0*/  IMAD R2, R14, 0x2, R2 ;  /* 0x000000020e027824 */ /* 0x001fe200078e0202 */
[C---:B------:R-:W-:Y:S01]  /*dcc0*/  ISETP.GT.U32.AND P4, PT, R0.reuse, R27, PT ;  /* 0x0000001b0000720c */ /* 0x040fe20003f84070 */
[----:B------:R-:W-:Y:S01]  /*dcd0*/  IMAD.SHL.U32 R4, R3, 0x20, RZ ;  /* 0x0000002003047824 */ /* 0x000fe200078e00ff */
[----:B------:R-:W-:-:S02]  /*dce0*/  ISETP.GT.U32.AND P1, PT, R0, R5, PT ;  /* 0x000000050000720c */ /* 0x000fc40003f24070 */
[----:B------:R0:W-:Y:S01]  /*dcf0*/  STL [R1+0x404], R2 ;  /* 0x0004040201007387 */ /* 0x0001e20000100800 */
[----:B------:R-:W-:-:S04]  /*dd00*/  LOP3.LUT R28, R28, 0x10, R6, 0x78, !PT ;  /* 0x000000101c1c7812 */ /* 0x000fc800078e7806 */
[----:B------:R-:W-:Y:S01]  /*dd10*/  LOP3.LUT R4, R28, 0x200, R4, 0xf8, !PT ;  /* 0x000002001c047812 */ /* 0x000fe200078ef804 */
[----:B0-----:R-:W-:Y:S01]  /*dd20*/  IMAD R2, R14, 0x2, R2 ;  /* 0x000000020e027824 */ /* 0x001fe200078e0202 */
[----:B------:R-:W-:-:S04]  /*dd30*/  LOP3.LUT R3, R3, 0x3f, RZ, 0xc0, !PT ;  /* 0x0000003f03037812 */ /* 0x000fc800078ec0ff */
[----:B------:R0:W-:Y:S01]  /*dd40*/  STL [R1+0x40c], R2 ;  /* 0x00040c0201007387 */ /* 0x0001e20000100800 */
[----:B------:R-:W-:-:S03]  /*dd50*/  @!P6 IMAD.MOV R12, RZ, RZ, -R12 ;  /* 0x000000ffff0ce224 */ /* 0x000fc600078e0a0c */
[----:B------:R-:W-:Y:S01]  /*dd60*/  STL [R1+0x460], R4 ;  /* 0x0004600401007387 */ /* 0x000fe20000100800 */
[----:B0-----:R-:W-:Y:S02]  /*dd70*/  IMAD R2, R14, 0x2, R2 ;  /* 0x000000020e027824 */ /* 0x001fe400078e0202 */
[----:B------:R-:W-:-:S03]  /*dd80*/  @!P4 IMAD.IADD R27, R27, 0x1, -R0 ;  /* 0x000000011b1bc824 */ /* 0x000fc600078e0a00 */
[----:B------:R0:W-:Y:S01]  /*dd90*/  STL [R1+0x408], R2 ;  /* 0x0004080201007387 */ /* 0x0001e20000100800 */
[----:B------:R-:W-:Y:S02]  /*dda0*/  @!P1 IMAD.IADD R5, R5, 0x1, -R0 ;  /* 0x0000000105059824 */ /* 0x000fe400078e0a00 */
[----:B------:R-:W-:Y:S01]  /*ddb0*/  IMAD R0, R3, UR7, RZ ;  /* 0x0000000703007c24 */ /* 0x000fe2000f8e02ff */
[----:B------:R-:W-:Y:S01]  /*ddc0*/  STL [R1+0xeec], R12 ;  /* 0x000eec0c01007387 */ /* 0x000fe20000100800 */
[----:B0-----:R-:W-:-:S03]  /*ddd0*/  IMAD R2, R14, 0x2, R2 ;  /* 0x000000020e027824 */ /* 0x001fc600078e0202 */
[----:B------:R-:W-:Y:S02]  /*dde0*/  LEA R0, P6, R0, UR8, 0x1 ;  /* 0x0000000800007c11 */ /* 0x000fe4000f8c08ff */
[----:B------:R0:W-:Y:S02]  /*ddf0*/  STL [R1+0x410], R2 ;  /* 0x0004100201007387 */ /* 0x0001e40000100800 */
[----:B0-----:R-:W-:-:S05]  /*de00*/  IMAD R2, R14, 0x2, R2 ;  /* 0x000000020e027824 */ /* 0x001fca00078e0202 */
[----:B------:R-:W-:Y:S01]  /*de10*/  STL [R1+0x418], R2 ;  /* 0x0004180201007387 */ /* 0x000fe20000100800 */
[----:B------:R-:W-:-:S03]  /*de20*/  IMAD R12, R14, 0x2, R2 ;  /* 0x000000020e0c7824 */ /* 0x000fc600078e0202 */
[----:B------:R0:W-:Y:S04]  /*de30*/  STL [R1+0xe2c], R0 ;  /* 0x000e2c0001007387 */ /* 0x0001e80000100800 */
[----:B------:R-:W3:Y:S04]  /*de40*/  LDL.LU R15, [R1+0x3cc] ;  /* 0x0003cc00010f7983 */ /* 0x000ee80000300800 */
[----:B------:R-:W4:Y:S04]  /*de50*/  LDL.LU R16, [R1+0x3c8] ;  /* 0x0003c80001107983 */ /* 0x000f280000300800 */
[----:B------:R-:W5:Y:S04]  /*de60*/  LDL.LU R17, [R1+0x3c4] ;  /* 0x0003c40001117983 */ /* 0x000f680000300800 */
[----:B------:R-:W-:Y:S04]  /*de70*/  STL [R1+0x424], R12 ;  /* 0x0004240c01007387 */ /* 0x000fe80000100800 */
[----:B------:R-:W5:Y:S01]  /*de80*/  LDL.LU R18, [R1+0x3c0] ;  /* 0x0003c00001127983 */ /* 0x000f620000300800 */
[----:B------:R-:W-:-:S03]  /*de90*/  IMAD R29, R29, 0x90, RZ ;  /* 0x000000901d1d7824 */ /* 0x000fc600078e02ff */
[----:B------:R-:W5:Y:S04]  /*dea0*/  LDL.LU R25, [R1+0x3bc] ;  /* 0x0003bc0001197983 */ /* 0x000f680000300800 */
[----:B------:R-:W5:Y:S04]  /*deb0*/  LDL.LU R20, [R1+0x3b8] ;  /* 0x0003b80001147983 */ /* 0x000f680000300800 */
[----:B------:R-:W5:Y:S01]  /*dec0*/  LDL.LU R24, [R1+0x3b4] ;  /* 0x0003b40001187983 */ /* 0x000f620000300800 */
[----:B------:R-:W-:-:S03]  /*ded0*/  LOP3.LUT R6, R29, 0x30, R6, 0x78, !PT ;  /* 0x000000301d067812 */ /* 0x000fc600078e7806 */
[----:B------:R-:W5:Y:S04]  /*dee0*/  LDL.LU R23, [R1+0x11c] ;  /* 0x00011c0001177983 */ /* 0x000f680000300800 */
[----:B------:R-:W5:Y:S01]  /*def0*/  LDL.LU R19, [R1+0x120] ;  /* 0x0001200001137983 */ /* 0x000f620000300800 */
[----:B------:R-:W-:-:S03]  /*df00*/  ISETP.GE.AND P0, PT, R21, RZ, PT ;  /* 0x000000ff1500720c */ /* 0x000fc60003f06270 */
[----:B------:R-:W5:Y:S04]  /*df10*/  LDL.LU R22, [R1+0x124] ;  /* 0x0001240001167983 */ /* 0x000f680000300800 */
[----:B------:R-:W5:Y:S04]  /*df20*/  LDL.LU R21, [R1+0x12c] ;  /* 0x00012c0001157983 */ /* 0x000f680000300800 */
[----:B------:R-:W5:Y:S04]  /*df30*/  LDL.LU R6, [R1+0x130] ;  /* 0x0001300001067983 */ /* 0x000f680000300800 */
[----:B------:R-:W5:Y:S04]  /*df40*/  LDL.LU R7, [R1+0x134] ;  /* 0x0001340001077983 */ /* 0x000f680000300800 */
[----:B------:R-:W5:Y:S01]  /*df50*/  LDL.LU R4, [R1+0x144] ;  /* 0x0001440001047983 */ /* 0x000f620000300800 */
[----:B------:R-:W-:Y:S01]  /*df60*/  ISETP.GE.AND P4, PT, R26, RZ, PT ;  /* 0x000000ff1a00720c */ /* 0x000fe20003f86270 */
[----:B------:R-:W-:-:S02]  /*df70*/  @!P0 IMAD.MOV R11, RZ, RZ, -R11 ;  /* 0x000000ffff0b8224 */ /* 0x000fc400078e0a0b */
[----:B0-----:R-:W-:Y:S01]  /*df80*/  IMAD R0, R14, 0x2, R12 ;  /* 0x000000020e007824 */ /* 0x001fe200078e020c */
[----:B------:R-:W5:Y:S01]  /*df90*/  LDL.LU R3, [R1+0x148] ;  /* 0x0001480001037983 */ /* 0x000f620000300800 */
[----:B------:R-:W-:Y:S02]  /*dfa0*/  @!P2 IMAD.MOV R10, RZ, RZ, -R10 ;  /* 0x000000ffff0aa224 */ /* 0x000fe400078e0a0a */
[----:B------:R-:W-:Y:S01]  /*dfb0*/  @!P3 IMAD.MOV R8, RZ, RZ, -R8 ;  /* 0x000000ffff08b224 */ /* 0x000fe200078e0a08 */
[----:B------:R-:W5:Y:S01]  /*dfc0*/  LDL.LU R2, [R1+0x14c] ;  /* 0x00014c0001027983 */ /* 0x000f620000300800 */
[----:B------:R-:W-:-:S03]  /*dfd0*/  @!P5 IMAD.MOV R27, RZ, RZ, -R27 ;  /* 0x000000ffff1bd224 */ /* 0x000fc600078e0a1b */
[----:B------:R-:W-:Y:S01]  /*dfe0*/  STL [R1+0xef0], R11 ;  /* 0x000ef00b01007387 */ /* 0x000fe20000100800 */
[----:B------:R-:W-:-:S03]  /*dff0*/  @!P4 IMAD.MOV R5, RZ, RZ, -R5 ;  /* 0x000000ffff05c224 */ /* 0x000fc600078e0a05 */
[----:B------:R0:W-:Y:S04]  /*e000*/  STL [R1+0x414], R0 ;  /* 0x0004140001007387 */ /* 0x0001e80000100800 */
[----:B------:R-:W-:Y:S04]  /*e010*/  STL [R1+0xef4], R10 ;  /* 0x000ef40a01007387 */ /* 0x000fe80000100800 */
[----:B------:R-:W-:Y:S01]  /*e020*/  STL [R1+0xef8], R8 ;  /* 0x000ef80801007387 */ /* 0x000fe20000100800 */
[----:B0-----:R-:W-:Y:S01]  /*e030*/  IMAD R0, R14, 0x2, R0 ;  /* 0x000000020e007824 */ /* 0x001fe200078e0200 */
[----:B--2---:R-:W-:-:S02]  /*e040*/  ISETP.NE.AND P1, PT, R9, RZ, PT ;  /* 0x000000ff0900720c */ /* 0x004fc40003f25270 */
[----:B------:R-:W-:Y:S01]  /*e050*/  LOP3.LUT R9, RZ, R9, RZ, 0x33, !PT ;  /* 0x00000009ff097212 */ /* 0x000fe200078e33ff */
[----:B------:R-:W-:Y:S04]  /*e060*/  STL [R1+0xefc], R27 ;  /* 0x000efc1b01007387 */ /* 0x000fe80000100800 */
[----:B------:R5:W-:Y:S01]  /*e070*/  STL [R1+0xf00], R5 ;  /* 0x000f000501007387 */ /* 0x000be20000100800 */
[C---:B---3--:R-:W-:Y:S02]  /*e080*/  SEL R26, R9.reuse, R15, !P1 ;  /* 0x0000000f091a7207 */ /* 0x048fe40004800000 */
[----:B----4-:R-:W-:-:S03]  /*e090*/  SEL R28, R9, R16, !P1 ;  /* 0x00000010091c7207 */ /* 0x010fc60004800000 */
[----:B------:R-:W-:Y:S01]  /*e0a0*/  STL [R1+0xf04], R26 ;  /* 0x000f041a01007387 */ /* 0x000fe20000100800 */
[----:B-----5:R-:W-:-:S03]  /*e0b0*/  SEL R5, R9, R17, !P1 ;  /* 0x0000001109057207 */ /* 0x020fc60004800000 */
[----:B------:R0:W-:Y:S04]  /*e0c0*/  STL [R1+0x41c], R0 ;  /* 0x00041c0001007387 */ /* 0x0001e80000100800 */
[----:B------:R-:W-:Y:S01]  /*e0d0*/  STL [R1+0xf08], R28 ;  /* 0x000f081c01007387 */ /* 0x000fe20000100800 */
[----:B0-----:R-:W-:-:S03]  /*e0e0*/  SEL R0, R9, R18, !P1 ;  /* 0x0000001209007207 */ /* 0x001fc60004800000 */
[----:B------:R0:W-:Y:S01]  /*e0f0*/  STL [R1+0x4], R5 ;  /* 0x0000040501007387 */ /* 0x0001e20000100800 */
[----:B------:R-:W-:-:S03]  /*e100*/  SEL R8, R9, R25, !P1 ;  /* 0x0000001909087207 */ /* 0x000fc60004800000 */
[----:B------:R1:W-:Y:S01]  /*e110*/  STL [R1+0x1c], R0 ;  /* 0x00001c0001007387 */ /* 0x0003e20000100800 */
[----:B0-----:R-:W-:-:S03]  /*e120*/  SEL R5, R9, R20, !P1 ;  /* 0x0000001409057207 */ /* 0x001fc60004800000 */
[----:B------:R0:W-:Y:S01]  /*e130*/  STL [R1+0x20], R8 ;  /* 0x0000200801007387 */ /* 0x0001e20000100800 */
[----:B-1----:R-:W-:-:S03]  /*e140*/  SEL R0, R9, R24, !P1 ;  /* 0x0000001809007207 */ /* 0x002fc60004800000 */
[----:B------:R1:W-:Y:S04]  /*e150*/  STL [R1+0x24], R5 ;  /* 0x0000240501007387 */ /* 0x0003e80000100800 */
[----:B------:R2:W-:Y:S01]  /*e160*/  STL [R1+0x2c], R0 ;  /* 0x00002c0001007387 */ /* 0x0005e20000100800 */
[C---:B0-----:R-:W-:Y:S02]  /*e170*/  SEL R8, R9.reuse, R23, !P1 ;  /* 0x0000001709087207 */ /* 0x041fe40004800000 */
[----:B-1----:R-:W-:-:S03]  /*e180*/  SEL R5, R9, R19, !P1 ;  /* 0x0000001309057207 */ /* 0x002fc60004800000 */
[----:B------:R0:W-:Y:S01]  /*e190*/  STL [R1+0x11c], R8 ;  /* 0x00011c0801007387 */ /* 0x0001e20000100800 */
[----:B--2---:R-:W-:-:S03]  /*e1a0*/  SEL R0, R9, R22, !P1 ;  /* 0x0000001609007207 */ /* 0x004fc60004800000 */
[----:B------:R1:W-:Y:S04]  /*e1b0*/  STL [R1+0x120], R5 ;  /* 0x0001200501007387 */ /* 0x0003e80000100800 */
[----:B------:R2:W-:Y:S01]  /*e1c0*/  STL [R1+0x124], R0 ;  /* 0x0001240001007387 */ /* 0x0005e20000100800 */
[C---:B0-----:R-:W-:Y:S02]  /*e1d0*/  SEL R8, R9.reuse, R21, !P1 ;  /* 0x0000001509087207 */ /* 0x041fe40004800000 */
[C---:B------:R-:W-:Y:S02]  /*e1e0*/  SEL R4, R9.reuse, R4, !P1 ;  /* 0x0000000409047207 */ /* 0x040fe40004800000 */
[C---:B-1----:R-:W-:Y:S01]  /*e1f0*/  SEL R5, R9.reuse, R6, !P1 ;  /* 0x0000000609057207 */ /* 0x042fe20004800000 */
[----:B------:R-:W-:Y:S01]  /*e200*/  STL [R1+0x12c], R8 ;  /* 0x00012c0801007387 */ /* 0x000fe20000100800 */
[----:B--2---:R-:W-:-:S03]  /*e210*/  SEL R0, R9, R7, !P1 ;  /* 0x0000000709007207 */ /* 0x004fc60004800000 */
[----:B------:R-:W-:Y:S04]  /*e220*/  STL [R1+0x130], R5 ;  /* 0x0001300501007387 */ /* 0x000fe80000100800 */
[----:B------:R0:W-:Y:S04]  /*e230*/  STL [R1+0x134], R0 ;  /* 0x0001340001007387 */ /* 0x0001e80000100800 */
[----:B------:R-:W-:Y:S04]  /*e240*/  STL [R1+0x144], R4 ;  /* 0x0001440401007387 */ /* 0x000fe80000100800 */
[----:B------:R-:W2:Y:S01]  /*e250*/  LDL.LU R28, [R1+0x15c] ;  /* 0x00015c00011c7983 */ /* 0x000ea20000300800 */
[----:B------:R-:W-:-:S02]  /*e260*/  SEL R3, R9, R3, !P1 ;  /* 0x0000000309037207 */ /* 0x000fc40004800000 */
[----:B0-----:R-:W-:-:S03]  /*e270*/  SEL R0, R9, R2, !P1 ;  /* 0x0000000209007207 */ /* 0x001fc60004800000 */
[----:B------:R-:W-:Y:S04]  /*e280*/  STL [R1+0x148], R3 ;  /* 0x0001480301007387 */ /* 0x000fe80000100800 */
[----:B--2---:R0:W-:Y:S04]  /*e290*/  STL [R1+0xf54], R28 ;  /* 0x000f541c01007387 */ /* 0x0041e80000100800 */
[----:B------:R-:W-:Y:S04]  /*e2a0*/  STL [R1+0x14c], R0 ;  /* 0x00014c0001007387 */ /* 0x000fe80000100800 */
[----:B0-----:R-:W2:Y:S04]  /*e2b0*/  LDL.LU R28, [R1+0x158] ;  /* 0x00015800011c7983 */ /* 0x001ea80000300800 */
[----:B--2---:R0:W-:Y:S04]  /*e2c0*/  STL [R1+0xf58], R28 ;  /* 0x000f581c01007387 */ /* 0x0041e80000100800 */
[----:B0-----:R-:W2:Y:S04]  /*e2d0*/  LDL.LU R28, [R1+0x154] ;  /* 0x00015400011c7983 */ /* 0x001ea80000300800 */
[----:B--2---:R0:W-:Y:S04]  /*e2e0*/  STL [R1+0xf5c], R28 ;  /* 0x000f5c1c01007387 */ /* 0x0041e80000100800 */
[----:B0-----:R-:W2:Y:S04]  /*e2f0*/  LDL.LU R28, [R1+0x150] ;  /* 0x00015000011c7983 */ /* 0x001ea80000300800 */
[----:B------:R-:W3:Y:S04]  /*e300*/  LDL.LU R26, [R1+0x160] ;  /* 0x00016000011a7983 */ /* 0x000ee80000300800 */
[----:B------:R-:W4:Y:S04]  /*e310*/  LDL.LU R5, [R1+0x168] ;  /* 0x0001680001057983 */ /* 0x000f280000300800 */
[----:B------:R-:W5:Y:S04]  /*e320*/  LDL.LU R27, [R1+0x170] ;  /* 0x00017000011b7983 */ /* 0x000f680000300800 */
[----:B------:R-:W3:Y:S04]  /*e330*/  LDL.LU R8, [R1+0x174] ;  /* 0x0001740001087983 */ /* 0x000ee80000300800 */
        /* <DEDUP_REMOVED lines=22> */
[----:B------:R-:W3:Y:S01]  /*e4a0*/  LDL.LU R2, [R1+0x1e8] ;  /* 0x0001e80001027983 */ /* 0x000ee20000300800 */
[----:B--2---:R-:W-:-:S05]  /*e4b0*/  SEL R28, R9, R28, !P1 ;  /* 0x0000001c091c7207 */ /* 0x004fca0004800000 */
[----:B------:R0:W-:Y:S04]  /*e4c0*/  STL [R1+0x150], R28 ;  /* 0x0001501c01007387 */ /* 0x0001e80000100800 */
[----:B0-----:R-:W2:Y:S02]  /*e4d0*/  LDL.LU R28, [R1+0xf5c] ;  /* 0x000f5c00011c7983 */ /* 0x001ea40000300800 */
[----:B--2---:R-:W-:-:S05]  /*e4e0*/  SEL R28, R9, R28, !P1 ;  /* 0x0000001c091c7207 */ /* 0x004fca0004800000 */
[----:B------:R0:W-:Y:S04]  /*e4f0*/  STL [R1+0x154], R28 ;  /* 0x0001541c01007387 */ /* 0x0001e80000100800 */
[----:B0-----:R-:W2:Y:S02]  /*e500*/  LDL.LU R28, [R1+0xf58] ;  /* 0x000f5800011c7983 */ /* 0x001ea40000300800 */
[----:B--2---:R-:W-:-:S05]  /*e510*/  SEL R28, R9, R28, !P1 ;  /* 0x0000001c091c7207 */ /* 0x004fca0004800000 */
[----:B------:R0:W-:Y:S04]  /*e520*/  STL [R1+0x158], R28 ;  /* 0x0001581c01007387 */ /* 0x0001e80000100800 */
[----:B0-----:R-:W2:Y:S01]  /*e530*/  LDL.LU R28, [R1+0xf54] ;  /* 0x000f5400011c7983 */ /* 0x001ea20000300800 */
[C---:B----4-:R-:W-:Y:S02]  /*e540*/  SEL R5, R9.reuse, R5, !P1 ;  /* 0x0000000509057207 */ /* 0x050fe40004800000 */
[C---:B---3--:R-:W-:Y:S02]  /*e550*/  SEL R8, R9.reuse, R8, !P1 ;  /* 0x0000000809087207 */ /* 0x048fe40004800000 */
[C---:B------:R-:W-:Y:S02]  /*e560*/  SEL R4, R9.reuse, R4, !P1 ;  /* 0x0000000409047207 */ /* 0x040fe40004800000 */
[----:B--2---:R-:W-:-:S05]  /*e570*/  SEL R28, R9, R28, !P1 ;  /* 0x0000001c091c7207 */ /* 0x004fca0004800000 */
[----:B------:R0:W-:Y:S02]  /*e580*/  STL [R1+0x15c], R28 ;  /* 0x00015c1c01007387 */ /* 0x0001e40000100800 */
[C---:B0-----:R-:W-:Y:S02]  /*e590*/  SEL R28, R9.reuse, R26, !P1 ;  /* 0x0000001a091c7207 */ /* 0x041fe40004800000 */
[----:B-----5:R-:W-:-:S03]  /*e5a0*/  SEL R26, R9, R27, !P1 ;  /* 0x0000001b091a7207 */ /* 0x020fc60004800000 */
[----:B------:R-:W-:Y:S04]  /*e5b0*/  STL [R1+0x160], R28 ;  /* 0x0001601c01007387 */ /* 0x000fe80000100800 */
[----:B------:R0:W-:Y:S04]  /*e5c0*/  STL [R1+0x168], R5 ;  /* 0x0001680501007387 */ /* 0x0001e80000100800 */
[----:B------:R-:W-:Y:S01]  /*e5d0*/  STL [R1+0x170], R26 ;  /* 0x0001701a01007387 */ /* 0x000fe20000100800 */
[----:B0-----:R-:W-:-:S03]  /*e5e0*/  SEL R5, R9, R10, !P1 ;  /* 0x0000000a09057207 */ /* 0x001fc60004800000 */
[----:B------:R0:W-:Y:S01]  /*e5f0*/  STL [R1+0x174], R8 ;  /* 0x0001740801007387 */ /* 0x0001e20000100800 */
[----:B------:R-:W-:-:S03]  /*e600*/  SEL R10, R9, R11, !P1 ;  /* 0x0000000b090a7207 */ /* 0x000fc60004800000 */
[----:B------:R1:W-:Y:S01]  /*e610*/  STL [R1+0x178], R5 ;  /* 0x0001780501007387 */ /* 0x0003e20000100800 */
[C---:B0-----:R-:W-:Y:S02]  /*e620*/  SEL R8, R9.reuse, R0, !P1 ;  /* 0x0000000009087207 */ /* 0x041fe40004800000 */
[C---:B------:R-:W-:Y:S02]  /*e630*/  SEL R0, R9.reuse, R29, !P1 ;  /* 0x0000001d09007207 */ /* 0x040fe40004800000 */
[C---:B-1----:R-:W-:Y:S01]  /*e640*/  SEL R5, R9.reuse, R12, !P1 ;  /* 0x0000000c09057207 */ /* 0x042fe20004800000 */
[----:B------:R-:W-:Y:S04]  /*e650*/  STL [R1+0x184], R10 ;  /* 0x0001840a01007387 */ /* 0x000fe80000100800 */
[----:B------:R0:W-:Y:S04]  /*e660*/  STL [R1+0x188], R8 ;  /* 0x0001880801007387 */ /* 0x0001e80000100800 */
[----:B------:R1:W-:Y:S04]  /*e670*/  STL [R1+0x194], R5 ;  /* 0x0001940501007387 */ /* 0x0003e80000100800 */
[----:B------:R2:W-:Y:S01]  /*e680*/  STL [R1+0x198], R0 ;  /* 0x0001980001007387 */ /* 0x0005e20000100800 */
[----:B0-----:R-:W-:-:S02]  /*e690*/  SEL R8, R9, R13, !P1 ;  /* 0x0000000d09087207 */ /* 0x001fc40004800000 */
[----:B-1----:R-:W-:-:S03]  /*e6a0*/  SEL R5, R9, R14, !P1 ;  /* 0x0000000e09057207 */ /* 0x002fc60004800000 */
[----:B------:R0:W-:Y:S01]  /*e6b0*/  STL [R1+0x19c], R8 ;  /* 0x00019c0801007387 */ /* 0x0001e20000100800 */
[----:B--2---:R-:W-:-:S03]  /*e6c0*/  SEL R0, R9, R15, !P1 ;  /* 0x0000000f09007207 */ /* 0x004fc60004800000 */
        /* <DEDUP_REMOVED lines=569> */
[C---:B---3--:R-:W-:Y:S02]  /*10a60*/  SEL R26, R9.reuse, R26, !P1 ;  /* 0x0000001a091a7207 */ /* 0x048fe40004800000 */
[C---:B----4-:R-:W-:Y:S02]  /*10a70*/  SEL R5, R9.reuse, R5, !P1 ;  /* 0x0000000509057207 */ /* 0x050fe40004800000 */
[C---:B-----5:R-:W-:Y:S02]  /*10a80*/  SEL R27, R9.reuse, R27, !P1 ;  /* 0x0000001b091b7207 */ /* 0x060fe40004800000 */
[----:B------:R-:W-:-:S02]  /*10a90*/  SEL R8, R9, R8, !P1 ;  /* 0x0000000809087207 */ /* 0x000fc40004800000 */
[C---:B------:R-:W-:Y:S02]  /*10aa0*/  SEL R10, R9.reuse, R10, !P1 ;  /* 0x0000000a090a7207 */ /* 0x040fe40004800000 */
[C---:B------:R-:W-:Y:S02]  /*10ab0*/  SEL R11, R9.reuse, R11, !P1 ;  /* 0x0000000b090b7207 */ /* 0x040fe40004800000 */
[C---:B------:R-:W-:Y:S02]  /*10ac0*/  SEL R12, R9.reuse, R12, !P1 ;  /* 0x0000000c090c7207 */ /* 0x040fe40004800000 */
[C---:B------:R-:W-:Y:S02]  /*10ad0*/  SEL R13, R9.reuse, R13, !P1 ;  /* 0x0000000d090d7207 */ /* 0x040fe40004800000 */
[C---:B------:R-:W-:Y:S02]  /*10ae0*/  SEL R14, R9.reuse, R14, !P1 ;  /* 0x0000000e090e7207 */ /* 0x040fe40004800000 */
        /* <DEDUP_REMOVED lines=15> */
[----:B--2---:R-:W-:-:S05]  /*10be0*/  SEL R28, R9, R28, !P1 ;  /* 0x0000001c091c7207 */ /* 0x004fca0004800000 */
[----:B------:R0:W-:Y:S04]  /*10bf0*/  STL [R1+0xac], R28 ;  /* 0x0000ac1c01007387 */ /* 0x0001e80000100800 */
[----:B0-----:R-:W2:Y:S04]  /*10c00*/  LDL.LU R28, [R1+0xf08] ;  /* 0x000f0800011c7983 */ /* 0x001ea80000300800 */
[----:B------:R0:W-:Y:S04]  /*10c10*/  STL [R1+0xa8], R26 ;  /* 0x0000a81a01007387 */ /* 0x0001e80000100800 */
[----:B0-----:R-:W3:Y:S04]  /*10c20*/  LDL.LU R26, [R1+0xf04] ;  /* 0x000f0400011a7983 */ /* 0x001ee80000300800 */
[----:B------:R0:W-:Y:S04]  /*10c30*/  STL [R1+0xa4], R5 ;  /* 0x0000a40501007387 */ /* 0x0001e80000100800 */
[----:B0-----:R-:W4:Y:S04]  /*10c40*/  LDL.LU R5, [R1+0xf00] ;  /* 0x000f000001057983 */ /* 0x001f280000300800 */
[----:B------:R0:W-:Y:S04]  /*10c50*/  STL [R1+0xa0], R27 ;  /* 0x0000a01b01007387 */ /* 0x0001e80000100800 */
[----:B0-----:R-:W5:Y:S04]  /*10c60*/  LDL.LU R27, [R1+0xefc] ;  /* 0x000efc00011b7983 */ /* 0x001f680000300800 */
[----:B------:R0:W-:Y:S04]  /*10c70*/  STL [R1+0x9c], R8 ;  /* 0x00009c0801007387 */ /* 0x0001e80000100800 */
[----:B0-----:R-:W2:Y:S04]  /*10c80*/  LDL.LU R8, [R1+0xef8] ;  /* 0x000ef80001087983 */ /* 0x001ea80000300800 */
        /* <DEDUP_REMOVED lines=37> */
[----:B0-----:R-:W3:Y:S04]  /*10ee0*/  LDL.LU R3, [R1+0xeac] ;  /* 0x000eac0001037983 */ /* 0x001ee80000300800 */
[----:B------:R0:W-:Y:S04]  /*10ef0*/  STL [R1+0x4c], R2 ;  /* 0x00004c0201007387 */ /* 0x0001e80000100800 */
[----:B0-----:R-:W3:Y:S01]  /*10f00*/  LDL.LU R2, [R1+0xea8] ;  /* 0x000ea80001027983 */ /* 0x001ee20000300800 */
[----:B------:R-:W-:-:S02]  /*10f10*/  SEL R0, R9, R0, !P1 ;  /* 0x0000000009007207 */ /* 0x000fc40004800000 */
[----:B------:R-:W-:-:S03]  /*10f20*/  SEL R29, R9, R29, !P1 ;  /* 0x0000001d091d7207 */ /* 0x000fc60004800000 */
[----:B------:R0:W-:Y:S04]  /*10f30*/  STL [R1+0x48], R0 ;  /* 0x0000480001007387 */ /* 0x0001e80000100800 */
[----:B------:R-:W-:Y:S01]  /*10f40*/  STL [R1+0x44], R29 ;  /* 0x0000441d01007387 */ /* 0x000fe20000100800 */
[----:B0-----:R-:W-:-:S05]  /*10f50*/  SEL R0, R9, R7, !P1 ;  /* 0x0000000709007207 */ /* 0x001fca0004800000 */
[----:B------:R2:W-:Y:S02]  /*10f60*/  STL [R1+0x40], R0 ;  /* 0x0000400001007387 */ /* 0x0005e40000100800 */
[C---:B--2---:R-:W-:Y:S02]  /*10f70*/  SEL R0, R9.reuse, R4, !P1 ;  /* 0x0000000409007207 */ /* 0x044fe40004800000 */
[C---:B---3--:R-:W-:Y:S02]  /*10f80*/  SEL R7, R9.reuse, R2, !P1 ;  /* 0x0000000209077207 */ /* 0x048fe40004800000 */
[C---:B------:R-:W-:Y:S02]  /*10f90*/  SEL R2, R9.reuse, R3, !P1 ;  /* 0x0000000309027207 */ /* 0x040fe40004800000 */
[C---:B------:R-:W-:Y:S01]  /*10fa0*/  SEL R3, R9.reuse, R6, !P1 ;  /* 0x0000000609037207 */ /* 0x040fe20004800000 */
[----:B------:R0:W-:Y:S04]  /*10fb0*/  STL [R1+0x3c], R7 ;  /* 0x00003c0701007387 */ /* 0x0001e80000100800 */
[----:B------:R1:W-:Y:S04]  /*10fc0*/  STL [R1+0x38], R2 ;  /* 0x0000380201007387 */ /* 0x0003e80000100800 */
[----:B------:R2:W-:Y:S01]  /*10fd0*/  STL [R1+0x34], R0 ;  /* 0x0000340001007387 */ /* 0x0005e20000100800 */
[----:B0-----:R-:W-:-:S03]  /*10fe0*/  SEL R7, R9, R23, !P1 ;  /* 0x0000001709077207 */ /* 0x001fc60004800000 */
[----:B------:R0:W-:Y:S01]  /*10ff0*/  STL [R1+0x30], R3 ;  /* 0x0000300301007387 */ /* 0x0001e20000100800 */
[C---:B-1----:R-:W-:Y:S02]  /*11000*/  SEL R2, R9.reuse, R21, !P1 ;  /* 0x0000001509027207 */ /* 0x042fe40004800000 */
[----:B--2---:R-:W-:-:S03]  /*11010*/  SEL R0, R9, R22, !P1 ;  /* 0x0000001609007207 */ /* 0x004fc60004800000 */
[----:B------:R1:W-:Y:S01]  /*11020*/  STL [R1+0x28], R2 ;  /* 0x0000280201007387 */ /* 0x0003e20000100800 */
[----:B0-----:R-:W-:-:S03]  /*11030*/  SEL R3, R9, R24, !P1 ;  /* 0x0000001809037207 */ /* 0x001fc60004800000 */
[----:B------:R-:W-:Y:S04]  /*11040*/  STL [R1+0xe3c], R7 ;  /* 0x000e3c0701007387 */ /* 0x000fe80000100800 */
[----:B------:R0:W-:Y:S04]  /*11050*/  STL [R1+0x18], R0 ;  /* 0x0000180001007387 */ /* 0x0001e80000100800 */
[----:B------:R-:W-:Y:S01]  /*11060*/  STL [R1+0x10], R3 ;  /* 0x0000100301007387 */ /* 0x000fe20000100800 */
[----:B-1----:R-:W-:-:S03]  /*11070*/  SEL R2, R9, R20, !P1 ;  /* 0x0000001409027207 */ /* 0x002fc60004800000 */
[----:B------:R-:W2:Y:S04]  /*11080*/  LDL R21, [R1+0x41c] ;  /* 0x00041c0001157983 */ /* 0x000ea80000100800 */
[----:B------:R-:W-:Y:S04]  /*11090*/  STL [R1+0xc], R2 ;  /* 0x00000c0201007387 */ /* 0x000fe80000100800 */
[----:B------:R-:W3:Y:S01]  /*110a0*/  LDL.LU R4, [R1+0x4] ;  /* 0x0000040001047983 */ /* 0x000ee20000300800 */
[----:B0-----:R-:W-:-:S05]  /*110b0*/  SEL R0, R9, R25, !P1 ;  /* 0x0000001909007207 */ /* 0x001fca0004800000 */
[----:B------:R0:W-:Y:S04]  /*110c0*/  STL [R1+0x8], R0 ;  /* 0x0000080001007387 */ /* 0x0001e80000100800 */
[----:B------:R-:W3:Y:S04]  /*110d0*/  LDL.LU R6, [R1+0x1c] ;  /* 0x00001c0001067983 */ /* 0x000ee80000300800 */
[----:B------:R-:W3:Y:S01]  /*110e0*/  LDL.LU R7, [R1+0x24] ;  /* 0x0000240001077983 */ /* 0x000ee20000300800 */
[----:B0-----:R-:W-:-:S03]  /*110f0*/  SEL R0, R9, R18, !P1 ;  /* 0x0000001209007207 */ /* 0x001fc60004800000 */
[----:B------:R-:W3:Y:S01]  /*11100*/  LDL.LU R18, [R1+0x20] ;  /* 0x0000200001127983 */ /* 0x000ee20000300800 */
[----:B------:R-:W0:Y:S01]  /*11110*/  S2R R2, SR_TID.X ;  /* 0x0000000000027919 */ /* 0x000e220000002100 */
[C---:B------:R-:W-:Y:S02]  /*11120*/  SEL R29, R9.reuse, R17, !P1 ;  /* 0x00000011091d7207 */ /* 0x040fe40004800000 */
[C---:B------:R-:W-:Y:S02]  /*11130*/  SEL R16, R9.reuse, R16, !P1 ;  /* 0x0000001009107207 */ /* 0x040fe40004800000 */
[C---:B------:R-:W-:Y:S01]  /*11140*/  SEL R15, R9.reuse, R15, !P1 ;  /* 0x0000000f090f7207 */ /* 0x040fe20004800000 */
[----:B------:R-:W-:Y:S01]  /*11150*/  STL [R1+0xe30], R0 ;  /* 0x000e300001007387 */ /* 0x000fe20000100800 */
[C---:B------:R-:W-:Y:S02]  /*11160*/  SEL R14, R9.reuse, R14, !P1 ;  /* 0x0000000e090e7207 */ /* 0x040fe40004800000 */
[C---:B------:R-:W-:Y:S01]  /*11170*/  SEL R13, R9.reuse, R13, !P1 ;  /* 0x0000000d090d7207 */ /* 0x040fe20004800000 */
[----:B------:R-:W-:Y:S01]  /*11180*/  STL [R1+0xe34], R29 ;  /* 0x000e341d01007387 */ /* 0x000fe20000100800 */
[----:B------:R-:W-:-:S02]  /*11190*/  SEL R12, R9, R12, !P1 ;  /* 0x0000000c090c7207 */ /* 0x000fc40004800000 */
[C---:B------:R-:W-:Y:S01]  /*111a0*/  SEL R11, R9.reuse, R11, !P1 ;  /* 0x0000000b090b7207 */ /* 0x040fe20004800000 */
[----:B------:R-:W-:Y:S01]  /*111b0*/  STL [R1+0xe40], R16 ;  /* 0x000e401001007387 */ /* 0x000fe20000100800 */
[C---:B------:R-:W-:Y:S02]  /*111c0*/  SEL R10, R9.reuse, R10, !P1 ;  /* 0x0000000a090a7207 */ /* 0x040fe40004800000 */
[C---:B------:R-:W-:Y:S01]  /*111d0*/  SEL R8, R9.reuse, R8, !P1 ;  /* 0x0000000809087207 */ /* 0x040fe20004800000 */
[----:B------:R-:W-:Y:S01]  /*111e0*/  STL [R1+0xe44], R15 ;  /* 0x000e440f01007387 */ /* 0x000fe20000100800 */
[----:B-----5:R-:W-:-:S03]  /*111f0*/  SEL R27, R9, R27, !P1 ;  /* 0x0000001b091b7207 */ /* 0x020fc60004800000 */
[----:B------:R-:W-:Y:S01]  /*11200*/  STL [R1+0xe48], R14 ;  /* 0x000e480e01007387 */ /* 0x000fe20000100800 */
[----:B----4-:R-:W-:-:S03]  /*11210*/  SEL R5, R9, R5, !P1 ;  /* 0x0000000509057207 */ /* 0x010fc60004800000 */
[----:B------:R-:W-:Y:S01]  /*11220*/  STL [R1+0xe4c], R13 ;  /* 0x000e4c0d01007387 */ /* 0x000fe20000100800 */
[----:B0-----:R-:W-:-:S03]  /*11230*/  LOP3.LUT R2, R2, 0x3f, RZ, 0xc0, !PT ;  /* 0x0000003f02027812 */ /* 0x001fc600078ec0ff */
[----:B------:R-:W-:Y:S01]  /*11240*/  STL [R1+0xe50], R12 ;  /* 0x000e500c01007387 */ /* 0x000fe20000100800 */
[----:B------:R-:W-:Y:S01]  /*11250*/  SEL R9, R9, R19, !P1 ;  /* 0x0000001309097207 */ /* 0x000fe20004800000 */
[----:B------:R-:W-:Y:S02]  /*11260*/  IMAD R2, R2, UR7, RZ ;  /* 0x0000000702027c24 */ /* 0x000fe4000f8e02ff */
[----:B------:R-:W-:Y:S01]  /*11270*/  STL [R1+0xe54], R11 ;  /* 0x000e540b01007387 */ /* 0x000fe20000100800 */
[----:B------:R-:W-:-:S03]  /*11280*/  IMAD R3, RZ, RZ, -UR6 ;  /* 0x80000006ff037e24 */ /* 0x000fc6000f8e02ff */
[----:B------:R-:W-:Y:S01]  /*11290*/  STL [R1+0xe58], R10 ;  /* 0x000e580a01007387 */ /* 0x000fe20000100800 */
[----:B------:R-:W-:Y:S01]  /*112a0*/  LEA.HI.X.SX32 R2, R2, UR9, 0x1, P6 ;  /* 0x0000000902027c11 */ /* 0x000fe2000b0f0eff */
[----:B------:R-:W-:Y:S01]  /*112b0*/  IMAD R26, R26, UR12, RZ ;  /* 0x0000000c1a1a7c24 */ /* 0x000fe2000f8e02ff */
[----:B------:R-:W0:Y:S01]  /*112c0*/  LDCU.64 UR8, c[0x0][0x380] ;  /* 0x00007000ff0877ac */ /* 0x000e220008000a00 */
[----:B------:R-:W-:Y:S04]  /*112d0*/  STL [R1+0xe5c], R8 ;  /* 0x000e5c0801007387 */ /* 0x000fe80000100800 */
[----:B------:R1:W-:Y:S04]  /*112e0*/  STL [R1+0xe60], R27 ;  /* 0x000e601b01007387 */ /* 0x0003e80000100800 */
[----:B------:R-:W-:Y:S04]  /*112f0*/  STL [R1+0xe64], R5 ;  /* 0x000e640501007387 */ /* 0x000fe80000100800 */
[----:B------:R-:W-:Y:S04]  /*11300*/  STL [R1+0xe68], R9 ;  /* 0x000e680901007387 */ /* 0x000fe80000100800 */
[----:B-1----:R-:W4:Y:S04]  /*11310*/  LDL.LU R27, [R1+0x2c] ;  /* 0x00002c00011b7983 */ /* 0x002f280000300800 */
[----:B------:R-:W-:Y:S04]  /*11320*/  STL [R1+0xe6c], R2 ;  /* 0x000e6c0201007387 */ /* 0x000fe80000100800 */
[----:B------:R-:W5:Y:S01]  /*11330*/  LDL.LU R20, [R1+0x11c] ;  /* 0x00011c0001147983 */ /* 0x000f620000300800 */
[----:B--2---:R-:W-:-:S03]  /*11340*/  IMAD R0, R3, 0x2, R21 ;  /* 0x0000000203007824 */ /* 0x004fc600078e0215 */
[----:B------:R-:W2:Y:S01]  /*11350*/  LDL.LU R21, [R1+0x120] ;  /* 0x0001200001157983 */ /* 0x000ea20000300800 */
[----:B------:R-:W-:-:S03]  /*11360*/  IMAD R3, R28, UR12, RZ ;  /* 0x0000000c1c037c24 */ /* 0x000fc6000f8e02ff */
[----:B------:R1:W-:Y:S01]  /*11370*/  STL [R1+0x388], R0 ;  /* 0x0003880001007387 */ /* 0x0003e20000100800 */
[----:B---3--:R-:W-:-:S03]  /*11380*/  IMAD R4, R4, UR12, RZ ;  /* 0x0000000c04047c24 */ /* 0x008fc6000f8e02ff */
[----:B------:R-:W3:Y:S04]  /*11390*/  LDL.LU R22, [R1+0x124] ;  /* 0x0001240001167983 */ /* 0x000ee80000300800 */
[----:B------:R-:W3:Y:S04]  /*113a0*/  LDL.LU R23, [R1+0x12c] ;  /* 0x00012c0001177983 */ /* 0x000ee80000300800 */
[----:B------:R-:W3:Y:S04]  /*113b0*/  LDL.LU R24, [R1+0x130] ;  /* 0x0001300001187983 */ /* 0x000ee80000300800 */
[----:B------:R-:W-:Y:S04]  /*113c0*/  STL [R1+0xe70], R26 ;  /* 0x000e701a01007387 */ /* 0x000fe80000100800 */
[----:B------:R-:W-:Y:S04]  /*113d0*/  STL [R1+0xe74], R3 ;  /* 0x000e740301007387 */ /* 0x000fe80000100800 */
[----:B------:R-:W3:Y:S04]  /*113e0*/  LDL.LU R25, [R1+0x134] ;  /* 0x0001340001197983 */ /* 0x000ee80000300800 */
[----:B------:R-:W3:Y:S04]  /*113f0*/  LDL.LU R8, [R1+0x144] ;  /* 0x0001440001087983 */ /* 0x000ee80000300800 */
[----:B------:R0:W-:Y:S04]  /*11400*/  STL [R1+0xe78], R4 ;  /* 0x000e780401007387 */ /* 0x0001e80000100800 */
[----:B------:R-:W3:Y:S04]  /*11410*/  LDL.LU R10, [R1+0x148] ;  /* 0x00014800010a7983 */ /* 0x000ee80000300800 */
[----:B------:R-:W0:Y:S04]  /*11420*/  LDL.LU R11, [R1+0x14c] ;  /* 0x00014c00010b7983 */ /* 0x000e280000300800 */
[----:B------:R-:W3:Y:S04]  /*11430*/  LDL.LU R12, [R1+0x150] ;  /* 0x00015000010c7983 */ /* 0x000ee80000300800 */
[----:B------:R-:W3:Y:S04]  /*11440*/  LDL.LU R13, [R1+0x154] ;  /* 0x00015400010d7983 */ /* 0x000ee80000300800 */
[----:B------:R-:W3:Y:S04]  /*11450*/  LDL.LU R14, [R1+0x158] ;  /* 0x00015800010e7983 */ /* 0x000ee80000300800 */
[----:B------:R-:W3:Y:S04]  /*11460*/  LDL.LU R15, [R1+0x15c] ;  /* 0x00015c00010f7983 */ /* 0x000ee80000300800 */
[----:B------:R-:W3:Y:S01]  /*11470*/  LDL.LU R29, [R1+0x160] ;  /* 0x00016000011d7983 */ /* 0x000ee20000300800 */
[----:B------:R-:W-:-:S03]  /*11480*/  IMAD R6, R6, UR12, RZ ;  /* 0x0000000c06067c24 */ /* 0x000fc6000f8e02ff */
[----:B-1----:R-:W3:Y:S01]  /*11490*/  LDL.LU R0, [R1+0x168] ;  /* 0x0001680001007983 */ /* 0x002ee20000300800 */
[----:B------:R-:W-:-:S03]  /*114a0*/  IMAD R17, R18, UR12, RZ ;  /* 0x0000000c12117c24 */ /* 0x000fc6000f8e02ff */
[----:B------:R-:W-:Y:S01]  /*114b0*/  STL [R1+0xe7c], R6 ;  /* 0x000e7c0601007387 */ /* 0x000fe20000100800 */
[----:B------:R-:W-:-:S03]  /*114c0*/  IMAD R18, R7, UR12, RZ ;  /* 0x0000000c07127c24 */ /* 0x000fc6000f8e02ff */
[----:B------:R-:W-:Y:S04]  /*114d0*/  STL [R1+0xe80], R17 ;  /* 0x000e801101007387 */ /* 0x000fe80000100800 */
[----:B------:R-:W3:Y:S04]  /*114e0*/  LDL.LU R16, [R1+0x170] ;  /* 0x0001700001107983 */ /* 0x000ee80000300800 */
[----:B------:R-:W3:Y:S01]  /*114f0*/  LDL.LU R7, [R1+0x174] ;  /* 0x0001740001077983 */ /* 0x000ee20000300800 */
[----:B----4-:R-:W-:-:S03]  /*11500*/  IMAD R19, R27, UR12, RZ ;  /* 0x0000000c1b137c24 */ /* 0x010fc6000f8e02ff */
[----:B------:R-:W-:Y:S01]  /*11510*/  STL [R1+0xe84], R18 ;  /* 0x000e841201007387 */ /* 0x000fe20000100800 */
[----:B-----5:R-:W-:-:S03]  /*11520*/  IMAD R20, R20, UR12, RZ ;  /* 0x0000000c14147c24 */ /* 0x020fc6000f8e02ff */
[----:B------:R-:W-:Y:S04]  /*11530*/  STL [R1+0xe88], R19 ;  /* 0x000e881301007387 */ /* 0x000fe80000100800 */
[----:B------:R-:W-:Y:S01]  /*11540*/  STL [R1+0xe8c], R20 ;  /* 0x000e8c1401007387 */ /* 0x000fe20000100800 */
[----:B--2---:R-:W-:Y:S02]  /*11550*/  IMAD R21, R21, UR12, RZ ;  /* 0x0000000c15157c24 */ /* 0x004fe4000f8e02ff */
[----:B---3--:R-:W-:-:S03]  /*11560*/  IMAD R22, R22, UR12, RZ ;  /* 0x0000000c16167c24 */ /* 0x008fc6000f8e02ff */
[----:B------:R-:W-:Y:S01]  /*11570*/  STL [R1+0xe90], R21 ;  /* 0x000e901501007387 */ /* 0x000fe20000100800 */
[----:B------:R-:W-:-:S03]  /*11580*/  IMAD R23, R23, UR12, RZ ;  /* 0x0000000c17177c24 */ /* 0x000fc6000f8e02ff */
[----:B------:R-:W-:Y:S01]  /*11590*/  STL [R1+0xe94], R22 ;  /* 0x000e941601007387 */ /* 0x000fe20000100800 */
[----:B------:R-:W-:-:S03]  /*115a0*/  IMAD R24, R24, UR12, RZ ;  /* 0x0000000c18187c24 */ /* 0x000fc6000f8e02ff */
[----:B------:R-:W-:Y:S04]  /*115b0*/  STL [R1+0xe98], R23 ;  /* 0x000e981701007387 */ /* 0x000fe80000100800 */
[----:B------:R-:W-:Y:S01]  /*115c0*/  STL [R1+0xe9c], R24 ;  /* 0x000e9c1801007387 */ /* 0x000fe20000100800 */
[----:B------:R-:W-:Y:S02]  /*115d0*/  IMAD R25, R25, UR12, RZ ;  /* 0x0000000c19197c24 */ /* 0x000fe4000f8e02ff */
[----:B------:R-:W-:-:S03]  /*115e0*/  IMAD R28, R8, UR12, RZ ;  /* 0x0000000c081c7c24 */ /* 0x000fc6000f8e02ff */
[----:B------:R-:W-:Y:S01]  /*115f0*/  STL [R1+0xea0], R25 ;  /* 0x000ea01901007387 */ /* 0x000fe20000100800 */
[----:B------:R-:W-:-:S03]  /*11600*/  IMAD R2, R10, UR12, RZ ;  /* 0x0000000c0a027c24 */ /* 0x000fc6000f8e02ff */
[----:B------:R-:W-:Y:S01]  /*11610*/  STL [R1+0xea4], R28 ;  /* 0x000ea41c01007387 */ /* 0x000fe20000100800 */
[----:B0-----:R-:W-:-:S03]  /*11620*/  IMAD R4, R11, UR12, RZ ;  /* 0x0000000c0b047c24 */ /* 0x001fc6000f8e02ff */
[----:B------:R0:W-:Y:S01]  /*11630*/  STL [R1+0x4], R2 ;  /* 0x0000040201007387 */ /* 0x0001e20000100800 */
[----:B------:R-:W-:-:S03]  /*11640*/  IMAD R3, R12, UR12, RZ ;  /* 0x0000000c0c037c24 */ /* 0x000fc6000f8e02ff */
[----:B------:R1:W-:Y:S01]  /*11650*/  STL [R1+0x1c], R4 ;  /* 0x00001c0401007387 */ /* 0x0003e20000100800 */
[----:B0-----:R-:W-:-:S03]  /*11660*/  IMAD R2, R13, UR12, RZ ;  /* 0x0000000c0d027c24 */ /* 0x001fc6000f8e02ff */
[----:B------:R0:W-:Y:S01]  /*11670*/  STL [R1+0x20], R3 ;  /* 0x0000200301007387 */ /* 0x0001e20000100800 */
[----:B-1----:R-:W-:-:S03]  /*11680*/  IMAD R4, R14, UR12, RZ ;  /* 0x0000000c0e047c24 */ /* 0x002fc6000f8e02ff */
[----:B------:R1:W-:Y:S01]  /*11690*/  STL [R1+0x24], R2 ;  /* 0x0000240201007387 */ /* 0x0003e20000100800 */
[----:B0-----:R-:W-:-:S03]  /*116a0*/  IMAD R3, R15, UR12, RZ ;  /* 0x0000000c0f037c24 */ /* 0x001fc6000f8e02ff */
[----:B------:R-:W-:Y:S01]  /*116b0*/  STL [R1+0x2c], R4 ;  /* 0x00002c0401007387 */ /* 0x000fe20000100800 */
[----:B-1----:R-:W-:-:S03]  /*116c0*/  IMAD R2, R29, UR12, RZ ;  /* 0x0000000c1d027c24 */ /* 0x002fc6000f8e02ff */
[----:B------:R0:W-:Y:S01]  /*116d0*/  STL [R1+0x11c], R3 ;  /* 0x00011c0301007387 */ /* 0x0001e20000100800 */
[----:B------:R-:W-:-:S03]  /*116e0*/  IMAD R0, R0, UR12, RZ ;  /* 0x0000000c00007c24 */ /* 0x000fc6000f8e02ff */
[----:B------:R-:W2:Y:S04]  /*116f0*/  LDL.LU R28, [R1+0x178] ;  /* 0x00017800011c7983 */ /* 0x000ea80000300800 */
[----:B------:R1:W-:Y:S04]  /*11700*/  STL [R1+0x120], R2 ;  /* 0x0001200201007387 */ /* 0x0003e80000100800 */
[----:B------:R-:W3:Y:S01]  /*11710*/  LDL.LU R25, [R1+0x184] ;  /* 0x0001840001197983 */ /* 0x000ee20000300800 */
[----:B0-----:R-:W-:-:S03]  /*11720*/  IMAD R3, R16, UR12, RZ ;  /* 0x0000000c10037c24 */ /* 0x001fc6000f8e02ff */
[----:B------:R0:W-:Y:S04]  /*11730*/  STL [R1+0x124], R0 ;  /* 0x0001240001007387 */ /* 0x0001e80000100800 */
[----:B------:R-:W4:Y:S01]  /*11740*/  LDL.LU R29, [R1+0x188] ;  /* 0x00018800011d7983 */ /* 0x000f220000300800 */
[----:B-1----:R-:W-:-:S03]  /*11750*/  IMAD R2, R7, UR12, RZ ;  /* 0x0000000c07027c24 */ /* 0x002fc6000f8e02ff */
[----:B0-----:R-:W5:Y:S04]  /*11760*/  LDL.LU R0, [R1+0x194] ;  /* 0x0001940001007983 */ /* 0x001f680000300800 */
[----:B------:R-:W5:Y:S04]  /*11770*/  LDL.LU R24, [R1+0x198] ;  /* 0x0001980001187983 */ /* 0x000f680000300800 */
[----:B------:R0:W-:Y:S04]  /*11780*/  STL [R1+0x128], R3 ;  /* 0x0001280301007387 */ /* 0x0001e80000100800 */
[----:B------:R-:W5:Y:S04]  /*11790*/  LDL.LU R23, [R1+0x19c] ;  /* 0x00019c0001177983 */ /* 0x000f680000300800 */
[----:B------:R1:W-:Y:S04]  /*117a0*/  STL [R1+0x12c], R2 ;  /* 0x00012c0201007387 */ /* 0x0003e80000100800 */
[----:B------:R-:W5:Y:S04]  /*117b0*/  LDL.LU R22, [R1+0x1a0] ;  /* 0x0001a00001167983 */ /* 0x000f680000300800 */
[----:B------:R-:W5:Y:S04]  /*117c0*/  LDL.LU R21, [R1+0x1a4] ;  /* 0x0001a40001157983 */ /* 0x000f680000300800 */
[----:B------:R-:W5:Y:S04]  /*117d0*/  LDL.LU R20, [R1+0x1a8] ;  /* 0x0001a80001147983 */ /* 0x000f680000300800 */
[----:B------:R-:W5:Y:S04]  /*117e0*/  LDL.LU R19, [R1+0x1ac] ;  /* 0x0001ac0001137983 */ /* 0x000f680000300800 */
[----:B------:R-:W5:Y:S04]  /*117f0*/  LDL.LU R18, [R1+0x1b0] ;  /* 0x0001b00001127983 */ /* 0x000f680000300800 */
[----:B------:R-:W5:Y:S04]  /*11800*/  LDL.LU R17, [R1+0x1b8] ;  /* 0x0001b80001117983 */ /* 0x000f680000300800 */
[----:B------:R-:W5:Y:S04]  /*11810*/  LDL.LU R6, [R1+0x1bc] ;  /* 0x0001bc0001067983 */ /* 0x000f680000300800 */
[----:B------:R-:W5:Y:S04]  /*11820*/  LDL.LU R4, [R1+0x1c0] ;  /* 0x0001c00001047983 */ /* 0x000f680000300800 */
[----:B0-----:R-:W5:Y:S04]  /*11830*/  LDL.LU R3, [R1+0x1c8] ;  /* 0x0001c80001037983 */ /* 0x001f680000300800 */
[----:B------:R-:W5:Y:S04]  /*11840*/  LDL.LU R26, [R1+0x1cc] ;  /* 0x0001cc00011a7983 */ /* 0x000f680000300800 */
[----:B-1----:R-:W5:Y:S04]  /*11850*/  LDL.LU R2, [R1+0x1d0] ;  /* 0x0001d00001027983 */ /* 0x002f680000300800 */
        /* <DEDUP_REMOVED lines=11> */
[----:B------:R-:W5:Y:S01]  /*11910*/  LDL.LU R7, [R1+0x210] ;  /* 0x0002100001077983 */ /* 0x000f620000300800 */
[----:B--2---:R-:W-:-:S05]  /*11920*/  IMAD R28, R28, UR12, RZ ;  /* 0x0000000c1c1c7c24 */ /* 0x004fca000f8e02ff */
[----:B------:R4:W-:Y:S01]  /*11930*/  STL [R1+0x130], R28 ;  /* 0x0001301c01007387 */ /* 0x0009e20000100800 */
[----:B---3--:R-:W-:-:S05]  /*11940*/  IMAD R25, R25, UR12, RZ ;  /* 0x0000000c19197c24 */ /* 0x008fca000f8e02ff */
[----:B------:R5:W-:Y:S01]  /*11950*/  STL [R1+0x134], R25 ;  /* 0x0001341901007387 */ /* 0x000be20000100800 */
[----:B----4-:R-:W-:-:S03]  /*11960*/  IMAD R28, R29, UR12, RZ ;  /* 0x0000000c1d1c7c24 */ /* 0x010fc6000f8e02ff */
[----:B------:R-:W2:Y:S01]  /*11970*/  LDL.LU R29, [R1+0x214] ;  /* 0x00021400011d7983 */ /* 0x000ea20000300800 */
[----:B-----5:R-:W-:-:S03]  /*11980*/  IMAD R25, R0, UR12, RZ ;  /* 0x0000000c00197c24 */ /* 0x020fc6000f8e02ff */
[----:B------:R-:W-:Y:S04]  /*11990*/  STL [R1+0x138], R28 ;  /* 0x0001381c01007387 */ /* 0x000fe80000100800 */
[----:B------:R-:W3:Y:S04]  /*119a0*/  LDL.LU R0, [R1+0x218] ;  /* 0x0002180001007983 */ /* 0x000ee80000300800 */
[----:B------:R0:W-:Y:S02]  /*119b0*/  STL [R1+0x13c], R25 ;  /* 0x00013c1901007387 */ /* 0x0001e40000100800 */
[----:B0-----:R-:W-:-:S02]  /*119c0*/  IMAD R25, R24, UR12, RZ ;  /* 0x0000000c18197c24 */ /* 0x001fc4000f8e02ff */
[----:B------:R-:W-:Y:S02]  /*119d0*/  IMAD R24, R23, UR12, RZ ;  /* 0x0000000c17187c24 */ /* 0x000fe4000f8e02ff */
[----:B------:R-:W-:Y:S02]  /*119e0*/  IMAD R23, R22, UR12, RZ ;  /* 0x0000000c16177c24 */ /* 0x000fe4000f8e02ff */
[----:B------:R-:W-:Y:S01]  /*119f0*/  IMAD R22, R21, UR12, RZ ;  /* 0x0000000c15167c24 */ /* 0x000fe2000f8e02ff */
[----:B------:R-:W-:Y:S01]  /*11a00*/  STL [R1+0x140], R25 ;  /* 0x0001401901007387 */ /* 0x000fe20000100800 */
[----:B------:R-:W-:-:S03]  /*11a10*/  IMAD R21, R20, UR12, RZ ;  /* 0x0000000c14157c24 */ /* 0x000fc6000f8e02ff */
        /* <DEDUP_REMOVED lines=16> */
[----:B------:R-:W-:Y:S04]  /*11b20*/  STL [R1+0x164], R6 ;  /* 0x0001640601007387 */ /* 0x000fe80000100800 */
[----:B------:R0:W-:Y:S04]  /*11b30*/  STL [R1+0x168], R4 ;  /* 0x0001680401007387 */ /* 0x0001e80000100800 */
[----:B------:R1:W-:Y:S01]  /*11b40*/  STL [R1+0x170], R3 ;  /* 0x0001700301007387 */ /* 0x0003e20000100800 */
[----:B0-----:R-:W-:-:S03]  /*11b50*/  IMAD R4, R9, UR12, RZ ;  /* 0x0000000c09047c24 */ /* 0x001fc6000f8e02ff */
[----:B------:R0:W-:Y:S01]  /*11b60*/  STL [R1+0x174], R2 ;  /* 0x0001740201007387 */ /* 0x0001e20000100800 */
[----:B-1----:R-:W-:-:S03]  /*11b70*/  IMAD R3, R5, UR12, RZ ;  /* 0x0000000c05037c24 */ /* 0x002fc6000f8e02ff */
[----:B------:R1:W-:Y:S01]  /*11b80*/  STL [R1+0x178], R4 ;  /* 0x0001780401007387 */ /* 0x0003e20000100800 */
[----:B0-----:R-:W-:-:S03]  /*11b90*/  IMAD R2, R27, UR12, RZ ;  /* 0x0000000c1b027c24 */ /* 0x001fc6000f8e02ff */
[----:B------:R0:W-:Y:S01]  /*11ba0*/  STL [R1+0x17c], R3 ;  /* 0x00017c0301007387 */ /* 0x0001e20000100800 */
[----:B-1----:R-:W-:-:S03]  /*11bb0*/  IMAD R4, R8, UR12, RZ ;  /* 0x0000000c08047c24 */ /* 0x002fc6000f8e02ff */
[----:B------:R1:W-:Y:S04]  /*11bc0*/  STL [R1+0x180], R2 ;  /* 0x0001800201007387 */ /* 0x0003e80000100800 */
[----:B------:R4:W-:Y:S01]  /*11bd0*/  STL [R1+0x184], R4 ;  /* 0x0001840401007387 */ /* 0x0009e20000100800 */
[----:B0-----:R-:W-:Y:S02]  /*11be0*/  IMAD R3, R10, UR12, RZ ;  /* 0x0000000c0a037c24 */ /* 0x001fe4000f8e02ff */
[----:B-1----:R-:W-:-:S03]  /*11bf0*/  IMAD R2, R11, UR12, RZ ;  /* 0x0000000c0b027c24 */ /* 0x002fc6000f8e02ff */
[----:B------:R0:W-:Y:S01]  /*11c00*/  STL [R1+0x188], R3 ;  /* 0x0001880301007387 */ /* 0x0001e20000100800 */
[----:B----4-:R-:W-:-:S03]  /*11c10*/  IMAD R4, R12, UR12, RZ ;  /* 0x0000000c0c047c24 */ /* 0x010fc6000f8e02ff */
[----:B------:R1:W-:Y:S04]  /*11c20*/  STL [R1+0x194], R2 ;  /* 0x0001940201007387 */ /* 0x0003e80000100800 */
[----:B------:R4:W-:Y:S01]  /*11c30*/  STL [R1+0x198], R4 ;  /* 0x0001980401007387 */ /* 0x0009e20000100800 */
[----:B0-----:R-:W-:Y:S02]  /*11c40*/  IMAD R3, R13, UR12, RZ ;  /* 0x0000000c0d037c24 */ /* 0x001fe4000f8e02ff */
[----:B-1----:R-:W-:-:S03]  /*11c50*/  IMAD R2, R14, UR12, RZ ;  /* 0x0000000c0e027c24 */ /* 0x002fc6000f8e02ff */
[----:B------:R0:W-:Y:S01]  /*11c60*/  STL [R1+0x19c], R3 ;  /* 0x00019c0301007387 */ /* 0x0001e20000100800 */
[----:B----4-:R-:W-:-:S03]  /*11c70*/  IMAD R4, R15, UR12, RZ ;  /* 0x0000000c0f047c24 */ /* 0x010fc6000f8e02ff */
[----:B------:R1:W-:Y:S04]  /*11c80*/  STL [R1+0x1a0], R2 ;  /* 0x0001a00201007387 */ /* 0x0003e80000100800 */
[----:B------:R-:W-:Y:S01]  /*11c90*/  STL [R1+0x1a4], R4 ;  /* 0x0001a40401007387 */ /* 0x000fe20000100800 */
[----:B0-----:R-:W-:-:S03]  /*11ca0*/  IMAD R3, R16, UR12, RZ ;  /* 0x0000000c10037c24 */ /* 0x001fc6000f8e02ff */
[----:B------:R-:W4:Y:S01]  /*11cb0*/  LDL.LU R28, [R1+0x21c] ;  /* 0x00021c00011c7983 */ /* 0x000f220000300800 */
[----:B-1----:R-:W-:-:S03]  /*11cc0*/  IMAD R2, R7, UR12, RZ ;  /* 0x0000000c07027c24 */ /* 0x002fc6000f8e02ff */
[----:B------:R-:W-:Y:S04]  /*11cd0*/  STL [R1+0x1a8], R3 ;  /* 0x0001a80301007387 */ /* 0x000fe80000100800 */
[----:B------:R-:W5:Y:S04]  /*11ce0*/  LDL.LU R25, [R1+0x234] ;  /* 0x0002340001197983 */ /* 0x000f680000300800 */
[----:B------:R2:W-:Y:S04]  /*11cf0*/  STL [R1+0x1ac], R2 ;  /* 0x0001ac0201007387 */ /* 0x0005e80000100800 */
[----:B------:R-:W5:Y:S04]  /*11d00*/  LDL.LU R16, [R1+0x238] ;  /* 0x0002380001107983 */ /* 0x000f680000300800 */
[----:B------:R-:W5:Y:S04]  /*11d10*/  LDL.LU R7, [R1+0x23c] ;  /* 0x00023c0001077983 */ /* 0x000f680000300800 */
[----:B------:R-:W5:Y:S01]  /*11d20*/  LDL.LU R24, [R1+0x260] ;  /* 0x0002600001187983 */ /* 0x000f620000300800 */
[----:B--2---:R-:W-:-:S05]  /*11d30*/  IMAD R2, R29, UR12, RZ ;  /* 0x0000000c1d027c24 */ /* 0x004fca000f8e02ff */
[----:B------:R0:W-:Y:S04]  /*11d40*/  STL [R1+0x1b0], R2 ;  /* 0x0001b00201007387 */ /* 0x0001e80000100800 */
[----:B------:R-:W2:Y:S01]  /*11d50*/  LDL.LU R23, [R1+0x264] ;  /* 0x0002640001177983 */ /* 0x000ea20000300800 */
[----:B---3--:R-:W-:-:S05]  /*11d60*/  IMAD R0, R0, UR12, RZ ;  /* 0x0000000c00007c24 */ /* 0x008fca000f8e02ff */
[----:B------:R1:W-:Y:S04]  /*11d70*/  STL [R1+0x1b4], R0 ;  /* 0x0001b40001007387 */ /* 0x0003e80000100800 */
        /* <DEDUP_REMOVED lines=10> */
[----:B0-----:R-:W3:Y:S04]  /*11e20*/  LDL.LU R2, [R1+0x294] ;  /* 0x0002940001027983 */ /* 0x001ee80000300800 */
        /* <DEDUP_REMOVED lines=11> */
[----:B-1----:R-:W3:Y:S01]  /*11ee0*/  LDL.LU R0, [R1+0x2d4] ;  /* 0x0002d40001007983 */ /* 0x002ee20000300800 */
[----:B----4-:R-:W-:-:S05]  /*11ef0*/  IMAD R28, R28, UR12, RZ ;  /* 0x0000000c1c1c7c24 */ /* 0x010fca000f8e02ff */
[----:B------:R0:W-:Y:S01]  /*11f00*/  STL [R1+0x1b8], R28 ;  /* 0x0001b81c01007387 */ /* 0x0001e20000100800 */
[----:B-----5:R-:W-:-:S05]  /*11f10*/  IMAD R25, R25, UR12, RZ ;  /* 0x0000000c19197c24 */ /* 0x020fca000f8e02ff */
[----:B------:R1:W-:Y:S01]  /*11f20*/  STL [R1+0x1bc], R25 ;  /* 0x0001bc1901007387 */ /* 0x0003e20000100800 */
[----:B0-----:R-:W-:-:S03]  /*11f30*/  IMAD R28, R16, UR12, RZ ;  /* 0x0000000c101c7c24 */ /* 0x001fc6000f8e02ff */
[----:B------:R-:W4:Y:S04]  /*11f40*/  LDL.LU R16, [R1+0x344] ;  /* 0x0003440001107983 */ /* 0x000f280000300800 */
[----:B------:R-:W-:Y:S01]  /*11f50*/  STL [R1+0x1c0], R28 ;  /* 0x0001c01c01007387 */ /* 0x000fe20000100800 */
[----:B-1----:R-:W-:-:S03]  /*11f60*/  IMAD R25, R7, UR12, RZ ;  /* 0x0000000c07197c24 */ /* 0x002fc6000f8e02ff */
[----:B------:R-:W5:Y:S01]  /*11f70*/  LDL.LU R7, [R1+0x36c] ;  /* 0x00036c0001077983 */ /* 0x000f620000300800 */
[----:B------:R-:W-:-:S03]  /*11f80*/  IMAD R24, R24, UR12, RZ ;  /* 0x0000000c18187c24 */ /* 0x000fc6000f8e02ff */
[----:B------:R-:W-:Y:S04]  /*11f90*/  STL [R1+0x1c8], R25 ;  /* 0x0001c81901007387 */ /* 0x000fe80000100800 */
[----:B------:R-:W-:Y:S01]  /*11fa0*/  STL [R1+0x1cc], R24 ;  /* 0x0001cc1801007387 */ /* 0x000fe20000100800 */
[----:B--2---:R-:W-:-:S05]  /*11fb0*/  IMAD R23, R23, UR12, RZ ;  /* 0x0000000c17177c24 */ /* 0x004fca000f8e02ff */
[----:B------:R-:W-:Y:S01]  /*11fc0*/  STL [R1+0x1d0], R23 ;  /* 0x0001d01701007387 */ /* 0x000fe20000100800 */
[----:B---3--:R-:W-:Y:S02]  /*11fd0*/  IMAD R22, R22, UR12, RZ ;  /* 0x0000000c16167c24 */ /* 0x008fe4000f8e02ff */
        /* <DEDUP_REMOVED lines=13> */
[----:B------:R0:W-:Y:S01]  /*120b0*/  STL [R1+0x1ec], R6 ;  /* 0x0001ec0601007387 */ /* 0x0001e20000100800 */
[----:B------:R-:W-:-:S03]  /*120c0*/  IMAD R3, R3, UR12, RZ ;  /* 0x0000000c03037c24 */ /* 0x000fc6000f8e02ff */
[----:B------:R1:W-:Y:S04]  /*120d0*/  STL [R1+0x1f0], R4 ;  /* 0x0001f00401007387 */ /* 0x0003e80000100800 */
[----:B------:R2:W-:Y:S01]  /*120e0*/  STL [R1+0x1f4], R3 ;  /* 0x0001f40301007387 */ /* 0x0005e20000100800 */
[----:B0-----:R-:W-:Y:S02]  /*120f0*/  IMAD R6, R26, UR12, RZ ;  /* 0x0000000c1a067c24 */ /* 0x001fe4000f8e02ff */
[----:B-1----:R-:W-:-:S03]  /*12100*/  IMAD R4, R2, UR12, RZ ;  /* 0x0000000c02047c24 */ /* 0x002fc6000f8e02ff */
[----:B------:R-:W-:Y:S01]  /*12110*/  STL [R1+0x208], R6 ;  /* 0x0002080601007387 */ /* 0x000fe20000100800 */
[----:B--2---:R-:W-:Y:S02]  /*12120*/  IMAD R3, R9, UR12, RZ ;  /* 0x0000000c09037c24 */ /* 0x004fe4000f8e02ff */
[----:B------:R-:W-:Y:S01]  /*12130*/  IMAD R2, R5, UR12, RZ ;  /* 0x0000000c05027c24 */ /* 0x000fe2000f8e02ff */
[----:B------:R0:W-:Y:S04]  /*12140*/  STL [R1+0x20c], R4 ;  /* 0x00020c0401007387 */ /* 0x0001e80000100800 */
[----:B------:R1:W-:Y:S04]  /*12150*/  STL [R1+0x210], R3 ;  /* 0x0002100301007387 */ /* 0x0003e80000100800 */
[----:B------:R2:W-:Y:S01]  /*12160*/  STL [R1+0x214], R2 ;  /* 0x0002140201007387 */ /* 0x0005e20000100800 */
[----:B0-----:R-:W-:-:S02]  /*12170*/  IMAD R4, R27, UR12, RZ ;  /* 0x0000000c1b047c24 */ /* 0x001fc4000f8e02ff */
[----:B-1----:R-:W-:-:S03]  /*12180*/  IMAD R3, R8, UR12, RZ ;  /* 0x0000000c08037c24 */ /* 0x002fc6000f8e02ff */
[----:B------:R0:W-:Y:S01]  /*12190*/  STL [R1+0x218], R4 ;  /* 0x0002180401007387 */ /* 0x0001e20000100800 */
[----:B--2---:R-:W-:-:S03]  /*121a0*/  IMAD R2, R10, UR12, RZ ;  /* 0x0000000c0a027c24 */ /* 0x004fc6000f8e02ff */
[----:B------:R1:W-:Y:S04]  /*121b0*/  STL [R1+0x21c], R3 ;  /* 0x00021c0301007387 */ /* 0x0003e80000100800 */
[----:B------:R2:W-:Y:S01]  /*121c0*/  STL [R1+0x234], R2 ;  /* 0x0002340201007387 */ /* 0x0005e20000100800 */
[----:B0-----:R-:W-:Y:S02]  /*121d0*/  IMAD R4, R11, UR12, RZ ;  /* 0x0000000c0b047c24 */ /* 0x001fe4000f8e02ff */
[----:B-1----:R-:W-:-:S03]  /*121e0*/  IMAD R3, R12, UR12, RZ ;  /* 0x0000000c0c037c24 */ /* 0x002fc6000f8e02ff */
[----:B------:R0:W-:Y:S01]  /*121f0*/  STL [R1+0x238], R4 ;  /* 0x0002380401007387 */ /* 0x0001e20000100800 */
[----:B--2---:R-:W-:-:S03]  /*12200*/  IMAD R2, R13, UR12, RZ ;  /* 0x0000000c0d027c24 */ /* 0x004fc6000f8e02ff */
[----:B------:R1:W-:Y:S04]  /*12210*/  STL [R1+0x23c], R3 ;  /* 0x00023c0301007387 */ /* 0x0003e80000100800 */
[----:B------:R2:W-:Y:S01]  /*12220*/  STL [R1+0x260], R2 ;  /* 0x0002600201007387 */ /* 0x0005e20000100800 */
[----:B0-----:R-:W-:Y:S02]  /*12230*/  IMAD R4, R14, UR12, RZ ;  /* 0x0000000c0e047c24 */ /* 0x001fe4000f8e02ff */
[----:B-1----:R-:W-:-:S03]  /*12240*/  IMAD R3, R15, UR12, RZ ;  /* 0x0000000c0f037c24 */ /* 0x002fc6000f8e02ff */
[----:B------:R-:W-:Y:S01]  /*12250*/  STL [R1+0x264], R4 ;  /* 0x0002640401007387 */ /* 0x000fe20000100800 */
[----:B--2---:R-:W-:-:S03]  /*12260*/  IMAD R2, R29, UR12, RZ ;  /* 0x0000000c1d027c24 */ /* 0x004fc6000f8e02ff */
[----:B------:R-:W-:Y:S01]  /*12270*/  STL [R1+0x268], R3 ;  /* 0x0002680301007387 */ /* 0x000fe20000100800 */
[----:B------:R-:W-:-:S03]  /*12280*/  IMAD R0, R0, UR12, RZ ;  /* 0x0000000c00007c24 */ /* 0x000fc6000f8e02ff */
[----:B------:R-:W2:Y:S04]  /*12290*/  LDL.LU R28, [R1+0x368] ;  /* 0x00036800011c7983 */ /* 0x000ea80000300800 */
[----:B------:R-:W-:Y:S04]  /*122a0*/  STL [R1+0x26c], R2 ;  /* 0x00026c0201007387 */ /* 0x000fe80000100800 */
[----:B------:R-:W3:Y:S04]  /*122b0*/  LDL.LU R25, [R1+0x364] ;  /* 0x0003640001197983 */ /* 0x000ee80000300800 */
[----:B------:R0:W-:Y:S04]  /*122c0*/  STL [R1+0x270], R0 ;  /* 0x0002700001007387 */ /* 0x0001e80000100800 */
[----:B------:R-:W3:Y:S04]  /*122d0*/  LDL.LU R29, [R1+0x360] ;  /* 0x00036000011d7983 */ /* 0x000ee80000300800 */
[----:B0-----:R-:W3:Y:S04]  /*122e0*/  LDL.LU R0, [R1+0x38c] ;  /* 0x00038c0001007983 */ /* 0x001ee80000300800 */
[----:B------:R-:W3:Y:S01]  /*122f0*/  LDL.LU R24, [R1+0x390] ;  /* 0x0003900001187983 */ /* 0x000ee20000300800 */
[----:B----4-:R-:W-:-:S05]  /*12300*/  IMAD R3, R16, UR12, RZ ;  /* 0x0000000c10037c24 */ /* 0x010fca000f8e02ff */
[----:B------:R0:W-:Y:S01]  /*12310*/  STL [R1+0x274], R3 ;  /* 0x0002740301007387 */ /* 0x0001e20000100800 */
[----:B-----5:R-:W-:-:S03]  /*12320*/  IMAD R2, R7, UR12, RZ ;  /* 0x0000000c07027c24 */ /* 0x020fc6000f8e02ff */
[----:B------:R-:W4:Y:S04]  /*12330*/  LDL.LU R23, [R1+0x384] ;  /* 0x0003840001177983 */ /* 0x000f280000300800 */
        /* <DEDUP_REMOVED lines=28> */
[----:B0-----:R-:W-:-:S03]  /*12500*/  IMAD R28, R29, UR12, RZ ;  /* 0x0000000c1d1c7c24 */ /* 0x001fc6000f8e02ff */
[----:B------:R-:W2:Y:S01]  /*12510*/  LDL.LU R29, [R1+0x420] ;  /* 0x00042000011d7983 */ /* 0x000ea20000300800 */
[----:B-1----:R-:W-:-:S03]  /*12520*/  IMAD R25, R0, UR12, RZ ;  /* 0x0000000c00197c24 */ /* 0x002fc6000f8e02ff */
[----:B------:R-:W-:Y:S04]  /*12530*/  STL [R1+0x284], R28 ;  /* 0x0002841c01007387 */ /* 0x000fe80000100800 */
[----:B------:R-:W3:Y:S04]  /*12540*/  LDL.LU R0, [R1+0x3b4] ;  /* 0x0003b40001007983 */ /* 0x000ee80000300800 */
[----:B------:R0:W-:Y:S02]  /*12550*/  STL [R1+0x28c], R25 ;  /* 0x00028c1901007387 */ /* 0x0001e40000100800 */
[----:B0-----:R-:W-:-:S02]  /*12560*/  IMAD R25, R24, UR12, RZ ;  /* 0x0000000c18197c24 */ /* 0x001fc4000f8e02ff */
[----:B----4-:R-:W-:Y:S02]  /*12570*/  IMAD R24, R23, UR12, RZ ;  /* 0x0000000c17187c24 */ /* 0x010fe4000f8e02ff */
[----:B-----5:R-:W-:Y:S01]  /*12580*/  IMAD R23, R22, UR12, RZ ;  /* 0x0000000c16177c24 */ /* 0x020fe2000f8e02ff */
        /* <DEDUP_REMOVED lines=321> */
[----:B------:R-:W-:Y:S02]  /*139a0*/  IMAD R0, R0, UR12, RZ ;  /* 0x0000000c00007c24 */ /* 0x000fe4000f8e02ff */
[----:B--2---:R-:W-:Y:S01]  /*139b0*/  IMAD R2, R29, UR12, RZ ;  /* 0x0000000c1d027c24 */ /* 0x004fe2000f8e02ff */
[----:B------:R-:W-:Y:S04]  /*139c0*/  STL [R1+0xac], R3 ;  /* 0x0000ac0301007387 */ /* 0x000fe80000100800 */
        /* <DEDUP_REMOVED lines=37> */
[----:B---3--:R-:W-:-:S03]  /*13c20*/  IMAD R25, R25, UR12, RZ ;  /* 0x0000000c19197c24 */ /* 0x008fc6000f8e02ff */
[----:B0-----:R-:W2:Y:S01]  /*13c30*/  LDL.LU R28, [R1+0xea4] ;  /* 0x000ea400011c7983 */ /* 0x001ea20000300800 */
[----:B------:R-:W-:-:S03]  /*13c40*/  IMAD R29, R29, UR12, RZ ;  /* 0x0000000c1d1d7c24 */ /* 0x000fc6000f8e02ff */
[----:B------:R0:W-:Y:S01]  /*13c50*/  STL [R1+0x94], R25 ;  /* 0x0000941901007387 */ /* 0x0001e20000100800 */
[----:B------:R-:W-:Y:S02]  /*13c60*/  IMAD R0, R0, UR12, RZ ;  /* 0x0000000c00007c24 */ /* 0x000fe4000f8e02ff */
[----:B------:R-:W-:Y:S01]  /*13c70*/  IMAD R24, R24, UR12, RZ ;  /* 0x0000000c18187c24 */ /* 0x000fe2000f8e02ff */
[----:B0-----:R-:W3:Y:S04]  /*13c80*/  LDL.LU R25, [R1+0xea0] ;  /* 0x000ea00001197983 */ /* 0x001ee80000300800 */
[----:B------:R0:W-:Y:S01]  /*13c90*/  STL [R1+0x90], R29 ;  /* 0x0000901d01007387 */ /* 0x0001e20000100800 */
[----:B----4-:R-:W-:-:S03]  /*13ca0*/  IMAD R23, R23, UR12, RZ ;  /* 0x0000000c17177c24 */ /* 0x010fc6000f8e02ff */
[----:B0-----:R-:W4:Y:S04]  /*13cb0*/  LDL.LU R29, [R1+0x10] ;  /* 0x00001000011d7983 */ /* 0x001f280000300800 */
[----:B------:R0:W-:Y:S01]  /*13cc0*/  STL [R1+0x8c], R0 ;  /* 0x00008c0001007387 */ /* 0x0001e20000100800 */
[----:B-----5:R-:W-:Y:S02]  /*13cd0*/  IMAD R22, R22, UR12, RZ ;  /* 0x0000000c16167c24 */ /* 0x020fe4000f8e02ff */
[----:B------:R-:W-:Y:S01]  /*13ce0*/  IMAD R21, R21, UR12, RZ ;  /* 0x0000000c15157c24 */ /* 0x000fe2000f8e02ff */
[----:B0-----:R-:W5:Y:S01]  /*13cf0*/  LDL.LU R0, [R1+0xc] ;  /* 0x00000c0001007983 */ /* 0x001f620000300800 */
[----:B------:R-:W-:-:S03]  /*13d00*/  IMAD R20, R20, UR12, RZ ;  /* 0x0000000c14147c24 */ /* 0x000fc6000f8e02ff */
[----:B------:R0:W-:Y:S01]  /*13d10*/  STL [R1+0x88], R24 ;  /* 0x0000881801007387 */ /* 0x0001e20000100800 */
[----:B------:R-:W-:Y:S02]  /*13d20*/  IMAD R19, R19, UR12, RZ ;  /* 0x0000000c13137c24 */ /* 0x000fe4000f8e02ff */
[----:B------:R-:W-:Y:S01]  /*13d30*/  IMAD R18, R18, UR12, RZ ;  /* 0x0000000c12127c24 */ /* 0x000fe2000f8e02ff */
[----:B0-----:R-:W2:Y:S04]  /*13d40*/  LDL.LU R24, [R1+0xe9c] ;  /* 0x000e9c0001187983 */ /* 0x001ea80000300800 */
[----:B------:R0:W-:Y:S01]  /*13d50*/  STL [R1+0x84], R23 ;  /* 0x0000841701007387 */ /* 0x0001e20000100800 */
[----:B------:R-:W-:-:S03]  /*13d60*/  IMAD R17, R17, UR12, RZ ;  /* 0x0000000c11117c24 */ /* 0x000fc6000f8e02ff */
        /* <DEDUP_REMOVED lines=63> */
[----:B0-----:R-:W2:Y:S02]  /*14160*/  LDL.LU R7, [R1+0xe3c] ;  /* 0x000e3c0001077983 */ /* 0x001ea40000300800 */
[----:B--2---:R-:W-:-:S05]  /*14170*/  IMAD R7, R7, UR12, RZ ;  /* 0x0000000c07077c24 */ /* 0x004fca000f8e02ff */
[----:B------:R0:W-:Y:S04]  /*14180*/  STL [R1+0x14], R7 ;  /* 0x0000140701007387 */ /* 0x0001e80000100800 */
[----:B0-----:R-:W2:Y:S01]  /*14190*/  LDL.LU R7, [R1+0xe38] ;  /* 0x000e380001077983 */ /* 0x001ea20000300800 */
[----:B----4-:R-:W-:Y:S02]  /*141a0*/  IMAD R29, R29, UR12, RZ ;  /* 0x0000000c1d1d7c24 */ /* 0x010fe4000f8e02ff */
[----:B-----5:R-:W-:Y:S02]  /*141b0*/  IMAD R0, R0, UR12, RZ ;  /* 0x0000000c00007c24 */ /* 0x020fe4000f8e02ff */
[----:B--2---:R-:W-:-:S05]  /*141c0*/  IMAD R7, R7, UR13, RZ ;  /* 0x0000000d07077c24 */ /* 0x004fca000f8e02ff */
[----:B------:R0:W-:Y:S04]  /*141d0*/  STL [R1+0xe08], R7 ;  /* 0x000e080701007387 */ /* 0x0001e80000100800 */
[----:B0-----:R-:W2:Y:S04]  /*141e0*/  LDL.LU R7, [R1+0x8] ;  /* 0x0000080001077983 */ /* 0x001ea80000300800 */
[----:B------:R0:W-:Y:S04]  /*141f0*/  STL [R1+0x10], R29 ;  /* 0x0000101d01007387 */ /* 0x0001e80000100800 */
[----:B0-----:R-:W4:Y:S04]  /*14200*/  LDL.LU R29, [R1+0xe34] ;  /* 0x000e3400011d7983 */ /* 0x001f280000300800 */
[----:B------:R0:W-:Y:S04]  /*14210*/  STL [R1+0xc], R0 ;  /* 0x00000c0001007387 */ /* 0x0001e80000100800 */
[----:B0-----:R-:W5:Y:S01]  /*14220*/  LDL.LU R0, [R1+0xe30] ;  /* 0x000e300001007983 */ /* 0x001f620000300800 */
[----:B--2---:R-:W-:-:S05]  /*14230*/  IMAD R7, R7, UR12, RZ ;  /* 0x0000000c07077c24 */ /* 0x004fca000f8e02ff */
[----:B------:R5:W-:Y:S02]  /*14240*/  STL [R1+0x8], R7 ;  /* 0x0000080701007387 */ /* 0x000be40000100800 */
[----:B-----5:R-:W-:Y:S02]  /*14250*/  IMAD R7, R0, UR12, RZ ;  /* 0x0000000c00077c24 */ /* 0x020fe4000f8e02ff */
[----:B------:R-:W2:Y:S01]  /*14260*/  LDL.LU R0, [R1+0xe2c] ;  /* 0x000e2c0001007983 */ /* 0x000ea20000300800 */
[----:B----4-:R-:W-:Y:S02]  /*14270*/  IMAD R29, R29, UR12, RZ ;  /* 0x0000000c1d1d7c24 */ /* 0x010fe4000f8e02ff */
[----:B------:R-:W-:Y:S02]  /*14280*/  IMAD R16, R16, UR12, RZ ;  /* 0x0000000c10107c24 */ /* 0x000fe4000f8e02ff */
[----:B------:R-:W-:Y:S01]  /*14290*/  IMAD R15, R15, UR12, RZ ;  /* 0x0000000c0f0f7c24 */ /* 0x000fe2000f8e02ff */
[----:B------:R-:W-:Y:S01]  /*142a0*/  STL [R1+0xe0c], R7 ;  /* 0x000e0c0701007387 */ /* 0x000fe20000100800 */
[----:B------:R-:W-:-:S02]  /*142b0*/  IMAD R14, R14, UR12, RZ ;  /* 0x0000000c0e0e7c24 */ /* 0x000fc4000f8e02ff */
[----:B------:R-:W-:Y:S01]  /*142c0*/  IMAD R13, R13, UR12, RZ ;  /* 0x0000000c0d0d7c24 */ /* 0x000fe2000f8e02ff */
[----:B------:R-:W-:Y:S01]  /*142d0*/  STL [R1+0xe10], R29 ;  /* 0x000e101d01007387 */ /* 0x000fe20000100800 */
[----:B------:R-:W-:Y:S02]  /*142e0*/  IMAD R12, R12, UR12, RZ ;  /* 0x0000000c0c0c7c24 */ /* 0x000fe4000f8e02ff */
[----:B------:R-:W-:Y:S01]  /*142f0*/  IMAD R11, R11, UR12, RZ ;  /* 0x0000000c0b0b7c24 */ /* 0x000fe2000f8e02ff */
[----:B------:R-:W-:Y:S04]  /*14300*/  STL [R1+0xe14], R16 ;  /* 0x000e141001007387 */ /* 0x000fe80000100800 */
[----:B------:R-:W-:Y:S04]  /*14310*/  STL [R1+0xe18], R15 ;  /* 0x000e180f01007387 */ /* 0x000fe80000100800 */
[----:B------:R-:W-:Y:S04]  /*14320*/  STL [R1+0xe1c], R14 ;  /* 0x000e1c0e01007387 */ /* 0x000fe80000100800 */
[----:B------:R-:W-:Y:S04]  /*14330*/  STL [R1+0xe20], R13 ;  /* 0x000e200d01007387 */ /* 0x000fe80000100800 */
[----:B------:R-:W-:Y:S04]  /*14340*/  STL [R1+0xe24], R12 ;  /* 0x000e240c01007387 */ /* 0x000fe80000100800 */
[----:B------:R2:W-:Y:S02]  /*14350*/  STL [R1+0xe28], R11 ;  /* 0x000e280b01007387 */ /* 0x0005e40000100800 */
[----:B--2---:R-:W-:-:S02]  /*14360*/  LEA R11, P1, R26, R0, 0x1 ;  /* 0x000000001a0b7211 */ /* 0x004fc400078208ff */
[-C--:B------:R-:W-:Y:S02]  /*14370*/  LEA R12, P2, R3, R0.reuse, 0x1 ;  /* 0x00000000030c7211 */ /* 0x080fe400078408ff */
[-C--:B------:R-:W-:Y:S01]  /*14380*/  LEA R7, P3, R4, R0.reuse, 0x1 ;  /* 0x0000000004077211 */ /* 0x080fe200078608ff */
[----:B------:R0:W-:Y:S04]  /*14390*/  STL [R1+0xd48], R11 ;  /* 0x000d480b01007387 */ /* 0x0001e80000100800 */
[----:B------:R1:W-:Y:S01]  /*143a0*/  STL [R1+0xd4c], R12 ;  /* 0x000d4c0c01007387 */ /* 0x0003e20000100800 */
[----:B0-----:R-:W-:-:S03]  /*143b0*/  LEA R11, P4, R6, R0, 0x1 ;  /* 0x00000000060b7211 */ /* 0x001fc600078808ff */
[----:B------:R0:W-:Y:S01]  /*143c0*/  STL [R1+0xd50], R7 ;  /* 0x000d500701007387 */ /* 0x0001e20000100800 */
[----:B-1----:R-:W-:-:S03]  /*143d0*/  LEA R12, P5, R17, R0, 0x1 ;  /* 0x00000000110c7211 */ /* 0x002fc600078a08ff */
[----:B------:R1:W-:Y:S01]  /*143e0*/  STL [R1+0xd54], R11 ;  /* 0x000d540b01007387 */ /* 0x0003e20000100800 */
[----:B0-----:R-:W-:-:S03]  /*143f0*/  LEA R7, P6, R18, R0, 0x1 ;  /* 0x0000000012077211 */ /* 0x001fc600078c08ff */
[----:B-1----:R-:W2:Y:S04]  /*14400*/  LDL.LU R11, [R1+0x20] ;  /* 0x00002000010b7983 */ /* 0x002ea80000300800 */
[----:B------:R0:W-:Y:S04]  /*14410*/  STL [R1+0xd58], R12 ;  /* 0x000d580c01007387 */ /* 0x0001e80000100800 */
[----:B------:R1:W-:Y:S01]  /*14420*/  STL [R1+0xd5c], R7 ;  /* 0x000d5c0701007387 */ /* 0x0003e20000100800 */
[----:B0-----:R-:W-:Y:S02]  /*14430*/  LEA R12, P0, R19, R0, 0x1 ;  /* 0x00000000130c7211 */ /* 0x001fe400078008ff */
[----:B-1----:R-:W-:-:S02]  /*14440*/  LEA.HI.X.SX32 R7, R26, R2, 0x1, P1 ;  /* 0x000000021a077211 */ /* 0x002fc400008f0eff */
[----:B------:R-:W4:Y:S04]  /*14450*/  LDL.LU R26, [R1+0x1c] ;  /* 0x00001c00011a7983 */ /* 0x000f280000300800 */
[----:B------:R0:W-:Y:S04]  /*14460*/  STL [R1+0xd60], R12 ;  /* 0x000d600c01007387 */ /* 0x0001e80000100800 */
[----:B------:R1:W-:Y:S01]  /*14470*/  STL [R1+0xd40], R7 ;  /* 0x000d400701007387 */ /* 0x0003e20000100800 */
[----:B0-----:R-:W-:Y:S02]  /*14480*/  LEA R12, P1, R20, R0, 0x1 ;  /* 0x00000000140c7211 */ /* 0x001fe400078208ff */
[----:B-1----:R-:W-:-:S02]  /*14490*/  LEA.HI.X.SX32 R7, R3, R2, 0x1, P2 ;  /* 0x0000000203077211 */ /* 0x002fc400010f0eff */
[----:B------:R-:W5:Y:S04]  /*144a0*/  LDL.LU R3, [R1+0x4] ;  /* 0x0000040001037983 */ /* 0x000f680000300800 */
[----:B------:R0:W-:Y:S01]  /*144b0*/  STL [R1+0xd44], R12 ;  /* 0x000d440c01007387 */ /* 0x0001e20000100800 */
[----:B------:R-:W-:-:S03]  /*144c0*/  LEA.HI.X.SX32 R4, R4, R2, 0x1, P3 ;  /* 0x0000000204047211 */ /* 0x000fc600018f0eff */
[----:B0-----:R-:W2:Y:S04]  /*144d0*/  LDL.LU R12, [R1+0x2c] ;  /* 0x00002c00010c7983 */ /* 0x001ea80000300800 */
[----:B------:R0:W-:Y:S04]  /*144e0*/  STL [R1+0xd38], R7 ;  /* 0x000d380701007387 */ /* 0x0001e80000100800 */
[----:B------:R-:W2:Y:S01]  /*144f0*/  LDL.LU R13, [R1+0x11c] ;  /* 0x00011c00010d7983 */ /* 0x000ea20000300800 */
[----:B0-----:R-:W-:-:S05]  /*14500*/  LEA R7, P2, R21, R0, 0x1 ;  /* 0x0000000015077211 */ /* 0x001fca00078408ff */
[----:B------:R0:W-:Y:S04]  /*14510*/  STL [R1+0xd3c], R7 ;  /* 0x000d3c0701007387 */ /* 0x0001e80000100800 */
[----:B------:R1:W-:Y:S04]  /*14520*/  STL [R1+0xd30], R4 ;  /* 0x000d300401007387 */ /* 0x0003e80000100800 */
[----:B------:R-:W2:Y:S01]  /*14530*/  LDL.LU R14, [R1+0x120] ;  /* 0x00012000010e7983 */ /* 0x000ea20000300800 */
[----:B0-----:R-:W-:Y:S02]  /*14540*/  LEA R7, P3, R22, R0, 0x1 ;  /* 0x0000000016077211 */ /* 0x001fe400078608ff */
[----:B-1----:R-:W-:-:S03]  /*14550*/  LEA.HI.X.SX32 R4, R6, R2, 0x1, P4 ;  /* 0x0000000206047211 */ /* 0x002fc600020f0eff */
[----:B------:R-:W-:Y:S01]  /*14560*/  STL [R1+0xd34], R7 ;  /* 0x000d340701007387 */ /* 0x000fe20000100800 */
[----:B------:R-:W-:-:S03]  /*14570*/  LEA R6, P4, R23, R0, 0x1 ;  /* 0x0000000017067211 */ /* 0x000fc600078808ff */
[----:B------:R0:W-:Y:S04]  /*14580*/  STL [R1+0xd28], R4 ;  /* 0x000d280401007387 */ /* 0x0001e80000100800 */
[----:B------:R-:W2:Y:S01]  /*14590*/  LDL.LU R15, [R1+0x124] ;  /* 0x00012400010f7983 */ /* 0x000ea20000300800 */
[----:B0-----:R-:W-:-:S03]  /*145a0*/  LEA.HI.X.SX32 R4, R17, R2, 0x1, P5 ;  /* 0x0000000211047211 */ /* 0x001fc600028f0eff */
[----:B------:R0:W-:Y:S04]  /*145b0*/  STL [R1+0xd2c], R6 ;  /* 0x000d2c0601007387 */ /* 0x0001e80000100800 */
[----:B------:R1:W-:Y:S04]  /*145c0*/  STL [R1+0xd20], R4 ;  /* 0x000d200401007387 */ /* 0x0003e80000100800 */
[----:B------:R-:W2:Y:S01]  /*145d0*/  LDL.LU R16, [R1+0x128] ;  /* 0x0001280001107983 */ /* 0x000ea20000300800 */
[----:B0-----:R-:W-:Y:S02]  /*145e0*/  LEA R6, P5, R24, R0, 0x1 ;  /* 0x0000000018067211 */ /* 0x001fe400078a08ff */
[----:B-1----:R-:W-:-:S03]  /*145f0*/  LEA.HI.X.SX32 R4, R18, R2, 0x1, P6 ;  /* 0x0000000212047211 */ /* 0x002fc600030f0eff */
[----:B------:R3:W-:Y:S04]  /*14600*/  STL [R1+0xd24], R6 ;  /* 0x000d240601007387 */ /* 0x0007e80000100800 */
[----:B------:R0:W-:Y:S04]  /*14610*/  STL [R1+0xd18], R4 ;  /* 0x000d180401007387 */ /* 0x0001e80000100800 */
[----:B------:R-:W2:Y:S01]  /*14620*/  LDL.LU R29, [R1+0x12c] ;  /* 0x00012c00011d7983 */ /* 0x000ea20000300800 */
[----:B---3--:R-:W-:Y:S02]  /*14630*/  LEA R6, P6, R25, R0, 0x1 ;  /* 0x0000000019067211 */ /* 0x008fe400078c08ff */
[----:B0-----:R-:W-:-:S03]  /*14640*/  LEA.HI.X.SX32 R4, R19, R2, 0x1, P0 ;  /* 0x0000000213047211 */ /* 0x001fc600000f0eff */
[----:B------:R-:W-:Y:S04]  /*14650*/  STL [R1+0xd1c], R6 ;  /* 0x000d1c0601007387 */ /* 0x000fe80000100800 */
[----:B------:R0:W-:Y:S02]  /*14660*/  STL [R1+0xd10], R4 ;  /* 0x000d100401007387 */ /* 0x0001e40000100800 */
[----:B0-----:R-:W-:Y:S02]  /*14670*/  LEA.HI.X.SX32 R4, R20, R2, 0x1, P1 ;  /* 0x0000000214047211 */ /* 0x001fe400008f0eff */
[----:B------:R-:W3:Y:S01]  /*14680*/  LDL.LU R20, [R1+0x24] ;  /* 0x0000240001147983 */ /* 0x000ee20000300800 */
[----:B------:R-:W-:-:S05]  /*14690*/  LEA R6, P0, R28, R0, 0x1 ;  /* 0x000000001c067211 */ /* 0x000fca00078008ff */
[----:B------:R-:W-:Y:S04]  /*146a0*/  STL [R1+0xd14], R6 ;  /* 0x000d140601007387 */ /* 0x000fe80000100800 */
[----:B------:R-:W3:Y:S04]  /*146b0*/  LDL.LU R7, [R1+0x130] ;  /* 0x0001300001077983 */ /* 0x000ee80000300800 */
[----:B------:R0:W-:Y:S04]  /*146c0*/  STL [R1+0xd08], R4 ;  /* 0x000d080401007387 */ /* 0x0001e80000100800 */
[----:B------:R-:W3:Y:S01]  /*146d0*/  LDL.LU R19, [R1+0x134] ;  /* 0x0001340001137983 */ /* 0x000ee20000300800 */
[----:B0-----:R-:W-:-:S02]  /*146e0*/  LEA.HI.X.SX32 R4, R21, R2, 0x1, P2 ;  /* 0x0000000215047211 */ /* 0x001fc400010f0eff */
[----:B-----5:R-:W-:-:S05]  /*146f0*/  LEA R6, P1, R3, R0, 0x1 ;  /* 0x0000000003067211 */ /* 0x020fca00078208ff */
[----:B------:R4:W-:Y:S04]  /*14700*/  STL [R1+0xd0c], R6 ;  /* 0x000d0c0601007387 */ /* 0x0009e80000100800 */
[----:B------:R0:W-:Y:S04]  /*14710*/  STL [R1+0xd00], R4 ;  /* 0x000d000401007387 */ /* 0x0001e80000100800 */
[----:B------:R-:W5:Y:S01]  /*14720*/  LDL.LU R18, [R1+0x138] ;  /* 0x0001380001127983 */ /* 0x000f620000300800 */
[----:B----4-:R-:W-:Y:S02]  /*14730*/  LEA R6, P2, R26, R0, 0x1 ;  /* 0x000000001a067211 */ /* 0x010fe400078408ff */
[----:B0-----:R-:W-:-:S03]  /*14740*/  LEA.HI.X.SX32 R4, R22, R2, 0x1, P3 ;  /* 0x0000000216047211 */ /* 0x001fc600018f0eff */
[----:B------:R2:W-:Y:S04]  /*14750*/  STL [R1+0xd04], R6 ;  /* 0x000d040601007387 */ /* 0x0005e80000100800 */
[----:B------:R0:W-:Y:S04]  /*14760*/  STL [R1+0xcf8], R4 ;  /* 0x000cf80401007387 */ /* 0x0001e80000100800 */
[----:B------:R-:W4:Y:S01]  /*14770*/  LDL.LU R17, [R1+0x13c] ;  /* 0x00013c0001117983 */ /* 0x000f220000300800 */
[----:B--2---:R-:W-:Y:S02]  /*14780*/  LEA R6, P3, R11, R0, 0x1 ;  /* 0x000000000b067211 */ /* 0x004fe400078608ff */
[----:B0-----:R-:W-:-:S03]  /*14790*/  LEA.HI.X.SX32 R4, R23, R2, 0x1, P4 ;  /* 0x0000000217047211 */ /* 0x001fc600020f0eff */
[----:B------:R0:W-:Y:S04]  /*147a0*/  STL [R1+0xcfc], R6 ;  /* 0x000cfc0601007387 */ /* 0x0001e80000100800 */
[----:B------:R1:W-:Y:S04]  /*147b0*/  STL [R1+0xcf0], R4 ;  /* 0x000cf00401007387 */ /* 0x0003e80000100800 */
[----:B0-----:R-:W2:Y:S01]  /*147c0*/  LDL.LU R6, [R1+0x140] ;  /* 0x0001400001067983 */ /* 0x001ea20000300800 */
[----:B-1----:R-:W-:Y:S02]  /*147d0*/  LEA.HI.X.SX32 R4, R24, R2, 0x1, P5 ;  /* 0x0000000218047211 */ /* 0x002fe400028f0eff */
[----:B------:R-:W-:-:S02]  /*147e0*/  LEA R22, P5, R12, R0, 0x1 ;  /* 0x000000000c167211 */ /* 0x000fc400078a08ff */
[----:B---3--:R-:W-:-:S05]  /*147f0*/  LEA R21, P4, R20, R0, 0x1 ;  /* 0x0000000014157211 */ /* 0x008fca00078808ff */
[----:B------:R0:W-:Y:S04]  /*14800*/  STL [R1+0xcf4], R21 ;  /* 0x000cf41501007387 */ /* 0x0001e80000100800 */
[----:B------:R1:W-:Y:S04]  /*14810*/  STL [R1+0xce8], R4 ;  /* 0x000ce80401007387 */ /* 0x0003e80000100800 */
[----:B0-----:R-:W3:Y:S01]  /*14820*/  LDL.LU R21, [R1+0x144] ;  /* 0x0001440001157983 */ /* 0x001ee20000300800 */
[----:B-1----:R-:W-:-:S03]  /*14830*/  LEA.HI.X.SX32 R4, R25, R2, 0x1, P6 ;  /* 0x0000000219047211 */ /* 0x002fc600030f0eff */
[----:B------:R-:W-:Y:S04]  /*14840*/  STL [R1+0xcec], R22 ;  /* 0x000cec1601007387 */ /* 0x000fe80000100800 */
[----:B------:R0:W-:Y:S01]  /*14850*/  STL [R1+0xce0], R4 ;  /* 0x000ce00401007387 */ /* 0x0001e20000100800 */
[----:B------:R-:W-:-:S03]  /*14860*/  LEA R23, P6, R13, R0, 0x1 ;  /* 0x000000000d177211 */ /* 0x000fc600078c08ff */
[----:B0-----:R-:W3:Y:S01]  /*14870*/  LDL.LU R4, [R1+0x148] ;  /* 0x0001480001047983 */ /* 0x001ee20000300800 */
[----:B------:R-:W-:-:S03]  /*14880*/  LEA.HI.X.SX32 R22, R28, R2, 0x1, P0 ;  /* 0x000000021c167211 */ /* 0x000fc600000f0eff */
[----:B------:R-:W-:Y:S04]  /*14890*/  STL [R1+0xce4], R23 ;  /* 0x000ce41701007387 */ /* 0x000fe80000100800 */
[----:B------:R0:W-:Y:S02]  /*148a0*/  STL [R1+0x584], R22 ;  /* 0x0005841601007387 */ /* 0x0001e40000100800 */
[----:B0-----:R-:W-:Y:S02]  /*148b0*/  LEA.HI.X.SX32 R22, R3, R2, 0x1, P1 ;  /* 0x0000000203167211 */ /* 0x001fe400008f0eff */
[----:B------:R-:W3:Y:S01]  /*148c0*/  LDL.LU R3, [R1+0x14c] ;  /* 0x00014c0001037983 */ /* 0x000ee20000300800 */
[----:B------:R-:W-:-:S05]  /*148d0*/  LEA R23, P0, R14, R0, 0x1 ;  /* 0x000000000e177211 */ /* 0x000fca00078008ff */
[----:B------:R0:W-:Y:S04]  /*148e0*/  STL [R1+0x5a4], R23 ;  /* 0x0005a41701007387 */ /* 0x0001e80000100800 */
[----:B------:R1:W-:Y:S01]  /*148f0*/  STL [R1+0x588], R22 ;  /* 0x0005881601007387 */ /* 0x0003e20000100800 */
[----:B0-----:R-:W-:Y:S02]  /*14900*/  LEA R23, P1, R15, R0, 0x1 ;  /* 0x000000000f177211 */ /* 0x001fe400078208ff */
[----:B-1----:R-:W-:Y:S02]  /*14910*/  LEA.HI.X.SX32 R22, R26, R2, 0x1, P2 ;  /* 0x000000021a167211 */ /* 0x002fe400010f0eff */
[----:B------:R-:W3:Y:S04]  /*14920*/  LDL.LU R26, [R1+0x150] ;  /* 0x00015000011a7983 */ /* 0x000ee80000300800 */
[----:B------:R0:W-:Y:S04]  /*14930*/  STL [R1+0x5ac], R23 ;  /* 0x0005ac1701007387 */ /* 0x0001e80000100800 */
[----:B------:R1:W-:Y:S01]  /*14940*/  STL [R1+0x58c], R22 ;  /* 0x00058c1601007387 */ /* 0x0003e20000100800 */
[----:B0-----:R-:W-:-:S02]  /*14950*/  LEA R23, P2, R16, R0, 0x1 ;  /* 0x0000000010177211 */ /* 0x001fc400078408ff */
        /* <DEDUP_REMOVED lines=15> */
[-C--:B-1----:R-:W-:Y:S02]  /*14a50*/  LEA.HI.X.SX32 R22, R13, R2.reuse, 0x1, P6 ;  /* 0x000000020d167211 */ /* 0x082fe400030f0eff */
[----:B------:R-:W3:Y:S04]  /*14a60*/  LDL.LU R13, [R1+0x160] ;  /* 0x00016000010d7983 */ /* 0x000ee80000300800 */
[----:B------:R-:W-:Y:S04]  /*14a70*/  STL [R1+0x5cc], R23 ;  /* 0x0005cc1701007387 */ /* 0x000fe80000100800 */
[----:B------:R0:W-:Y:S02]  /*14a80*/  STL [R1+0x59c], R22 ;  /* 0x00059c1601007387 */ /* 0x0001e40000100800 */
[----:B0-----:R-:W-:-:S02]  /*14a90*/  LEA.HI.X.SX32 R22, R14, R2, 0x1, P0 ;  /* 0x000000020e167211 */ /* 0x001fc400000f0eff */
[----:B------:R-:W3:Y:S01]  /*14aa0*/  LDL.LU R14, [R1+0x164] ;  /* 0x00016400010e7983 */ /* 0x000ee20000300800 */
[----:B-----5:R-:W-:-:S05]  /*14ab0*/  LEA R23, P6, R18, R0, 0x1 ;  /* 0x0000000012177211 */ /* 0x020fca00078c08ff */
[----:B------:R4:W-:Y:S04]  /*14ac0*/  STL [R1+0x5d4], R23 ;  /* 0x0005d41701007387 */ /* 0x0009e80000100800 */
[----:B------:R0:W-:Y:S01]  /*14ad0*/  STL [R1+0x5a0], R22 ;  /* 0x0005a01601007387 */ /* 0x0001e20000100800 */
[----:B----4-:R-:W-:Y:S02]  /*14ae0*/  LEA R23, P0, R17, R0, 0x1 ;  /* 0x0000000011177211 */ /* 0x010fe400078008ff */
[----:B0-----:R-:W-:Y:S02]  /*14af0*/  LEA.HI.X.SX32 R22, R15, R2, 0x1, P1 ;  /* 0x000000020f167211 */ /* 0x001fe400008f0eff */
[----:B------:R-:W4:Y:S04]  /*14b00*/  LDL.LU R15, [R1+0x168] ;  /* 0x00016800010f7983 */ /* 0x000f280000300800 */
[----:B------:R2:W-:Y:S04]  /*14b10*/  STL [R1+0x5dc], R23 ;  /* 0x0005dc1701007387 */ /* 0x0005e80000100800 */
[----:B------:R0:W-:Y:S01]  /*14b20*/  STL [R1+0x5a8], R22 ;  /* 0x0005a81601007387 */ /* 0x0001e20000100800 */
[----:B--2---:R-:W-:-:S02]  /*14b30*/  LEA R23, P1, R6, R0, 0x1 ;  /* 0x0000000006177211 */ /* 0x004fc400078208ff */
[-C--:B0-----:R-:W-:Y:S02]  /*14b40*/  LEA.HI.X.SX32 R22, R16, R2.reuse, 0x1, P2 ;  /* 0x0000000210167211 */ /* 0x081fe400010f0eff */
[----:B------:R-:W2:Y:S04]  /*14b50*/  LDL.LU R16, [R1+0x170] ;  /* 0x0001700001107983 */ /* 0x000ea80000300800 */
[----:B------:R-:W-:Y:S04]  /*14b60*/  STL [R1+0x5e4], R23 ;  /* 0x0005e41701007387 */ /* 0x000fe80000100800 */
[----:B------:R0:W-:Y:S02]  /*14b70*/  STL [R1+0x5b0], R22 ;  /* 0x0005b01601007387 */ /* 0x0001e40000100800 */
[----:B0-----:R-:W-:-:S02]  /*14b80*/  LEA.HI.X.SX32 R22, R29, R2, 0x1, P3 ;  /* 0x000000021d167211 */ /* 0x001fc400018f0eff */
[----:B------:R-:W5:Y:S01]  /*14b90*/  LDL.LU R29, [R1+0x174] ;  /* 0x00017400011d7983 */ /* 0x000f620000300800 */
[----:B---3--:R-:W-:-:S05]  /*14ba0*/  LEA R23, P2, R21, R0, 0x1 ;  /* 0x0000000015177211 */ /* 0x008fca00078408ff */
[----:B------:R0:W-:Y:S04]  /*14bb0*/  STL [R1+0x5ec], R23 ;  /* 0x0005ec1701007387 */ /* 0x0001e80000100800 */
[----:B------:R1:W-:Y:S01]  /*14bc0*/  STL [R1+0x5b8], R22 ;  /* 0x0005b81601007387 */ /* 0x0003e20000100800 */
[----:B0-----:R-:W-:Y:S02]  /*14bd0*/  LEA R23, P3, R4, R0, 0x1 ;  /* 0x0000000004177211 */ /* 0x001fe400078608ff */
[-C--:B-1----:R-:W-:Y:S02]  /*14be0*/  LEA.HI.X.SX32 R22, R7, R2.reuse, 0x1, P4 ;  /* 0x0000000207167211 */ /* 0x082fe400020f0eff */
[----:B------:R-:W3:Y:S04]  /*14bf0*/  LDL.LU R7, [R1+0x178] ;  /* 0x0001780001077983 */ /* 0x000ee80000300800 */
[----:B------:R-:W-:Y:S04]  /*14c00*/  STL [R1+0x5f4], R23 ;  /* 0x0005f41701007387 */ /* 0x000fe80000100800 */
[----:B------:R0:W-:Y:S02]  /*14c10*/  STL [R1+0x5c0], R22 ;  /* 0x0005c01601007387 */ /* 0x0001e40000100800 */
[----:B0-----:R-:W-:-:S02]  /*14c20*/  LEA.HI.X.SX32 R22, R19, R2, 0x1, P5 ;  /* 0x0000000213167211 */ /* 0x001fc400028f0eff */
[----:B------:R-:W3:Y:S01]  /*14c30*/  LDL.LU R19, [R1+0x17c] ;  /* 0x00017c0001137983 */ /* 0x000ee20000300800 */
[----:B------:R-:W-:-:S05]  /*14c40*/  LEA R23, P4, R3, R0, 0x1 ;  /* 0x0000000003177211 */ /* 0x000fca00078808ff */
        /* <DEDUP_REMOVED lines=34> */
[----:B----4-:R-:W-:-:S05]  /*14e70*/  LEA R23, P4, R15, R0, 0x1 ;  /* 0x000000000f177211 */ /* 0x010fca00078808ff */
[----:B------:R-:W-:Y:S04]  /*14e80*/  STL [R1+0x634], R23 ;  /* 0x0006341701007387 */ /* 0x000fe80000100800 */
[----:B------:R0:W-:Y:S02]  /*14e90*/  STL [R1+0x600], R22 ;  /* 0x0006001601007387 */ /* 0x0001e40000100800 */
[----:B0-----:R-:W-:Y:S02]  /*14ea0*/  LEA.HI.X.SX32 R22, R11, R2, 0x1, P6 ;  /* 0x000000020b167211 */ /* 0x001fe400030f0eff */
[----:B--2---:R-:W-:Y:S01]  /*14eb0*/  LEA R23, P5, R16, R0, 0x1 ;  /* 0x0000000010177211 */ /* 0x004fe200078a08ff */
[----:B------:R-:W2:Y:S04]  /*14ec0*/  LDL.LU R11, [R1+0x1a4] ;  /* 0x0001a400010b7983 */ /* 0x000ea80000300800 */
[----:B------:R-:W-:Y:S04]  /*14ed0*/  STL [R1+0x63c], R23 ;  /* 0x00063c1701007387 */ /* 0x000fe80000100800 */
[----:B------:R0:W-:Y:S02]  /*14ee0*/  STL [R1+0x608], R22 ;  /* 0x0006081601007387 */ /* 0x0001e40000100800 */
[----:B0-----:R-:W-:-:S02]  /*14ef0*/  LEA.HI.X.SX32 R22, R20, R2, 0x1, P0 ;  /* 0x0000000214167211 */ /* 0x001fc400000f0eff */
[----:B------:R-:W4:Y:S01]  /*14f00*/  LDL.LU R20, [R1+0x1a8] ;  /* 0x0001a80001147983 */ /* 0x000f220000300800 */
[----:B-----5:R-:W-:-:S05]  /*14f10*/  LEA R23, P6, R29, R0, 0x1 ;  /* 0x000000001d177211 */ /* 0x020fca00078c08ff */
[----:B------:R-:W-:Y:S04]  /*14f20*/  STL [R1+0x644], R23 ;  /* 0x0006441701007387 */ /* 0x000fe80000100800 */
[----:B------:R0:W-:Y:S02]  /*14f30*/  STL [R1+0x610], R22 ;  /* 0x0006101601007387 */ /* 0x0001e40000100800 */
[----:B0-----:R-:W-:Y:S02]  /*14f40*/  LEA.HI.X.SX32 R22, R12, R2, 0x1, P1 ;  /* 0x000000020c167211 */ /* 0x001fe400008f0eff */
[----:B------:R-:W5:Y:S01]  /*14f50*/  LDL.LU R12, [R1+0x1ac] ;  /* 0x0001ac00010c7983 */ /* 0x000f620000300800 */
[----:B---3--:R-:W-:-:S05]  /*14f60*/  LEA R23, P0, R7, R0, 0x1 ;  /* 0x0000000007177211 */ /* 0x008fca00078008ff */
[----:B------:R-:W-:Y:S04]  /*14f70*/  STL [R1+0x64c], R23 ;  /* 0x00064c1701007387 */ /* 0x000fe80000100800 */
[----:B------:R0:W-:Y:S02]  /*14f80*/  STL [R1+0x618], R22 ;  /* 0x0006181601007387 */ /* 0x0001e40000100800 */
[----:B0-----:R-:W-:Y:S02]  /*14f90*/  LEA.HI.X.SX32 R22, R13, R2, 0x1, P2 ;  /* 0x000000020d167211 */ /* 0x001fe400010f0eff */
[----:B------:R-:W-:Y:S01]  /*14fa0*/  LEA R23, P1, R19, R0, 0x1 ;  /* 0x0000000013177211 */ /* 0x000fe200078208ff */
        /* <DEDUP_REMOVED lines=40> */
[----:B--2---:R-:W-:-:S05]  /*15230*/  LEA R23, P2, R11, R0, 0x1 ;  /* 0x000000000b177211 */ /* 0x004fca00078408ff */
[----:B------:R-:W-:Y:S04]  /*15240*/  STL [R1+0x694], R23 ;  /* 0x0006941701007387 */ /* 0x000fe80000100800 */
[----:B------:R0:W-:Y:S02]  /*15250*/  STL [R1+0x660], R22 ;  /* 0x0006601601007387 */ /* 0x0001e40000100800 */
[----:B0-----:R-:W-:Y:S02]  /*15260*/  LEA.HI.X.SX32 R22, R6, R2, 0x1, P4 ;  /* 0x0000000206167211 */ /* 0x001fe400020f0eff */
[----:B----4-:R-:W-:Y:S01]  /*15270*/  LEA R23, P3, R20, R0, 0x1 ;  /* 0x0000000014177211 */ /* 0x010fe200078608ff */
        /* <DEDUP_REMOVED lines=26> */
[----:B------:R-:W-:Y:S04]  /*15420*/  STL [R1+0x6c4], R23 ;  /* 0x0006c41701007387 */ /* 0x000fe80000100800 */
[----:B------:R0:W-:Y:S02]  /*15430*/  STL [R1+0x690], R22 ;  /* 0x0006901601007387 */ /* 0x0001e40000100800 */
[----:B0-----:R-:W-:Y:S02]  /*15440*/  LEA.HI.X.SX32 R22, R20, R2, 0x1, P3 ;  /* 0x0000000214167211 */ /* 0x001fe400018f0eff */
[-C--:B------:R-:W-:Y:S01]  /*15450*/  LEA R23, P2, R29, R0.reuse, 0x1 ;  /* 0x000000001d177211 */ /* 0x080fe200078408ff */
        /* <DEDUP_REMOVED lines=562> */
[----:B------:R0:W-:Y:S01]  /*17780*/  STL [R1+0xa18], R22 ;  /* 0x000a181601007387 */ /* 0x0001e20000100800 */
[----:B------:R-:W-:-:S02]  /*17790*/  LEA.HI.X.SX32 R21, R21, R2, 0x1, P5 ;  /* 0x0000000215157211 */ /* 0x000fc400028f0eff */
[----:B0-----:R-:W-:Y:S02]  /*177a0*/  LEA.HI.X.SX32 R22, R6, R2, 0x1, P4 ;  /* 0x0000000206167211 */ /* 0x001fe400020f0eff */
[----:B------:R-:W3:Y:S01]  /*177b0*/  LDL.LU R6, [R1+0x10c] ;  /* 0x00010c0001067983 */ /* 0x000ee20000300800 */
[----:B--2---:R-:W-:-:S05]  /*177c0*/  LEA R23, P3, R20, R0, 0x1 ;  /* 0x0000000014177211 */ /* 0x004fca00078608ff */
[----:B------:R-:W-:Y:S04]  /*177d0*/  STL [R1+0xa54], R23 ;  /* 0x000a541701007387 */ /* 0x000fe80000100800 */
[----:B------:R0:W-:Y:S04]  /*177e0*/  STL [R1+0xa20], R22 ;  /* 0x000a201601007387 */ /* 0x0001e80000100800 */
[----:B0-----:R-:W2:Y:S01]  /*177f0*/  LDL.LU R22, [R1+0x108] ;  /* 0x0001080001167983 */ /* 0x001ea20000300800 */
[----:B----4-:R-:W-:-:S05]  /*17800*/  LEA R23, P4, R12, R0, 0x1 ;  /* 0x000000000c177211 */ /* 0x010fca00078808ff */
[----:B------:R-:W-:Y:S04]  /*17810*/  STL [R1+0xa5c], R23 ;  /* 0x000a5c1701007387 */ /* 0x000fe80000100800 */
[----:B------:R0:W-:Y:S02]  /*17820*/  STL [R1+0xa28], R21 ;  /* 0x000a281501007387 */ /* 0x0001e40000100800 */
[----:B0-----:R-:W-:Y:S02]  /*17830*/  LEA.HI.X.SX32 R21, R4, R2, 0x1, P6 ;  /* 0x0000000204157211 */ /* 0x001fe400030f0eff */
        /* <DEDUP_REMOVED lines=18> */
[----:B------:R0:W-:Y:S04]  /*17960*/  STL [R1+0xa48], R21 ;  /* 0x000a481501007387 */ /* 0x0001e80000100800 */
[----:B0-----:R-:W3:Y:S01]  /*17970*/  LDL.LU R21, [R1+0xf4] ;  /* 0x0000f40001157983 */ /* 0x001ee20000300800 */
[----:B------:R-:W-:Y:S02]  /*17980*/  LEA.HI.X.SX32 R20, R20, R2, 0x1, P3 ;  /* 0x0000000214147211 */ /* 0x000fe400018f0eff */
        /* <DEDUP_REMOVED lines=10> */
[----:B------:R-:W-:Y:S01]  /*17a30*/  LEA R23, P4, R19, R0, 0x1 ;  /* 0x0000000013177211 */ /* 0x000fe200078808ff */
[----:B------:R-:W3:Y:S04]  /*17a40*/  LDL.LU R13, [R1+0xec] ;  /* 0x0000ec00010d7983 */ /* 0x000ee80000300800 */
[----:B------:R-:W-:Y:S04]  /*17a50*/  STL [R1+0xa94], R23 ;  /* 0x000a941701007387 */ /* 0x000fe80000100800 */
[----:B------:R0:W-:Y:S01]  /*17a60*/  STL [R1+0xa60], R20 ;  /* 0x000a601401007387 */ /* 0x0001e20000100800 */
[----:B------:R-:W-:-:S03]  /*17a70*/  LEA.HI.X.SX32 R15, R15, R2, 0x1, P0 ;  /* 0x000000020f0f7211 */ /* 0x000fc600000f0eff */
[----:B0-----:R-:W3:Y:S01]  /*17a80*/  LDL.LU R20, [R1+0xe8] ;  /* 0x0000e80001147983 */ /* 0x001ee20000300800 */
[----:B------:R-:W-:-:S05]  /*17a90*/  LEA R23, P5, R18, R0, 0x1 ;  /* 0x0000000012177211 */ /* 0x000fca00078a08ff */
[----:B------:R-:W-:Y:S04]  /*17aa0*/  STL [R1+0xa9c], R23 ;  /* 0x000a9c1701007387 */ /* 0x000fe80000100800 */
[----:B------:R0:W-:Y:S04]  /*17ab0*/  STL [R1+0xa68], R14 ;  /* 0x000a680e01007387 */ /* 0x0001e80000100800 */
[----:B0-----:R-:W3:Y:S01]  /*17ac0*/  LDL.LU R14, [R1+0xe4] ;  /* 0x0000e400010e7983 */ /* 0x001ee20000300800 */
[----:B------:R-:W-:-:S05]  /*17ad0*/  LEA R23, P6, R17, R0, 0x1 ;  /* 0x0000000011177211 */ /* 0x000fca00078c08ff */
[----:B------:R-:W-:Y:S04]  /*17ae0*/  STL [R1+0xaa4], R23 ;  /* 0x000aa41701007387 */ /* 0x000fe80000100800 */
[----:B------:R0:W-:Y:S01]  /*17af0*/  STL [R1+0xa70], R15 ;  /* 0x000a700f01007387 */ /* 0x0001e20000100800 */
[-C--:B------:R-:W-:Y:S02]  /*17b00*/  LEA.HI.X.SX32 R16, R16, R2.reuse, 0x1, P1 ;  /* 0x0000000210107211 */ /* 0x080fe400008f0eff */
[----:B------:R-:W-:Y:S01]  /*17b10*/  LEA.HI.X.SX32 R24, R29, R2, 0x1, P2 ;  /* 0x000000021d187211 */ /* 0x000fe200010f0eff */
[----:B0-----:R-:W3:Y:S01]  /*17b20*/  LDL.LU R15, [R1+0xe0] ;  /* 0x0000e000010f7983 */ /* 0x001ee20000300800 */
[----:B------:R-:W-:-:S05]  /*17b30*/  LEA R23, P0, R6, R0, 0x1 ;  /* 0x0000000006177211 */ /* 0x000fca00078008ff */
[----:B------:R-:W-:Y:S04]  /*17b40*/  STL [R1+0xaac], R23 ;  /* 0x000aac1701007387 */ /* 0x000fe80000100800 */
[----:B------:R0:W-:Y:S01]  /*17b50*/  STL [R1+0xa78], R16 ;  /* 0x000a781001007387 */ /* 0x0001e20000100800 */
[----:B------:R-:W-:-:S03]  /*17b60*/  LEA.HI.X.SX32 R7, R7, R2, 0x1, P3 ;  /* 0x0000000207077211 */ /* 0x000fc600018f0eff */
[----:B0-----:R-:W3:Y:S01]  /*17b70*/  LDL.LU R16, [R1+0xdc] ;  /* 0x0000dc0001107983 */ /* 0x001ee20000300800 */
[----:B--2---:R-:W-:-:S05]  /*17b80*/  LEA R23, P1, R22, R0, 0x1 ;  /* 0x0000000016177211 */ /* 0x004fca00078208ff */
[----:B------:R4:W-:Y:S04]  /*17b90*/  STL [R1+0xab4], R23 ;  /* 0x000ab41701007387 */ /* 0x0009e80000100800 */
[----:B------:R0:W-:Y:S04]  /*17ba0*/  STL [R1+0xa80], R24 ;  /* 0x000a801801007387 */ /* 0x0001e80000100800 */
[----:B------:R-:W2:Y:S01]  /*17bb0*/  LDL.LU R29, [R1+0xd8] ;  /* 0x0000d800011d7983 */ /* 0x000ea20000300800 */
[----:B----4-:R-:W-:-:S05]  /*17bc0*/  LEA R23, P2, R4, R0, 0x1 ;  /* 0x0000000004177211 */ /* 0x010fca00078408ff */
[----:B------:R-:W-:Y:S04]  /*17bd0*/  STL [R1+0xabc], R23 ;  /* 0x000abc1701007387 */ /* 0x000fe80000100800 */
[----:B------:R1:W-:Y:S01]  /*17be0*/  STL [R1+0xa88], R7 ;  /* 0x000a880701007387 */ /* 0x0003e20000100800 */
[----:B0-----:R-:W-:-:S03]  /*17bf0*/  LEA.HI.X.SX32 R24, R19, R2, 0x1, P4 ;  /* 0x0000000213187211 */ /* 0x001fc600020f0eff */
[----:B-1----:R-:W4:Y:S01]  /*17c00*/  LDL.LU R7, [R1+0xd4] ;  /* 0x0000d40001077983 */ /* 0x002f220000300800 */
[----:B-----5:R-:W-:-:S05]  /*17c10*/  LEA R23, P3, R3, R0, 0x1 ;  /* 0x0000000003177211 */ /* 0x020fca00078608ff */
[----:B------:R-:W-:Y:S04]  /*17c20*/  STL [R1+0xac4], R23 ;  /* 0x000ac41701007387 */ /* 0x000fe80000100800 */
[----:B------:R-:W5:Y:S04]  /*17c30*/  LDL.LU R19, [R1+0xd0] ;  /* 0x0000d00001137983 */ /* 0x000f680000300800 */
[----:B------:R0:W-:Y:S02]  /*17c40*/  STL [R1+0xa90], R24 ;  /* 0x000a901801007387 */ /* 0x0001e40000100800 */
[----:B0-----:R-:W-:-:S02]  /*17c50*/  LEA.HI.X.SX32 R24, R18, R2, 0x1, P5 ;  /* 0x0000000212187211 */ /* 0x001fc400028f0eff */
[----:B---3--:R-:W-:-:S05]  /*17c60*/  LEA R23, P4, R26, R0, 0x1 ;  /* 0x000000001a177211 */ /* 0x008fca00078808ff */
[----:B------:R0:W-:Y:S04]  /*17c70*/  STL [R1+0xacc], R23 ;  /* 0x000acc1701007387 */ /* 0x0001e80000100800 */
[----:B------:R-:W3:Y:S04]  /*17c80*/  LDL.LU R18, [R1+0xcc] ;  /* 0x0000cc0001127983 */ /* 0x000ee80000300800 */
[----:B------:R1:W-:Y:S01]  /*17c90*/  STL [R1+0xa98], R24 ;  /* 0x000a981801007387 */ /* 0x0003e20000100800 */
[----:B0-----:R-:W-:Y:S02]  /*17ca0*/  LEA R23, P5, R11, R0, 0x1 ;  /* 0x000000000b177211 */ /* 0x001fe400078a08ff */
[----:B-1----:R-:W-:-:S03]  /*17cb0*/  LEA.HI.X.SX32 R24, R17, R2, 0x1, P6 ;  /* 0x0000000211187211 */ /* 0x002fc600030f0eff */
        /* <DEDUP_REMOVED lines=10> */
[----:B------:R0:W-:Y:S01]  /*17d60*/  STL [R1+0xae4], R23 ;  /* 0x000ae41701007387 */ /* 0x0001e20000100800 */
[----:B------:R-:W-:-:S03]  /*17d70*/  LEA.HI.X.SX32 R22, R4, R2, 0x1, P2 ;  /* 0x0000000204167211 */ /* 0x000fc600010f0eff */
[----:B------:R-:W-:Y:S04]  /*17d80*/  STL [R1+0xab0], R24 ;  /* 0x000ab01801007387 */ /* 0x000fe80000100800 */
[----:B------:R-:W3:Y:S01]  /*17d90*/  LDL.LU R4, [R1+0xc0] ;  /* 0x0000c00001047983 */ /* 0x000ee20000300800 */
[----:B0-----:R-:W-:-:S05]  /*17da0*/  LEA R23, P1, R13, R0, 0x1 ;  /* 0x000000000d177211 */ /* 0x001fca00078208ff */
        /* <DEDUP_REMOVED lines=16> */
[----:B------:R0:W-:Y:S01]  /*17eb0*/  STL [R1+0xad0], R22 ;  /* 0x000ad01601007387 */ /* 0x0001e20000100800 */
[----:B------:R-:W-:-:S03]  /*17ec0*/  LEA.HI.X.SX32 R21, R21, R2, 0x1, P6 ;  /* 0x0000000215157211 */ /* 0x000fc600030f0eff */
[----:B0-----:R-:W3:Y:S01]  /*17ed0*/  LDL.LU R22, [R1+0xb0] ;  /* 0x0000b00001167983 */ /* 0x001ee20000300800 */
[----:B------:R-:W-:-:S05]  /*17ee0*/  LEA R23, P5, R16, R0, 0x1 ;  /* 0x0000000010177211 */ /* 0x000fca00078a08ff */
[----:B------:R0:W-:Y:S04]  /*17ef0*/  STL [R1+0xb0c], R23 ;  /* 0x000b0c1701007387 */ /* 0x0001e80000100800 */
[----:B------:R-:W-:Y:S01]  /*17f00*/  STL [R1+0xad8], R21 ;  /* 0x000ad81501007387 */ /* 0x000fe20000100800 */
[----:B0-----:R-:W-:Y:S02]  /*17f10*/  LEA.HI.X.SX32 R23, R12, R2, 0x1, P0 ;  /* 0x000000020c177211 */ /* 0x001fe400000f0eff */
[----:B--2---:R-:W-:-:S05]  /*17f20*/  LEA R24, P6, R29, R0, 0x1 ;  /* 0x000000001d187211 */ /* 0x004fca00078c08ff */
[----:B------:R-:W-:Y:S04]  /*17f30*/  STL [R1+0xb14], R24 ;  /* 0x000b141801007387 */ /* 0x000fe80000100800 */
[----:B------:R-:W2:Y:S04]  /*17f40*/  LDL.LU R12, [R1+0xac] ;  /* 0x0000ac00010c7983 */ /* 0x000ea80000300800 */
[----:B------:R0:W-:Y:S02]  /*17f50*/  STL [R1+0xae0], R23 ;  /* 0x000ae01701007387 */ /* 0x0001e40000100800 */
[----:B0-----:R-:W-:-:S02]  /*17f60*/  LEA.HI.X.SX32 R23, R13, R2, 0x1, P1 ;  /* 0x000000020d177211 */ /* 0x001fc400008f0eff */
[----:B----4-:R-:W-:-:S05]  /*17f70*/  LEA R21, P0, R7, R0, 0x1 ;  /* 0x0000000007157211 */ /* 0x010fca00078008ff */
[----:B------:R5:W-:Y:S04]  /*17f80*/  STL [R1+0xb1c], R21 ;  /* 0x000b1c1501007387 */ /* 0x000be80000100800 */
[----:B------:R-:W4:Y:S01]  /*17f90*/  LDL.LU R13, [R1+0xa8] ;  /* 0x0000a800010d7983 */ /* 0x000f220000300800 */
[----:B-----5:R-:W-:-:S03]  /*17fa0*/  LEA R21, P1, R19, R0, 0x1 ;  /* 0x0000000013157211 */ /* 0x020fc600078208ff */
[----:B------:R-:W-:Y:S04]  /*17fb0*/  STL [R1+0xae8], R23 ;  /* 0x000ae81701007387 */ /* 0x000fe80000100800 */
[----:B------:R0:W-:Y:S01]  /*17fc0*/  STL [R1+0xb24], R21 ;  /* 0x000b241501007387 */ /* 0x0001e20000100800 */
[----:B------:R-:W-:-:S03]  /*17fd0*/  LEA.HI.X.SX32 R20, R20, R2, 0x1, P2 ;  /* 0x0000000214147211 */ /* 0x000fc600010f0eff */
[----:B0-----:R-:W5:Y:S04]  /*17fe0*/  LDL.LU R21, [R1+0xa4] ;  /* 0x0000a40001157983 */ /* 0x001f680000300800 */
[----:B------:R0:W-:Y:S02]  /*17ff0*/  STL [R1+0xaf0], R20 ;  /* 0x000af01401007387 */ /* 0x0001e40000100800 */
[----:B0-----:R-:W-:Y:S02]  /*18000*/  LEA.HI.X.SX32 R20, R14, R2, 0x1, P3 ;  /* 0x000000020e147211 */ /* 0x001fe400018f0eff */
        /* <DEDUP_REMOVED lines=11> */
[----:B------:R-:W-:Y:S04]  /*180c0*/  STL [R1+0xb3c], R23 ;  /* 0x000b3c1701007387 */ /* 0x000fe80000100800 */
[----:B------:R-:W3:Y:S04]  /*180d0*/  LDL.LU R16, [R1+0x98] ;  /* 0x0000980001107983 */ /* 0x000ee80000300800 */
[----:B------:R0:W-:Y:S01]  /*180e0*/  STL [R1+0xb08], R20 ;  /* 0x000b081401007387 */ /* 0x0001e20000100800 */
[-C--:B------:R-:W-:Y:S02]  /*180f0*/  LEA.HI.X.SX32 R7, R7, R2.reuse, 0x1, P0 ;  /* 0x0000000207077211 */ /* 0x080fe400000f0eff */
[----:B0-----:R-:W-:-:S02]  /*18100*/  LEA.HI.X.SX32 R20, R29, R2, 0x1, P6 ;  /* 0x000000021d147211 */ /* 0x001fc400030f0eff */
[----:B------:R-:W3:Y:S01]  /*18110*/  LDL.LU R29, [R1+0x94] ;  /* 0x00009400011d7983 */ /* 0x000ee20000300800 */
[----:B------:R-:W-:-:S05]  /*18120*/  LEA R23, P5, R4, R0, 0x1 ;  /* 0x0000000004177211 */ /* 0x000fca00078a08ff */
[----:B------:R-:W-:Y:S04]  /*18130*/  STL [R1+0xb44], R23 ;  /* 0x000b441701007387 */ /* 0x000fe80000100800 */
[----:B------:R0:W-:Y:S04]  /*18140*/  STL [R1+0xb10], R20 ;  /* 0x000b101401007387 */ /* 0x0001e80000100800 */
[----:B0-----:R-:W3:Y:S01]  /*18150*/  LDL.LU R20, [R1+0x90] ;  /* 0x0000900001147983 */ /* 0x001ee20000300800 */
[----:B------:R-:W-:-:S05]  /*18160*/  LEA R23, P6, R3, R0, 0x1 ;  /* 0x0000000003177211 */ /* 0x000fca00078c08ff */
[----:B------:R0:W-:Y:S04]  /*18170*/  STL [R1+0xb4c], R23 ;  /* 0x000b4c1701007387 */ /* 0x0001e80000100800 */
[----:B------:R1:W-:Y:S01]  /*18180*/  STL [R1+0xb18], R7 ;  /* 0x000b180701007387 */ /* 0x0003e20000100800 */
[----:B0-----:R-:W-:-:S03]  /*18190*/  LEA.HI.X.SX32 R23, R19, R2, 0x1, P1 ;  /* 0x0000000213177211 */ /* 0x001fc600008f0eff */
[----:B-1----:R-:W3:Y:S01]  /*181a0*/  LDL.LU R7, [R1+0x8c] ;  /* 0x00008c0001077983 */ /* 0x002ee20000300800 */
[----:B------:R-:W-:-:S05]  /*181b0*/  LEA R24, P0, R26, R0, 0x1 ;  /* 0x000000001a187211 */ /* 0x000fca00078008ff */
        /* <DEDUP_REMOVED lines=12> */
[----:B------:R0:W-:Y:S02]  /*18280*/  STL [R1+0xb30], R23 ;  /* 0x000b301701007387 */ /* 0x0001e40000100800 */
[----:B0-----:R-:W-:-:S02]  /*18290*/  LEA.HI.X.SX32 R23, R6, R2, 0x1, P4 ;  /* 0x0000000206177211 */ /* 0x001fc400020f0eff */
[----:B------:R-:W3:Y:S01]  /*182a0*/  LDL.LU R6, [R1+0x7c] ;  /* 0x00007c0001067983 */ /* 0x000ee20000300800 */
[----:B--2---:R-:W-:-:S05]  /*182b0*/  LEA R24, P3, R12, R0, 0x1 ;  /* 0x000000000c187211 */ /* 0x004fca00078608ff */
[----:B------:R-:W-:Y:S04]  /*182c0*/  STL [R1+0xb6c], R24 ;  /* 0x000b6c1801007387 */ /* 0x000fe80000100800 */
[----:B------:R0:W-:Y:S02]  /*182d0*/  STL [R1+0xb38], R23 ;  /* 0x000b381701007387 */ /* 0x0001e40000100800 */
[----:B0-----:R-:W-:Y:S02]  /*182e0*/  LEA.HI.X.SX32 R23, R4, R2, 0x1, P5 ;  /* 0x0000000204177211 */ /* 0x001fe400028f0eff */
[----:B------:R-:W2:Y:S01]  /*182f0*/  LDL.LU R4, [R1+0x78] ;  /* 0x0000780001047983 */ /* 0x000ea20000300800 */
        /* <DEDUP_REMOVED lines=11> */
[----:B------:R0:W-:Y:S04]  /*183b0*/  STL [R1+0xb84], R24 ;  /* 0x000b841801007387 */ /* 0x0001e80000100800 */
[----:B------:R1:W-:Y:S01]  /*183c0*/  STL [R1+0xb50], R23 ;  /* 0x000b501701007387 */ /* 0x0003e20000100800 */
[----:B0-----:R-:W-:Y:S02]  /*183d0*/  LEA.HI.X.SX32 R24, R11, R2, 0x1, P1 ;  /* 0x000000020b187211 */ /* 0x001fe400008f0eff */
[----:B------:R-:W-:-:S05]  /*183e0*/  LEA R25, P0, R15, R0, 0x1 ;  /* 0x000000000f197211 */ /* 0x000fca00078008ff */
[----:B------:R-:W-:Y:S04]  /*183f0*/  STL [R1+0xb8c], R25 ;  /* 0x000b8c1901007387 */ /* 0x000fe80000100800 */
[----:B------:R-:W3:Y:S04]  /*18400*/  LDL.LU R11, [R1+0x6c] ;  /* 0x00006c00010b7983 */ /* 0x000ee80000300800 */
[----:B------:R0:W-:Y:S01]  /*18410*/  STL [R1+0xb58], R24 ;  /* 0x000b581801007387 */ /* 0x0001e20000100800 */
[----:B-1----:R-:W-:Y:S02]  /*18420*/  LEA R23, P1, R16, R0, 0x1 ;  /* 0x0000000010177211 */ /* 0x002fe400078208ff */
[----:B0-----:R-:W-:-:S03]  /*18430*/  LEA.HI.X.SX32 R24, R22, R2, 0x1, P2 ;  /* 0x0000000216187211 */ /* 0x001fc600010f0eff */
[----:B------:R0:W-:Y:S01]  /*18440*/  STL [R1+0xb94], R23 ;  /* 0x000b941701007387 */ /* 0x0001e20000100800 */
[----:B------:R-:W-:-:S03]  /*18450*/  LEA.HI.X.SX32 R22, R12, R2, 0x1, P3 ;  /* 0x000000020c167211 */ /* 0x000fc600018f0eff */
[----:B------:R-:W-:Y:S04]  /*18460*/  STL [R1+0xb60], R24 ;  /* 0x000b601801007387 */ /* 0x000fe80000100800 */
[----:B------:R-:W3:Y:S01]  /*18470*/  LDL.LU R12, [R1+0x68] ;  /* 0x00006800010c7983 */ /* 0x000ee20000300800 */
[----:B0-----:R-:W-:-:S05]  /*18480*/  LEA R23, P2, R29, R0, 0x1 ;  /* 0x000000001d177211 */ /* 0x001fca00078408ff */
[----:B------:R0:W-:Y:S04]  /*18490*/  STL [R1+0xb9c], R23 ;  /* 0x000b9c1701007387 */ /* 0x0001e80000100800 */
[----:B------:R-:W-:Y:S01]  /*184a0*/  STL [R1+0xb68], R22 ;  /* 0x000b681601007387 */ /* 0x000fe20000100800 */
[----:B0-----:R-:W-:Y:S02]  /*184b0*/  LEA.HI.X.SX32 R23, R13, R2, 0x1, P4 ;  /* 0x000000020d177211 */ /* 0x001fe400020f0eff */
[----:B------:R-:W-:-:S05]  /*184c0*/  LEA R24, P3, R20, R0, 0x1 ;  /* 0x0000000014187211 */ /* 0x000fca00078608ff */
[----:B------:R-:W-:Y:S04]  /*184d0*/  STL [R1+0xba4], R24 ;  /* 0x000ba41801007387 */ /* 0x000fe80000100800 */
[----:B------:R-:W3:Y:S04]  /*184e0*/  LDL.LU R13, [R1+0x64] ;  /* 0x00006400010d7983 */ /* 0x000ee80000300800 */
[----:B------:R0:W-:Y:S02]  /*184f0*/  STL [R1+0xb70], R23 ;  /* 0x000b701701007387 */ /* 0x0001e40000100800 */
[----:B0-----:R-:W-:-:S02]  /*18500*/  LEA.HI.X.SX32 R23, R21, R2, 0x1, P5 ;  /* 0x0000000215177211 */ /* 0x001fc400028f0eff */
[----:B------:R-:W-:-:S05]  /*18510*/  LEA R22, P4, R7, R0, 0x1 ;  /* 0x0000000007167211 */ /* 0x000fca00078808ff */
[----:B------:R0:W-:Y:S01]  /*18520*/  STL [R1+0xbac], R22 ;  /* 0x000bac1601007387 */ /* 0x0001e20000100800 */
[----:B------:R-:W-:-:S03]  /*18530*/  LEA.HI.X.SX32 R21, R14, R2, 0x1, P6 ;  /* 0x000000020e157211 */ /* 0x000fc600030f0eff */
[----:B------:R1:W-:Y:S04]  /*18540*/  STL [R1+0xb78], R23 ;  /* 0x000b781701007387 */ /* 0x0003e80000100800 */
[----:B------:R-:W3:Y:S01]  /*18550*/  LDL.LU R14, [R1+0x60] ;  /* 0x00006000010e7983 */ /* 0x000ee20000300800 */
[----:B0-----:R-:W-:-:S05]  /*18560*/  LEA R22, P5, R19, R0, 0x1 ;  /* 0x0000000013167211 */ /* 0x001fca00078a08ff */
[----:B------:R0:W-:Y:S04]  /*18570*/  STL [R1+0xbb4], R22 ;  /* 0x000bb41601007387 */ /* 0x0001e80000100800 */
[----:B------:R0:W-:Y:S01]  /*18580*/  STL [R1+0xb80], R21 ;  /* 0x000b801501007387 */ /* 0x0001e20000100800 */
[----:B-1----:R-:W-:Y:S02]  /*18590*/  LEA R23, P6, R18, R0, 0x1 ;  /* 0x0000000012177211 */ /* 0x002fe400078c08ff */
[----:B0-----:R-:W-:-:S03]  /*185a0*/  LEA.HI.X.SX32 R22, R15, R2, 0x1, P0 ;  /* 0x000000020f167211 */ /* 0x001fc600000f0eff */
[----:B------:R-:W-:Y:S04]  /*185b0*/  STL [R1+0xbbc], R23 ;  /* 0x000bbc1701007387 */ /* 0x000fe80000100800 */
[----:B------:R-:W3:Y:S04]  /*185c0*/  LDL.LU R15, [R1+0x5c] ;  /* 0x00005c00010f7983 */ /* 0x000ee80000300800 */
[----:B------:R0:W-:Y:S01]  /*185d0*/  STL [R1+0xb88], R22 ;  /* 0x000b881601007387 */ /* 0x0001e20000100800 */
[----:B------:R-:W-:Y:S02]  /*185e0*/  LEA R21, P0, R17, R0, 0x1 ;  /* 0x0000000011157211 */ /* 0x000fe400078008ff */
[----:B0-----:R-:W-:-:S03]  /*185f0*/  LEA.HI.X.SX32 R22, R16, R2, 0x1, P1 ;  /* 0x0000000210167211 */ /* 0x001fc600008f0eff */
        /* <DEDUP_REMOVED lines=9> */
[----:B--2---:R-:W-:Y:S02]  /*18690*/  LEA R21, P2, R4, R0, 0x1 ;  /* 0x0000000004157211 */ /* 0x004fe400078408ff */
[----:B------:R-:W-:-:S03]  /*186a0*/  LEA.HI.X.SX32 R20, R7, R2, 0x1, P4 ;  /* 0x0000000207147211 */ /* 0x000fc600020f0eff */
[----:B------:R4:W-:Y:S04]  /*186b0*/  STL [R1+0xbd4], R21 ;  /* 0x000bd41501007387 */ /* 0x0009e80000100800 */
[----:B------:R-:W-:Y:S04]  /*186c0*/  STL [R1+0xba0], R22 ;  /* 0x000ba01601007387 */ /* 0x000fe80000100800 */
[----:B------:R-:W2:Y:S01]  /*186d0*/  LDL.LU R7, [R1+0x50] ;  /* 0x0000500001077983 */ /* 0x000ea20000300800 */
[----:B----4-:R-:W-:-:S05]  /*186e0*/  LEA R21, P3, R3, R0, 0x1 ;  /* 0x0000000003157211 */ /* 0x010fca00078608ff */
[----:B------:R5:W-:Y:S04]  /*186f0*/  STL [R1+0xbdc], R21 ;  /* 0x000bdc1501007387 */ /* 0x000be80000100800 */
[----:B------:R0:W-:Y:S04]  /*18700*/  STL [R1+0xba8], R20 ;  /* 0x000ba81401007387 */ /* 0x0001e80000100800 */
[----:B------:R-:W4:Y:S01]  /*18710*/  LDL.LU R28, [R1+0x4c] ;  /* 0x00004c00011c7983 */ /* 0x000f220000300800 */
[----:B-----5:R-:W-:Y:S02]  /*18720*/  LEA R21, P4, R26, R0, 0x1 ;  /* 0x000000001a157211 */ /* 0x020fe400078808ff */
[----:B0-----:R-:W-:-:S03]  /*18730*/  LEA.HI.X.SX32 R20, R19, R2, 0x1, P5 ;  /* 0x0000000213147211 */ /* 0x001fc600028f0eff */
[----:B------:R-:W-:Y:S04]  /*18740*/  STL [R1+0xbe4], R21 ;  /* 0x000be41501007387 */ /* 0x000fe80000100800 */
[----:B------:R-:W5:Y:S04]  /*18750*/  LDL.LU R25, [R1+0x48] ;  /* 0x0000480001197983 */ /* 0x000f680000300800 */
[----:B------:R-:W-:Y:S04]  /*18760*/  STL [R1+0xbb0], R20 ;  /* 0x000bb01401007387 */ /* 0x000fe80000100800 */
[----:B------:R-:W5:Y:S01]  /*18770*/  LDL.LU R24, [R1+0x44] ;  /* 0x0000440001187983 */ /* 0x000f620000300800 */
[----:B------:R-:W-:-:S02]  /*18780*/  LEA.HI.X.SX32 R18, R18, R2, 0x1, P6 ;  /* 0x0000000212127211 */ /* 0x000fc400030f0eff */
[----:B---3--:R-:W-:-:S05]  /*18790*/  LEA R19, P5, R11, R0, 0x1 ;  /* 0x000000000b137211 */ /* 0x008fca00078a08ff */
[----:B------:R0:W-:Y:S04]  /*187a0*/  STL [R1+0xbec], R19 ;  /* 0x000bec1301007387 */ /* 0x0001e80000100800 */
[----:B------:R-:W3:Y:S04]  /*187b0*/  LDL.LU R23, [R1+0x40] ;  /* 0x0000400001177983 */ /* 0x000ee80000300800 */
[----:B------:R1:W-:Y:S04]  /*187c0*/  STL [R1+0xbb8], R18 ;  /* 0x000bb81201007387 */ /* 0x0003e80000100800 */
[----:B------:R-:W3:Y:S01]  /*187d0*/  LDL.LU R22, [R1+0x3c] ;  /* 0x00003c0001167983 */ /* 0x000ee20000300800 */
[----:B0-----:R-:W-:-:S02]  /*187e0*/  LEA R19, P6, R12, R0, 0x1 ;  /* 0x000000000c137211 */ /* 0x001fc400078c08ff */
[----:B-1----:R-:W-:-:S03]  /*187f0*/  LEA.HI.X.SX32 R18, R17, R2, 0x1, P0 ;  /* 0x0000000211127211 */ /* 0x002fc600000f0eff */
[----:B------:R0:W-:Y:S04]  /*18800*/  STL [R1+0xbf4], R19 ;  /* 0x000bf41301007387 */ /* 0x0001e80000100800 */
[----:B------:R-:W3:Y:S04]  /*18810*/  LDL.LU R21, [R1+0x38] ;  /* 0x0000380001157983 */ /* 0x000ee80000300800 */
[----:B------:R1:W-:Y:S04]  /*18820*/  STL [R1+0xbc0], R18 ;  /* 0x000bc01201007387 */ /* 0x0003e80000100800 */
[----:B------:R-:W3:Y:S01]  /*18830*/  LDL.LU R20, [R1+0x34] ;  /* 0x0000340001147983 */ /* 0x000ee20000300800 */
[----:B------:R-:W-:-:S02]  /*18840*/  LEA.HI.X.SX32 R6, R6, R2, 0x1, P1 ;  /* 0x0000000206067211 */ /* 0x000fc400008f0eff */
[----:B------:R-:W-:Y:S02]  /*18850*/  LEA.HI.X.SX32 R3, R3, R2, 0x1, P3 ;  /* 0x0000000203037211 */ /* 0x000fe400018f0eff */
[----:B------:R-:W-:-:S05]  /*18860*/  LEA R17, P0, R13, R0, 0x1 ;  /* 0x000000000d117211 */ /* 0x000fca00078008ff */
[----:B------:R-:W-:Y:S04]  /*18870*/  STL [R1+0xbfc], R17 ;  /* 0x000bfc1101007387 */ /* 0x000fe80000100800 */
[----:B0-----:R-:W3:Y:S04]  /*18880*/  LDL.LU R19, [R1+0x30] ;  /* 0x0000300001137983 */ /* 0x001ee80000300800 */
[----:B------:R0:W-:Y:S04]  /*18890*/  STL [R1+0xbc8], R6 ;  /* 0x000bc80601007387 */ /* 0x0001e80000100800 */
[----:B-1----:R-:W3:Y:S01]  /*188a0*/  LDL.LU R18, [R1+0x28] ;  /* 0x0000280001127983 */ /* 0x002ee20000300800 */
[----:B0-----:R-:W-:-:S02]  /*188b0*/  LEA.HI.X.SX32 R6, R4, R2, 0x1, P2 ;  /* 0x0000000204067211 */ /* 0x001fc400010f0eff */
[----:B------:R-:W-:-:S05]  /*188c0*/  LEA R17, P1, R14, R0, 0x1 ;  /* 0x000000000e117211 */ /* 0x000fca00078208ff */
[----:B------:R0:W-:Y:S04]  /*188d0*/  STL [R1+0xc04], R17 ;  /* 0x000c041101007387 */ /* 0x0001e80000100800 */
[----:B0-----:R-:W3:Y:S04]  /*188e0*/  LDL.LU R17, [R1+0x18] ;  /* 0x0000180001117983 */ /* 0x001ee80000300800 */
[----:B------:R0:W-:Y:S01]  /*188f0*/  STL [R1+0xbd0], R6 ;  /* 0x000bd00601007387 */ /* 0x0001e20000100800 */
[----:B------:R-:W-:-:S03]  /*18900*/  LEA R4, P2, R15, R0, 0x1 ;  /* 0x000000000f047211 */ /* 0x000fc600078408ff */
[----:B0-----:R-:W3:Y:S04]  /*18910*/  LDL.LU R6, [R1+0x14] ;  /* 0x0000140001067983 */ /* 0x001ee80000300800 */
[----:B------:R0:W-:Y:S04]  /*18920*/  STL [R1+0xc0c], R4 ;  /* 0x000c0c0401007387 */ /* 0x0001e80000100800 */
[----:B------:R1:W-:Y:S01]  /*18930*/  STL [R1+0xbd8], R3 ;  /* 0x000bd80301007387 */ /* 0x0003e20000100800 */
[----:B------:R-:W-:Y:S02]  /*18940*/  LEA.HI.X.SX32 R11, R11, R2, 0x1, P5 ;  /* 0x000000020b0b7211 */ /* 0x000fe400028f0eff */
[----:B0-----:R-:W-:-:S02]  /*18950*/  LEA R4, P3, R16, R0, 0x1 ;  /* 0x0000000010047211 */ /* 0x001fc400078608ff */
[----:B-1----:R-:W-:-:S03]  /*18960*/  LEA.HI.X.SX32 R3, R26, R2, 0x1, P4 ;  /* 0x000000021a037211 */ /* 0x002fc600020f0eff */
[----:B------:R0:W-:Y:S01]  /*18970*/  STL [R1+0xc14], R4 ;  /* 0x000c140401007387 */ /* 0x0001e20000100800 */
[----:B------:R-:W-:-:S03]  /*18980*/  LEA.HI.X.SX32 R12, R12, R2, 0x1, P6 ;  /* 0x000000020c0c7211 */ /* 0x000fc600030f0eff */
[----:B0-----:R-:W3:Y:S01]  /*18990*/  LDL.LU R4, [R1+0x10] ;  /* 0x0000100001047983 */ /* 0x001ee20000300800 */
[----:B------:R-:W-:-:S03]  /*189a0*/  LEA R26, P4, R29, R0, 0x1 ;  /* 0x000000001d1a7211 */ /* 0x000fc600078808ff */
[----:B------:R0:W-:Y:S04]  /*189b0*/  STL [R1+0xbe0], R3 ;  /* 0x000be00301007387 */ /* 0x0001e80000100800 */
[----:B0-----:R-:W3:Y:S04]  /*189c0*/  LDL.LU R3, [R1+0xc] ;  /* 0x00000c0001037983 */ /* 0x001ee80000300800 */
[----:B------:R0:W-:Y:S04]  /*189d0*/  STL [R1+0xc1c], R26 ;  /* 0x000c1c1a01007387 */ /* 0x0001e80000100800 */
[----:B0-----:R-:W3:Y:S04]  /*189e0*/  LDL.LU R26, [R1+0x8] ;  /* 0x00000800011a7983 */ /* 0x001ee80000300800 */
[----:B------:R2:W-:Y:S02]  /*189f0*/  STL [R1+0xbe8], R11 ;  /* 0x000be80b01007387 */ /* 0x0005e40000100800 */
[----:B--2---:R-:W-:-:S05]  /*18a00*/  LEA R11, P5, R7, R0, 0x1 ;  /* 0x00000000070b7211 */ /* 0x004fca00078a08ff */
[----:B------:R0:W-:Y:S01]  /*18a10*/  STL [R1+0xc24], R11 ;  /* 0x000c240b01007387 */ /* 0x0001e20000100800 */
[----:B------:R-:W-:-:S03]  /*18a20*/  LEA.HI.X.SX32 R13, R13, R2, 0x1, P0 ;  /* 0x000000020d0d7211 */ /* 0x000fc600000f0eff */
[----:B0-----:R-:W2:Y:S04]  /*18a30*/  LDL.LU R11, [R1+0xe28] ;  /* 0x000e2800010b7983 */ /* 0x001ea80000300800 */
[----:B------:R4:W-:Y:S02]  /*18a40*/  STL [R1+0xbf0], R12 ;  /* 0x000bf00c01007387 */ /* 0x0009e40000100800 */
[----:B----4-:R-:W-:-:S05]  /*18a50*/  LEA R12, P6, R28, R0, 0x1 ;  /* 0x000000001c0c7211 */ /* 0x010fca00078c08ff */
[----:B------:R0:W-:Y:S01]  /*18a60*/  STL [R1+0xc2c], R12 ;  /* 0x000c2c0c01007387 */ /* 0x0001e20000100800 */
[----:B------:R-:W-:-:S03]  /*18a70*/  LEA.HI.X.SX32 R14, R14, R2, 0x1, P1 ;  /* 0x000000020e0e7211 */ /* 0x000fc600008f0eff */
[----:B0-----:R-:W4:Y:S04]  /*18a80*/  LDL.LU R12, [R1+0xe24] ;  /* 0x000e2400010c7983 */ /* 0x001f280000300800 */
[----:B------:R5:W-:Y:S02]  /*18a90*/  STL [R1+0xbf8], R13 ;  /* 0x000bf80d01007387 */ /* 0x000be40000100800 */
[----:B-----5:R-:W-:-:S05]  /*18aa0*/  LEA R13, P0, R25, R0, 0x1 ;  /* 0x00000000190d7211 */ /* 0x020fca00078008ff */
[----:B------:R0:W-:Y:S01]  /*18ab0*/  STL [R1+0xc34], R13 ;  /* 0x000c340d01007387 */ /* 0x0001e20000100800 */
[----:B------:R-:W-:-:S03]  /*18ac0*/  LEA.HI.X.SX32 R15, R15, R2, 0x1, P2 ;  /* 0x000000020f0f7211 */ /* 0x000fc600010f0eff */
[----:B0-----:R-:W5:Y:S04]  /*18ad0*/  LDL.LU R13, [R1+0xe20] ;  /* 0x000e2000010d7983 */ /* 0x001f680000300800 */
[----:B------:R0:W-:Y:S02]  /*18ae0*/  STL [R1+0xc00], R14 ;  /* 0x000c000e01007387 */ /* 0x0001e40000100800 */
[----:B0-----:R-:W-:-:S05]  /*18af0*/  LEA R14, P1, R24, R0, 0x1 ;  /* 0x00000000180e7211 */ /* 0x001fca00078208ff */
[----:B------:R0:W-:Y:S01]  /*18b00*/  STL [R1+0xc3c], R14 ;  /* 0x000c3c0e01007387 */ /* 0x0001e20000100800 */
[----:B------:R-:W-:-:S03]  /*18b10*/  LEA.HI.X.SX32 R16, R16, R2, 0x1, P3 ;  /* 0x0000000210107211 */ /* 0x000fc600018f0eff */
[----:B0-----:R-:W2:Y:S04]  /*18b20*/  LDL.LU R14, [R1+0xe1c] ;  /* 0x000e1c00010e7983 */ /* 0x001ea80000300800 */
[----:B------:R3:W-:Y:S02]  /*18b30*/  STL [R1+0xc08], R15 ;  /* 0x000c080f01007387 */ /* 0x0007e40000100800 */
[----:B---3--:R-:W-:-:S05]  /*18b40*/  LEA R15, P2, R23, R0, 0x1 ;  /* 0x00000000170f7211 */ /* 0x008fca00078408ff */
[----:B------:R0:W-:Y:S01]  /*18b50*/  STL [R1+0xc44], R15 ;  /* 0x000c440f01007387 */ /* 0x0001e20000100800 */
[----:B------:R-:W-:-:S03]  /*18b60*/  LEA.HI.X.SX32 R29, R29, R2, 0x1, P4 ;  /* 0x000000021d1d7211 */ /* 0x000fc600020f0eff */
[----:B0-----:R-:W3:Y:S04]  /*18b70*/  LDL.LU R15, [R1+0xe18] ;  /* 0x000e1800010f7983 */ /* 0x001ee80000300800 */
[----:B------:R0:W-:Y:S02]  /*18b80*/  STL [R1+0xc10], R16 ;  /* 0x000c101001007387 */ /* 0x0001e40000100800 */
[----:B0-----:R-:W-:-:S05]  /*18b90*/  LEA R16, P3, R22, R0, 0x1 ;  /* 0x0000000016107211 */ /* 0x001fca00078608ff */
[----:B------:R0:W-:Y:S01]  /*18ba0*/  STL [R1+0xc4c], R16 ;  /* 0x000c4c1001007387 */ /* 0x0001e20000100800 */
[----:B------:R-:W-:-:S03]  /*18bb0*/  LEA.HI.X.SX32 R7, R7, R2, 0x1, P5 ;  /* 0x0000000207077211 */ /* 0x000fc600028f0eff */
[----:B0-----:R-:W2:Y:S04]  /*18bc0*/  LDL.LU R16, [R1+0xe14] ;  /* 0x000e140001107983 */ /* 0x001ea80000300800 */
[----:B------:R0:W-:Y:S02]  /*18bd0*/  STL [R1+0xc18], R29 ;  /* 0x000c181d01007387 */ /* 0x0001e40000100800 */
[----:B0-----:R-:W-:-:S05]  /*18be0*/  LEA R29, P4, R21, R0, 0x1 ;  /* 0x00000000151d7211 */ /* 0x001fca00078808ff */
[----:B------:R0:W-:Y:S04]  /*18bf0*/  STL [R1+0xc54], R29 ;  /* 0x000c541d01007387 */ /* 0x0001e80000100800 */
[----:B0-----:R-:W2:Y:S04]  /*18c00*/  LDL.LU R29, [R1+0xe10] ;  /* 0x000e1000011d7983 */ /* 0x001ea80000300800 */
[----:B------:R0:W-:Y:S02]  /*18c10*/  STL [R1+0xc20], R7 ;  /* 0x000c200701007387 */ /* 0x0001e40000100800 */
[----:B0-----:R-:W-:-:S05]  /*18c20*/  LEA R7, P5, R20, R0, 0x1 ;  /* 0x0000000014077211 */ /* 0x001fca00078a08ff */
[----:B------:R0:W-:Y:S04]  /*18c30*/  STL [R1+0xc5c], R7 ;  /* 0x000c5c0701007387 */ /* 0x0001e80000100800 */
[----:B0-----:R-:W3:Y:S01]  /*18c40*/  LDL.LU R7, [R1+0xe0c] ;  /* 0x000e0c0001077983 */ /* 0x001ee20000300800 */
[----:B------:R-:W-:-:S05]  /*18c50*/  LEA.HI.X.SX32 R28, R28, R2, 0x1, P6 ;  /* 0x000000021c1c7211 */ /* 0x000fca00030f0eff */
[----:B------:R0:W-:Y:S02]  /*18c60*/  STL [R1+0xc28], R28 ;  /* 0x000c281c01007387 */ /* 0x0001e40000100800 */
[----:B0-----:R-:W-:-:S05]  /*18c70*/  LEA R28, P6, R19, R0, 0x1 ;  /* 0x00000000131c7211 */ /* 0x001fca00078c08ff */
[----:B------:R0:W-:Y:S01]  /*18c80*/  STL [R1+0xc64], R28 ;  /* 0x000c641c01007387 */ /* 0x0001e20000100800 */
[----:B------:R-:W-:Y:S01]  /*18c90*/  IMAD R9, R9, UR12, RZ ;  /* 0x0000000c09097c24 */ /* 0x000fe2000f8e02ff */
[----:B0-----:R-:W-:Y:S02]  /*18ca0*/  LEA.HI.X.SX32 R28, R25, R2, 0x1, P0 ;  /* 0x00000002191c7211 */ /* 0x001fe400000f0eff */
[----:B------:R-:W-:-:S03]  /*18cb0*/  LEA R25, P0, R18, R0, 0x1 ;  /* 0x0000000012197211 */ /* 0x000fc600078008ff */
[----:B------:R0:W-:Y:S04]  /*18cc0*/  STL [R1+0xc30], R28 ;  /* 0x000c301c01007387 */ /* 0x0001e80000100800 */
[----:B------:R1:W-:Y:S01]  /*18cd0*/  STL [R1+0xc6c], R25 ;  /* 0x000c6c1901007387 */ /* 0x0003e20000100800 */
[-C--:B------:R-:W-:Y:S02]  /*18ce0*/  LEA.HI.X.SX32 R22, R22, R2.reuse, 0x1, P3 ;  /* 0x0000000216167211 */ /* 0x080fe400018f0eff */
[-C--:B0-----:R-:W-:Y:S02]  /*18cf0*/  LEA.HI.X.SX32 R28, R24, R2.reuse, 0x1, P1 ;  /* 0x00000002181c7211 */ /* 0x081fe400008f0eff */
[----:B------:R-:W-:Y:S02]  /*18d00*/  LEA.HI.X.SX32 R24, R23, R2, 0x1, P2 ;  /* 0x0000000217187211 */ /* 0x000fe400010f0eff */
[----:B-1----:R-:W-:-:S02]  /*18d10*/  LEA R25, P1, R17, R0, 0x1 ;  /* 0x0000000011197211 */ /* 0x002fc400078208ff */
[-C--:B------:R-:W-:Y:S01]  /*18d20*/  LEA R23, P2, R6, R0.reuse, 0x1 ;  /* 0x0000000006177211 */ /* 0x080fe200078408ff */
[----:B------:R-:W-:Y:S04]  /*18d30*/  STL [R1+0xc38], R28 ;  /* 0x000c381c01007387 */ /* 0x000fe80000100800 */
[----:B------:R-:W-:Y:S04]  /*18d40*/  STL [R1+0xc74], R25 ;  /* 0x000c741901007387 */ /* 0x000fe80000100800 */
[----:B------:R0:W-:Y:S04]  /*18d50*/  STL [R1+0xc40], R24 ;  /* 0x000c401801007387 */ /* 0x0001e80000100800 */
[----:B------:R1:W-:Y:S04]  /*18d60*/  STL [R1+0xcdc], R23 ;  /* 0x000cdc1701007387 */ /* 0x0003e80000100800 */
[----:B------:R1:W-:Y:S01]  /*18d70*/  STL [R1+0xc48], R22 ;  /* 0x000c481601007387 */ /* 0x0003e20000100800 */
[----:B0-----:R-:W-:-:S02]  /*18d80*/  LEA R24, P3, R9, R0, 0x1 ;  /* 0x0000000009187211 */ /* 0x001fc400078608ff */
[-C--:B-1----:R-:W-:Y:S02]  /*18d90*/  LEA.HI.X.SX32 R23, R21, R2.reuse, 0x1, P4 ;  /* 0x0000000215177211 */ /* 0x082fe400020f0eff */
[----:B------:R-:W-:Y:S02]  /*18da0*/  LEA.HI.X.SX32 R21, R20, R2, 0x1, P5 ;  /* 0x0000000214157211 */ /* 0x000fe400028f0eff */
[-C--:B------:R-:W-:Y:S01]  /*18db0*/  LEA R22, P4, R4, R0.reuse, 0x1 ;  /* 0x0000000004167211 */ /* 0x080fe200078808ff */
[----:B------:R-:W-:Y:S01]  /*18dc0*/  STL [R1+0xc7c], R24 ;  /* 0x000c7c1801007387 */ /* 0x000fe20000100800 */
[----:B------:R-:W-:Y:S02]  /*18dd0*/  LEA R20, P5, R3, R0, 0x1 ;  /* 0x0000000003147211 */ /* 0x000fe400078a08ff */
[----:B------:R-:W-:Y:S01]  /*18de0*/  LEA.HI.X.SX32 R19, R19, R2, 0x1, P6 ;  /* 0x0000000213137211 */ /* 0x000fe200030f0eff */
[----:B------:R-:W-:Y:S04]  /*18df0*/  STL [R1+0xc50], R23 ;  /* 0x000c501701007387 */ /* 0x000fe80000100800 */
[----:B------:R-:W-:Y:S04]  /*18e00*/  STL [R1+0xc84], R22 ;  /* 0x000c841601007387 */ /* 0x000fe80000100800 */
[----:B------:R0:W-:Y:S04]  /*18e10*/  STL [R1+0xc58], R21 ;  /* 0x000c581501007387 */ /* 0x0001e80000100800 */
[----:B------:R1:W-:Y:S04]  /*18e20*/  STL [R1+0xc8c], R20 ;  /* 0x000c8c1401007387 */ /* 0x0003e80000100800 */
[----:B------:R-:W-:Y:S01]  /*18e30*/  STL [R1+0xc60], R19 ;  /* 0x000c601301007387 */ /* 0x000fe20000100800 */
[----:B0-----:R-:W-:-:S02]  /*18e40*/  LEA R21, P6, R26, R0, 0x1 ;  /* 0x000000001a157211 */ /* 0x001fc400078c08ff */
[----:B-1----:R-:W-:-:S03]  /*18e50*/  LEA.HI.X.SX32 R20, R18, R2, 0x1, P0 ;  /* 0x0000000212147211 */ /* 0x002fc600000f0eff */
[----:B------:R-:W-:Y:S01]  /*18e60*/  STL [R1+0xc94], R21 ;  /* 0x000c941501007387 */ /* 0x000fe20000100800 */
[----:B------:R-:W-:-:S03]  /*18e70*/  LEA.HI.X.SX32 R18, R17, R2, 0x1, P1 ;  /* 0x0000000211127211 */ /* 0x000fc600008f0eff */
[----:B------:R2:W-:Y:S04]  /*18e80*/  STL [R1+0xc68], R20 ;  /* 0x000c681401007387 */ /* 0x0005e80000100800 */
[----:B------:R-:W4:Y:S01]  /*18e90*/  LDL.LU R17, [R1+0x388] ;  /* 0x0003880001117983 */ /* 0x000f220000300800 */
[----:B------:R-:W-:Y:S02]  /*18ea0*/  IMAD R10, R10, UR12, RZ ;  /* 0x0000000c0a0a7c24 */ /* 0x000fe4000f8e02ff */
[----:B------:R-:W-:Y:S02]  /*18eb0*/  IMAD R8, R8, UR12, RZ ;  /* 0x0000000c08087c24 */ /* 0x000fe4000f8e02ff */
[----:B------:R-:W-:Y:S02]  /*18ec0*/  IMAD R27, R27, UR12, RZ ;  /* 0x0000000c1b1b7c24 */ /* 0x000fe4000f8e02ff */
[----:B------:R-:W-:Y:S01]  /*18ed0*/  IMAD R5, R5, UR12, RZ ;  /* 0x0000000c05057c24 */ /* 0x000fe2000f8e02ff */
[----:B--2---:R-:W-:-:S02]  /*18ee0*/  LEA R20, P1, R29, R0, 0x1 ;  /* 0x000000001d147211 */ /* 0x004fc400078208ff */
[----:B---3--:R-:W-:-:S05]  /*18ef0*/  LEA R19, P0, R7, R0, 0x1 ;  /* 0x0000000007137211 */ /* 0x008fca00078008ff */
[----:B------:R-:W-:Y:S04]  /*18f00*/  STL [R1+0xc9c], R19 ;  /* 0x000c9c1301007387 */ /* 0x000fe80000100800 */
[----:B------:R0:W-:Y:S04]  /*18f10*/  STL [R1+0xc70], R18 ;  /* 0x000c701201007387 */ /* 0x0001e80000100800 */
[----:B------:R-:W-:Y:S01]  /*18f20*/  STL [R1+0xca4], R20 ;  /* 0x000ca41401007387 */ /* 0x000fe20000100800 */
[----:B0-----:R-:W-:Y:S02]  /*18f30*/  LEA.HI.X.SX32 R18, R6, R2, 0x1, P2 ;  /* 0x0000000206127211 */ /* 0x001fe400010f0eff */
[----:B------:R-:W-:-:S02]  /*18f40*/  LEA R19, P2, R16, R0, 0x1 ;  /* 0x0000000010137211 */ /* 0x000fc400078408ff */
[-C--:B------:R-:W-:Y:S01]  /*18f50*/  LEA.HI.X.SX32 R6, R9, R2.reuse, 0x1, P3 ;  /* 0x0000000209067211 */ /* 0x080fe200018f0eff */
[----:B------:R0:W-:Y:S01]  /*18f60*/  STL [R1+0xcd8], R18 ;  /* 0x000cd81201007387 */ /* 0x0001e20000100800 */
[----:B------:R-:W-:-:S03]  /*18f70*/  LEA.HI.X.SX32 R9, R4, R2, 0x1, P4 ;  /* 0x0000000204097211 */ /* 0x000fc600020f0eff */
[----:B------:R-:W-:Y:S01]  /*18f80*/  STL [R1+0xcac], R19 ;  /* 0x000cac1301007387 */ /* 0x000fe20000100800 */
[----:B------:R-:W-:-:S03]  /*18f90*/  LEA.HI.X.SX32 R4, R3, R2, 0x1, P5 ;  /* 0x0000000203047211 */ /* 0x000fc600028f0eff */
[----:B------:R1:W-:Y:S01]  /*18fa0*/  STL [R1+0xc78], R6 ;  /* 0x000c780601007387 */ /* 0x0003e20000100800 */
[-C--:B0-----:R-:W-:Y:S02]  /*18fb0*/  LEA R18, P3, R15, R0.reuse, 0x1 ;  /* 0x000000000f127211 */ /* 0x081fe400078608ff */
[----:B-----5:R-:W-:-:S03]  /*18fc0*/  LEA R3, P5, R13, R0, 0x1 ;  /* 0x000000000d037211 */ /* 0x020fc600078a08ff */
[----:B------:R-:W-:Y:S01]  /*18fd0*/  STL [R1+0xcb4], R18 ;  /* 0x000cb41201007387 */ /* 0x000fe20000100800 */
[----:B-1----:R-:W-:-:S03]  /*18fe0*/  LEA R6, P4, R14, R0, 0x1 ;  /* 0x000000000e067211 */ /* 0x002fc600078808ff */
[----:B------:R-:W-:Y:S04]  /*18ff0*/  STL [R1+0xc80], R9 ;  /* 0x000c800901007387 */ /* 0x000fe80000100800 */
[----:B------:R0:W-:Y:S04]  /*19000*/  STL [R1+0xcbc], R6 ;  /* 0x000cbc0601007387 */ /* 0x0001e80000100800 */
[----:B------:R4:W-:Y:S01]  /*19010*/  STL [R1+0xc88], R4 ;  /* 0x000c880401007387 */ /* 0x0009e20000100800 */
[----:B0-----:R-:W-:-:S03]  /*19020*/  LEA.HI.X.SX32 R6, R26, R2, 0x1, P6 ;  /* 0x000000021a067211 */ /* 0x001fc600030f0eff */
[----:B------:R0:W-:Y:S01]  /*19030*/  STL [R1+0xcc0], R3 ;  /* 0x000cc00301007387 */ /* 0x0001e20000100800 */
[----:B----4-:R-:W-:-:S03]  /*19040*/  LEA R4, P6, R12, R0, 0x1 ;  /* 0x000000000c047211 */ /* 0x010fc600078c08ff */
[----:B------:R1:W-:Y:S01]  /*19050*/  STL [R1+0xc90], R6 ;  /* 0x000c900601007387 */ /* 0x0003e20000100800 */
[----:B0-----:R-:W-:-:S03]  /*19060*/  LEA.HI.X.SX32 R3, R7, R2, 0x1, P0 ;  /* 0x0000000207037211 */ /* 0x001fc600000f0eff */
[----:B------:R-:W2:Y:S01]  /*19070*/  LDL.LU R7, [R1+0xe08] ;  /* 0x000e080001077983 */ /* 0x000ea20000300800 */
[----:B-1----:R-:W-:-:S03]  /*19080*/  LEA R6, P0, R11, R0, 0x1 ;  /* 0x000000000b067211 */ /* 0x002fc600078008ff */
[----:B------:R0:W-:Y:S04]  /*19090*/  STL [R1+0xcc4], R4 ;  /* 0x000cc40401007387 */ /* 0x0001e80000100800 */
[----:B------:R1:W-:Y:S01]  /*190a0*/  STL [R1+0xc98], R3 ;  /* 0x000c980301007387 */ /* 0x0003e20000100800 */
[----:B0-----:R-:W-:-:S03]  /*190b0*/  LEA.HI.X.SX32 R4, R29, R2, 0x1, P1 ;  /* 0x000000021d047211 */ /* 0x001fc600008f0eff */
[----:B------:R0:W-:Y:S01]  /*190c0*/  STL [R1+0xcc8], R6 ;  /* 0x000cc80601007387 */ /* 0x0001e20000100800 */
[----:B-1----:R-:W-:-:S03]  /*190d0*/  LEA R3, P1, R10, R0, 0x1 ;  /* 0x000000000a037211 */ /* 0x002fc600078208ff */
[----:B------:R1:W-:Y:S04]  /*190e0*/  STL [R1+0xca0], R4 ;  /* 0x000ca00401007387 */ /* 0x0003e80000100800 */
[----:B------:R3:W-:Y:S01]  /*190f0*/  STL [R1+0xccc], R3 ;  /* 0x000ccc0301007387 */ /* 0x0007e20000100800 */
[----:B0-----:R-:W-:Y:S02]  /*19100*/  LEA.HI.X.SX32 R6, R16, R2, 0x1, P2 ;  /* 0x0000000210067211 */ /* 0x001fe400010f0eff */
[----:B-1----:R-:W-:-:S03]  /*19110*/  LEA R4, P2, R8, R0, 0x1 ;  /* 0x0000000008047211 */ /* 0x002fc600078408ff */
[----:B------:R0:W-:Y:S01]  /*19120*/  STL [R1+0xca8], R6 ;  /* 0x000ca80601007387 */ /* 0x0001e20000100800 */
[----:B---3--:R-:W-:-:S03]  /*19130*/  LEA.HI.X.SX32 R3, R15, R2, 0x1, P3 ;  /* 0x000000020f037211 */ /* 0x008fc600018f0eff */
[----:B------:R1:W-:Y:S04]  /*19140*/  STL [R1+0xcd0], R4 ;  /* 0x000cd00401007387 */ /* 0x0003e80000100800 */
[----:B------:R3:W-:Y:S01]  /*19150*/  STL [R1+0xcb0], R3 ;  /* 0x000cb00301007387 */ /* 0x0007e20000100800 */
[----:B0-----:R-:W-:Y:S02]  /*19160*/  LEA R6, P3, R27, R0, 0x1 ;  /* 0x000000001b067211 */ /* 0x001fe400078608ff */
[----:B-1----:R-:W-:-:S03]  /*19170*/  LEA.HI.X.SX32 R4, R14, R2, 0x1, P4 ;  /* 0x000000020e047211 */ /* 0x002fc600020f0eff */
[----:B------:R-:W-:Y:S01]  /*19180*/  STL [R1+0xcd4], R6 ;  /* 0x000cd40601007387 */ /* 0x000fe20000100800 */
[----:B---3--:R-:W-:-:S03]  /*19190*/  LEA R3, P4, R5, R0, 0x1 ;  /* 0x0000000005037211 */ /* 0x008fc600078808ff */
[----:B------:R-:W-:Y:S01]  /*191a0*/  STL [R1+0xcb8], R4 ;  /* 0x000cb80401007387 */ /* 0x000fe20000100800 */
[----:B------:R-:W-:-:S03]  /*191b0*/  LEA.HI.X.SX32 R0, R13, R2, 0x1, P5 ;  /* 0x000000020d007211 */ /* 0x000fc600028f0eff */
[----:B------:R-:W3:Y:S04]  /*191c0*/  LDL.LU R13, [R1+0x438] ;  /* 0x00043800010d7983 */ /* 0x000ee80000300800 */
[----:B------:R-:W-:Y:S04]  /*191d0*/  STL [R1+0x580], R3 ;  /* 0x0005800301007387 */ /* 0x000fe80000100800 */
[----:B------:R-:W4:Y:S04]  /*191e0*/  LDL.LU R14, [R1+0x3f0] ;  /* 0x0003f000010e7983 */ /* 0x000f280000300800 */
[----:B------:R0:W-:Y:S04]  /*191f0*/  STL [R1+0x568], R0 ;  /* 0x0005680001007387 */ /* 0x0001e80000100800 */
[----:B------:R-:W5:Y:S04]  /*19200*/  LDL.LU R15, [R1+0x3e8] ;  /* 0x0003e800010f7983 */ /* 0x000f680000300800 */
[----:B------:R-:W5:Y:S01]  /*19210*/  LDL.LU R16, [R1+0x3ec] ;  /* 0x0003ec0001107983 */ /* 0x000f620000300800 */
[----:B0-----:R-:W-:-:S03]  /*19220*/  LEA.HI.X.SX32 R0, R12, R2, 0x1, P6 ;  /* 0x000000020c007211 */ /* 0x001fc600030f0eff */
[----:B------:R-:W5:Y:S04]  /*19230*/  LDL.LU R29, [R1+0x3f4] ;  /* 0x0003f400011d7983 */ /* 0x000f680000300800 */
[----:B------:R-:W5:Y:S01]  /*19240*/  LDL.LU R12, [R1+0x430] ;  /* 0x00043000010c7983 */ /* 0x000f620000300800 */
[----:B------:R-:W-:-:S03]  /*19250*/  LEA.HI.X.SX32 R4, R11, R2, 0x1, P0 ;  /* 0x000000020b047211 */ /* 0x000fc600000f0eff */
[----:B------:R-:W5:Y:S04]  /*19260*/  LDL.LU R9, [R1+0x3f8] ;  /* 0x0003f80001097983 */ /* 0x000f680000300800 */
[----:B------:R0:W-:Y:S04]  /*19270*/  STL [R1+0x56c], R0 ;  /* 0x00056c0001007387 */ /* 0x0001e80000100800 */
[----:B------:R-:W5:Y:S04]  /*19280*/  LDL.LU R28, [R1+0x3fc] ;  /* 0x0003fc00011c7983 */ /* 0x000f680000300800 */
[----:B------:R1:W-:Y:S01]  /*19290*/  STL [R1+0x570], R4 ;  /* 0x0005700401007387 */ /* 0x0003e20000100800 */
[----:B0-----:R-:W-:-:S03]  /*192a0*/  LEA.HI.X.SX32 R0, R10, R2, 0x1, P1 ;  /* 0x000000020a007211 */ /* 0x001fc600008f0eff */
[----:B------:R-:W5:Y:S04]  /*192b0*/  LDL.LU R25, [R1+0x400] ;  /* 0x0004000001197983 */ /* 0x000f680000300800 */
[----:B------:R-:W5:Y:S04]  /*192c0*/  LDL.LU R24, [R1+0x404] ;  /* 0x0004040001187983 */ /* 0x000f680000300800 */
[----:B------:R0:W-:Y:S04]  /*192d0*/  STL [R1+0x574], R0 ;  /* 0x0005740001007387 */ /* 0x0001e80000100800 */
[----:B------:R-:W5:Y:S01]  /*192e0*/  LDL.LU R23, [R1+0x40c] ;  /* 0x00040c0001177983 */ /* 0x000f620000300800 */
[----:B-1----:R-:W-:-:S02]  /*192f0*/  LEA.HI.X.SX32 R4, R27, R2, 0x1, P3 ;  /* 0x000000021b047211 */ /* 0x002fc400018f0eff */
[----:B0-----:R-:W-:-:S05]  /*19300*/  LEA.HI.X.SX32 R0, R8, R2, 0x1, P2 ;  /* 0x0000000208007211 */ /* 0x001fca00010f0eff */
[----:B------:R0:W-:Y:S04]  /*19310*/  STL [R1+0x578], R0 ;  /* 0x0005780001007387 */ /* 0x0001e80000100800 */
[----:B------:R-:W5:Y:S01]  /*19320*/  LDL.LU R6, [R1+0x408] ;  /* 0x0004080001067983 */ /* 0x000f620000300800 */
[----:B0-----:R-:W-:-:S03]  /*19330*/  LEA.HI.X.SX32 R0, R5, R2, 0x1, P4 ;  /* 0x0000000205007211 */ /* 0x001fc600020f0eff */
[----:B------:R0:W-:Y:S04]  /*19340*/  STL [R1+0x57c], R4 ;  /* 0x00057c0401007387 */ /* 0x0001e80000100800 */
[----:B------:R-:W5:Y:S04]  /*19350*/  LDL.LU R22, [R1+0x410] ;  /* 0x0004100001167983 */ /* 0x000f680000300800 */
[----:B------:R1:W-:Y:S04]  /*19360*/  STL [R1+0x464], R0 ;  /* 0x0004640001007387 */ /* 0x0003e80000100800 */
[----:B------:R-:W5:Y:S04]  /*19370*/  LDL.LU R21, [R1+0x418] ;  /* 0x0004180001157983 */ /* 0x000f680000300800 */
[----:B------:R-:W5:Y:S04]  /*19380*/  LDL.LU R20, [R1+0x424] ;  /* 0x0004240001147983 */ /* 0x000f680000300800 */
[----:B------:R-:W5:Y:S04]  /*19390*/  LDL.LU R19, [R1+0x414] ;  /* 0x0004140001137983 */ /* 0x000f680000300800 */
[----:B------:R-:W5:Y:S01]  /*193a0*/  LDL.LU R18, [R1+0x41c] ;  /* 0x00041c0001127983 */ /* 0x000f620000300800 */
[----:B0-----:R-:W0:Y:S02]  /*193b0*/  S2R R4, SR_TID.X ;  /* 0x0000000000047919 */ /* 0x001e240000002100 */
[----:B0-----:R-:W-:-:S04]  /*193c0*/  SHF.R.U32.HI R4, RZ, 0x5, R4 ;  /* 0x00000005ff047819 */ /* 0x001fc80000011604 */
[----:B------:R-:W-:-:S04]  /*193d0*/  SGXT.U32 R4, R4, 0x1 ;  /* 0x000000010404781a */ /* 0x000fc80000000000 */
[----:B------:R-:W-:-:S05]  /*193e0*/  LOP3.LUT R11, R4, 0x3e, RZ, 0xfc, !PT ;  /* 0x0000003e040b7812 */ /* 0x000fca00078efcff */
[----:B------:R-:W-:Y:S02]  /*193f0*/  IMAD R11, R11, UR6, RZ ;  /* 0x000000060b0b7c24 */ /* 0x000fe4000f8e02ff */
[----:B------:R-:W-:-:S04]  /*19400*/  IMAD R26, RZ, RZ, -UR6 ;  /* 0x80000006ff1a7e24 */ /* 0x000fc8000f8e02ff */
[----:B------:R-:W-:Y:S02]  /*19410*/  IMAD R2, R26, 0x2, R17 ;  /* 0x000000021a027824 */ /* 0x000fe400078e0211 */
[----:B------:R-:W-:Y:S02]  /*19420*/  IMAD R10, R4, UR6, RZ ;  /* 0x00000006040a7c24 */ /* 0x000fe4000f8e02ff */
[----:B------:R-:W-:Y:S01]  /*19430*/  IMAD R4, R26, 0x2, R2 ;  /* 0x000000021a047824 */ /* 0x000fe200078e0202 */
[----:B--2---:R-:W-:-:S04]  /*19440*/  LEA R3, P5, R7, UR8, 0x1 ;  /* 0x0000000807037c11 */ /* 0x004fc8000f8a08ff */
[----:B-1----:R-:W-:Y:S02]  /*19450*/  LEA.HI.X.SX32 R0, R7, UR9, 0x1, P5 ;  /* 0x0000000907007c11 */ /* 0x002fe4000a8f0eff */
[----:B------:R-:W-:-:S05]  /*19460*/  LEA R7, P4, R11, R3, 0x1 ;  /* 0x000000030b077211 */ /* 0x000fca00078808ff */
[----:B------:R4:W-:Y:S01]  /*19470*/  STL [R1+0x46c], R7 ;  /* 0x00046c0701007387 */ /* 0x0009e20000100800 */
[-C--:B---3--:R-:W-:Y:S02]  /*19480*/  LEA R8, P0, R13, R3.reuse, 0x1 ;  /* 0x000000030d087211 */ /* 0x088fe400078008ff */
[-C--:B----4-:R-:W-:Y:S02]  /*19490*/  LEA R7, P1, R14, R3.reuse, 0x1 ;  /* 0x000000030e077211 */ /* 0x090fe400078208ff */
[----:B-----5:R-:W-:-:S05]  /*194a0*/  LEA R5, P5, R12, R3, 0x1 ;  /* 0x000000030c057211 */ /* 0x020fca00078a08ff */
[----:B------:R0:W-:Y:S04]  /*194b0*/  STL [R1+0x474], R5 ;  /* 0x0004740501007387 */ /* 0x0001e80000100800 */
[----:B------:R1:W-:Y:S01]  /*194c0*/  STL [R1+0x47c], R8 ;  /* 0x00047c0801007387 */ /* 0x0003e20000100800 */
[----:B0-----:R-:W-:-:S03]  /*194d0*/  LEA R5, P2, R15, R3, 0x1 ;  /* 0x000000030f057211 */ /* 0x001fc600078408ff */
[----:B------:R0:W-:Y:S01]  /*194e0*/  STL [R1+0x484], R7 ;  /* 0x0004840701007387 */ /* 0x0001e20000100800 */
[----:B-1----:R-:W-:-:S03]  /*194f0*/  LEA R8, P3, R16, R3, 0x1 ;  /* 0x0000000310087211 */ /* 0x002fc600078608ff */
[----:B------:R1:W-:Y:S04]  /*19500*/  STL [R1+0x48c], R5 ;  /* 0x00048c0501007387 */ /* 0x0003e80000100800 */
[----:B------:R2:W-:Y:S01]  /*19510*/  STL [R1+0x494], R8 ;  /* 0x0004940801007387 */ /* 0x0005e20000100800 */
[----:B0-----:R-:W-:Y:S02]  /*19520*/  LEA.HI.X.SX32 R7, R11, R0, 0x1, P4 ;  /* 0x000000000b077211 */ /* 0x001fe400020f0eff */
[----:B-1----:R-:W-:-:S03]  /*19530*/  LEA R5, P4, R29, R3, 0x1 ;  /* 0x000000031d057211 */ /* 0x002fc600078808ff */
[----:B------:R0:W-:Y:S01]  /*19540*/  STL [R1+0x468], R7 ;  /* 0x0004680701007387 */ /* 0x0001e20000100800 */
[----:B--2---:R-:W-:-:S03]  /*19550*/  LEA.HI.X.SX32 R8, R12, R0, 0x1, P5 ;  /* 0x000000000c087211 */ /* 0x004fc600028f0eff */
[----:B------:R1:W-:Y:S04]  /*19560*/  STL [R1+0x49c], R5 ;  /* 0x00049c0501007387 */ /* 0x0003e80000100800 */
[----:B------:R2:W-:Y:S01]  /*19570*/  STL [R1+0x470], R8 ;  /* 0x0004700801007387 */ /* 0x0005e20000100800 */
[----:B0-----:R-:W-:Y:S02]  /*19580*/  LEA R7, P5, R9, R3, 0x1 ;  /* 0x0000000309077211 */ /* 0x001fe400078a08ff */
[----:B-1----:R-:W-:-:S03]  /*19590*/  LEA.HI.X.SX32 R5, R13, R0, 0x1, P0 ;  /* 0x000000000d057211 */ /* 0x002fc600000f0eff */
[----:B------:R0:W-:Y:S01]  /*195a0*/  STL [R1+0x4a4], R7 ;  /* 0x0004a40701007387 */ /* 0x0001e20000100800 */
[----:B--2---:R-:W-:-:S03]  /*195b0*/  LEA R8, P0, R28, R3, 0x1 ;  /* 0x000000031c087211 */ /* 0x004fc600078008ff */
        /* <DEDUP_REMOVED lines=30> */
[----:B------:R-:W-:Y:S04]  /*197a0*/  STL [R1+0x4f8], R5 ;  /* 0x0004f80501007387 */ /* 0x000fe80000100800 */
[----:B------:R1:W-:Y:S01]  /*197b0*/  STL [R1+0x4b8], R8 ;  /* 0x0004b80801007387 */ /* 0x0003e20000100800 */
[----:B0-----:R-:W-:Y:S02]  /*197c0*/  LEA R7, P2, R19, R3, 0x1 ;  /* 0x0000000313077211 */ /* 0x001fe400078408ff */
[----:B-1----:R-:W-:-:S03]  /*197d0*/  LEA.HI.X.SX32 R8, R23, R0, 0x1, P3 ;  /* 0x0000000017087211 */ /* 0x002fc600018f0eff */
[----:B------:R0:W-:Y:S01]  /*197e0*/  STL [R1+0x500], R7 ;  /* 0x0005000701007387 */ /* 0x0001e20000100800 */
[----:B------:R-:W-:-:S03]  /*197f0*/  LEA R9, P3, R18, R3, 0x1 ;  /* 0x0000000312097211 */ /* 0x000fc600078608ff */
[----:B------:R1:W-:Y:S01]  /*19800*/  STL [R1+0x4c0], R8 ;  /* 0x0004c00801007387 */ /* 0x0003e20000100800 */
[----:B0-----:R-:W-:-:S03]  /*19810*/  LEA.HI.X.SX32 R7, R6, R0, 0x1, P4 ;  /* 0x0000000006077211 */ /* 0x001fc600020f0eff */
[----:B------:R0:W-:Y:S01]  /*19820*/  STL [R1+0x508], R9 ;  /* 0x0005080901007387 */ /* 0x0001e20000100800 */
[----:B-1----:R-:W-:-:S03]  /*19830*/  LEA R8, P4, R17, R3, 0x1 ;  /* 0x0000000311087211 */ /* 0x002fc600078808ff */
[----:B------:R1:W-:Y:S04]  /*19840*/  STL [R1+0x4dc], R7 ;  /* 0x0004dc0701007387 */ /* 0x0003e80000100800 */
[----:B------:R2:W-:Y:S01]  /*19850*/  STL [R1+0x510], R8 ;  /* 0x0005100801007387 */ /* 0x0005e20000100800 */
[-C--:B0-----:R-:W-:Y:S02]  /*19860*/  LEA.HI.X.SX32 R9, R21, R0.reuse, 0x1, P0 ;  /* 0x0000000015097211 */ /* 0x081fe400000f0eff */
[----:B-1----:R-:W-:Y:S02]  /*19870*/  LEA.HI.X.SX32 R7, R22, R0, 0x1, P5 ;  /* 0x0000000016077211 */ /* 0x002fe400028f0eff */
[----:B--2---:R-:W-:-:S03]  /*19880*/  LEA R8, P5, R2, R3, 0x1 ;  /* 0x0000000302087211 */ /* 0x004fc600078a08ff */
[----:B------:R-:W-:Y:S04]  /*19890*/  STL [R1+0x4e4], R7 ;  /* 0x0004e40701007387 */ /* 0x000fe80000100800 */
[----:B------:R0:W-:Y:S04]  /*198a0*/  STL [R1+0x518], R8 ;  /* 0x0005180801007387 */ /* 0x0001e80000100800 */
[----:B------:R1:W-:Y:S01]  /*198b0*/  STL [R1+0x4ec], R9 ;  /* 0x0004ec0901007387 */ /* 0x0003e20000100800 */
[----:B0-----:R-:W-:Y:S02]  /*198c0*/  LEA R8, P0, R4, R3, 0x1 ;  /* 0x0000000304087211 */ /* 0x001fe400078008ff */
[----:B-1----:R-:W-:-:S02]  /*198d0*/  LEA.HI.X.SX32 R9, R20, R0, 0x1, P1 ;  /* 0x0000000014097211 */ /* 0x002fc400008f0eff */
[----:B------:R-:W-:Y:S01]  /*198e0*/  LEA R11, P1, R10, R3, 0x1 ;  /* 0x000000030a0b7211 */ /* 0x000fe200078208ff */
[----:B------:R-:W-:Y:S01]  /*198f0*/  STL [R1+0x520], R8 ;  /* 0x0005200801007387 */ /* 0x000fe20000100800 */
[----:B------:R-:W-:-:S03]  /*19900*/  LEA.HI.X.SX32 R12, R18, R0, 0x1, P3 ;  /* 0x00000000120c7211 */ /* 0x000fc600018f0eff */
[----:B------:R0:W-:Y:S01]  /*19910*/  STL [R1+0x4f4], R9 ;  /* 0x0004f40901007387 */ /* 0x0001e20000100800 */
[----:B------:R-:W-:-:S03]  /*19920*/  IMAD R5, R26, 0x2, R4 ;  /* 0x000000021a057824 */ /* 0x000fc600078e0204 */
[----:B------:R1:W-:Y:S01]  /*19930*/  STL [R1+0x564], R11 ;  /* 0x0005640b01007387 */ /* 0x0003e20000100800 */
[-C--:B0-----:R-:W-:Y:S02]  /*19940*/  LEA.HI.X.SX32 R9, R19, R0.reuse, 0x1, P2 ;  /* 0x0000000013097211 */ /* 0x081fe400010f0eff */
[----:B-1----:R-:W-:-:S03]  /*19950*/  LEA.HI.X.SX32 R11, R17, R0, 0x1, P4 ;  /* 0x00000000110b7211 */ /* 0x002fc600020f0eff */
[----:B------:R-:W-:Y:S01]  /*19960*/  STL [R1+0x4fc], R9 ;  /* 0x0004fc0901007387 */ /* 0x000fe20000100800 */
[----:B------:R-:W-:Y:S01]  /*19970*/  IMAD R6, R26, 0x2, R5 ;  /* 0x000000021a067824 */ /* 0x000fe200078e0205 */
[----:B------:R-:W-:Y:S02]  /*19980*/  LEA.HI.X.SX32 R2, R2, R0, 0x1, P5 ;  /* 0x0000000002027211 */ /* 0x000fe400028f0eff */
[----:B------:R-:W-:Y:S01]  /*19990*/  STL [R1+0x504], R12 ;  /* 0x0005040c01007387 */ /* 0x000fe20000100800 */
[----:B------:R-:W-:-:S03]  /*199a0*/  IMAD R7, R26, 0x2, R6 ;  /* 0x000000021a077824 */ /* 0x000fc600078e0206 */
[----:B------:R0:W-:Y:S01]  /*199b0*/  STL [R1+0x50c], R11 ;  /* 0x00050c0b01007387 */ /* 0x0001e20000100800 */
[----:B------:R-:W-:-:S03]  /*199c0*/  IMAD R8, R26, 0x2, R7 ;  /* 0x000000021a087824 */ /* 0x000fc600078e0207 */
[----:B------:R-:W-:Y:S01]  /*199d0*/  STL [R1+0x514], R2 ;  /* 0x0005140201007387 */ /* 0x000fe20000100800 */
[-C--:B0-----:R-:W-:Y:S02]  /*199e0*/  LEA.HI.X.SX32 R11, R4, R0.reuse, 0x1, P0 ;  /* 0x00000000040b7211 */ /* 0x081fe400000f0eff */
[----:B------:R-:W-:Y:S02]  /*199f0*/  LEA.HI.X.SX32 R4, R10, R0, 0x1, P1 ;  /* 0x000000000a047211 */ /* 0x000fe400008f0eff */
[----:B------:R-:W-:Y:S01]  /*19a00*/  LEA R10, P0, R5, R3, 0x1 ;  /* 0x00000003050a7211 */ /* 0x000fe200078008ff */
[----:B------:R-:W-:Y:S04]  /*19a10*/  STL [R1+0x51c], R11 ;  /* 0x00051c0b01007387 */ /* 0x000fe80000100800 */
[----:B------:R0:W-:Y:S01]  /*19a20*/  STL [R1+0x560], R4 ;  /* 0x0005600401007387 */ /* 0x0001e20000100800 */
[----:B------:R-:W-:-:S03]  /*19a30*/  IMAD R9, R26, 0x2, R8 ;  /* 0x000000021a097824 */ /* 0x000fc600078e0208 */
[----:B------:R1:W-:Y:S01]  /*19a40*/  STL [R1+0x528], R10 ;  /* 0x0005280a01007387 */ /* 0x0003e20000100800 */
[-C--:B0-----:R-:W-:Y:S02]  /*19a50*/  LEA R4, P1, R6, R3.reuse, 0x1 ;  /* 0x0000000306047211 */ /* 0x081fe400078208ff */
[----:B------:R-:W-:Y:S01]  /*19a60*/  LEA R11, P2, R7, R3, 0x1 ;  /* 0x00000003070b7211 */ /* 0x000fe200078408ff */
[C---:B------:R-:W-:Y:S02]  /*19a70*/  IMAD R2, R26.reuse, 0x2, R9 ;  /* 0x000000021a027824 */ /* 0x040fe400078e0209 */
[----:B------:R0:W-:Y:S02]  /*19a80*/  STL [R1+0x530], R4 ;  /* 0x0005300401007387 */ /* 0x0001e40000100800 */
[----:B-1----:R-:W-:Y:S02]  /*19a90*/  IMAD R10, R26, 0x2, R2 ;  /* 0x000000021a0a7824 */ /* 0x002fe400078e0202 */
[----:B------:R-:W-:Y:S01]  /*19aa0*/  STL [R1+0x538], R11 ;  /* 0x0005380b01007387 */ /* 0x000fe20000100800 */
[----:B0-----:R-:W-:-:S02]  /*19ab0*/  LEA.HI.X.SX32 R4, R5, R0, 0x1, P0 ;  /* 0x0000000005047211 */ /* 0x001fc400000f0eff */
[-C--:B------:R-:W-:Y:S02]  /*19ac0*/  LEA.HI.X.SX32 R5, R6, R0.reuse, 0x1, P1 ;  /* 0x0000000006057211 */ /* 0x080fe400008f0eff */
[----:B------:R-:W-:Y:S01]  /*19ad0*/  LEA.HI.X.SX32 R6, R7, R0, 0x1, P2 ;  /* 0x0000000007067211 */ /* 0x000fe200010f0eff */
[----:B------:R0:W-:Y:S01]  /*19ae0*/  STL [R1+0x524], R4 ;  /* 0x0005240401007387 */ /* 0x0001e20000100800 */
[----:B------:R-:W-:-:S03]  /*19af0*/  LEA R7, P1, R9, R3, 0x1 ;  /* 0x0000000309077211 */ /* 0x000fc600078208ff */
[----:B------:R1:W-:Y:S04]  /*19b00*/  STL [R1+0x52c], R5 ;  /* 0x00052c0501007387 */ /* 0x0003e80000100800 */
[----:B------:R2:W-:Y:S01]  /*19b10*/  STL [R1+0x534], R6 ;  /* 0x0005340601007387 */ /* 0x0005e20000100800 */
[----:B0-----:R-:W-:Y:S01]  /*19b20*/  IMAD R4, R26, 0x2, R10 ;  /* 0x000000021a047824 */ /* 0x001fe200078e020a */
[-C--:B-1----:R-:W-:Y:S02]  /*19b30*/  LEA R5, P0, R8, R3.reuse, 0x1 ;  /* 0x0000000308057211 */ /* 0x082fe400078008ff */
[----:B--2---:R-:W-:-:S03]  /*19b40*/  LEA R6, P2, R2, R3, 0x1 ;  /* 0x0000000302067211 */ /* 0x004fc600078408ff */
[----:B------:R0:W-:Y:S04]  /*19b50*/  STL [R1+0x540], R5 ;  /* 0x0005400501007387 */ /* 0x0001e80000100800 */
[----:B------:R-:W-:Y:S04]  /*19b60*/  STL [R1+0x548], R7 ;  /* 0x0005480701007387 */ /* 0x000fe80000100800 */
[----:B------:R1:W-:Y:S01]  /*19b70*/  STL [R1+0x550], R6 ;  /* 0x0005500601007387 */ /* 0x0003e20000100800 */
[----:B0-----:R-:W-:Y:S01]  /*19b80*/  IMAD R5, R26, 0x2, R4 ;  /* 0x000000021a057824 */ /* 0x001fe200078e0204 */
[----:B-1----:R-:W-:-:S03]  /*19b90*/  LEA.HI.X.SX32 R6, R2, R0, 0x1, P2 ;  /* 0x0000000002067211 */ /* 0x002fc600010f0eff */
[----:B------:R-:W-:Y:S02]  /*19ba0*/  IMAD R2, R26, 0x2, R5 ;  /* 0x000000021a027824 */ /* 0x000fe400078e0205 */
[----:B------:R-:W0:Y:S01]  /*19bb0*/  S2R R26, SR_TID.X ;  /* 0x00000000001a7919 */ /* 0x000e220000002100 */
[-C--:B------:R-:W-:Y:S02]  /*19bc0*/  LEA.HI.X.SX32 R8, R8, R0.reuse, 0x1, P0 ;  /* 0x0000000008087211 */ /* 0x080fe400000f0eff */
[----:B------:R-:W-:-:S03]  /*19bd0*/  LEA.HI.X.SX32 R7, R9, R0, 0x1, P1 ;  /* 0x0000000009077211 */ /* 0x000fc600008f0eff */
[----:B------:R1:W-:Y:S04]  /*19be0*/  STL [R1+0x53c], R8 ;  /* 0x00053c0801007387 */ /* 0x0003e80000100800 */
[----:B------:R-:W-:Y:S04]  /*19bf0*/  STL [R1+0x544], R7 ;  /* 0x0005440701007387 */ /* 0x000fe80000100800 */
[----:B------:R2:W-:Y:S01]  /*19c00*/  STL [R1+0x54c], R6 ;  /* 0x00054c0601007387 */ /* 0x0005e20000100800 */
[-C--:B-1----:R-:W-:Y:S02]  /*19c10*/  LEA R8, P0, R10, R3.reuse, 0x1 ;  /* 0x000000030a087211 */ /* 0x082fe400078008ff */
[----:B--2---:R-:W-:-:S03]  /*19c20*/  LEA R6, P1, R4, R3, 0x1 ;  /* 0x0000000304067211 */ /* 0x004fc600078208ff */
[----:B------:R-:W-:Y:S01]  /*19c30*/  STL [R1+0x554], R8 ;  /* 0x0005540801007387 */ /* 0x000fe20000100800 */
[----:B------:R-:W-:-:S03]  /*19c40*/  LEA R7, P2, R5, R3, 0x1 ;  /* 0x0000000305077211 */ /* 0x000fc600078408ff */
[----:B------:R1:W-:Y:S01]  /*19c50*/  STL [R1+0x558], R6 ;  /* 0x0005580601007387 */ /* 0x0003e20000100800 */
[----:B------:R-:W-:-:S03]  /*19c60*/  LEA.HI.X.SX32 R4, R4, R0, 0x1, P1 ;  /* 0x0000000004047211 */ /* 0x000fc600008f0eff */
[----:B------:R-:W-:Y:S01]  /*19c70*/  STL [R1+0x55c], R7 ;  /* 0x00055c0701007387 */ /* 0x000fe20000100800 */
[----:B-1----:R-:W-:Y:S02]  /*19c80*/  LEA R6, P3, R2, R3, 0x1 ;  /* 0x0000000302067211 */ /* 0x002fe400078608ff */
[----:B------:R-:W-:-:S03]  /*19c90*/  LEA.HI.X.SX32 R3, R10, R0, 0x1, P0 ;  /* 0x000000000a037211 */ /* 0x000fc600000f0eff */
[----:B------:R-:W-:Y:S01]  /*19ca0*/  STL [R1+0x4d4], R6 ;  /* 0x0004d40601007387 */ /* 0x000fe20000100800 */
[----:B0-----:R-:W-:-:S03]  /*19cb0*/  LOP3.LUT R17, R26, 0x20, RZ, 0xc0, !PT ;  /* 0x000000201a117812 */ /* 0x001fc600078ec0ff */
[----:B------:R0:W-:Y:S04]  /*19cc0*/  STL [R1+0x4c4], R3 ;  /* 0x0004c40301007387 */ /* 0x0001e80000100800 */
[----:B------:R-:W-:Y:S01]  /*19cd0*/  STL [R1+0x4c8], R4 ;  /* 0x0004c80401007387 */ /* 0x000fe20000100800 */
[-C--:B0-----:R-:W-:Y:S02]  /*19ce0*/  LEA.HI.X.SX32 R3, R5, R0.reuse, 0x1, P2 ;  /* 0x0000000005037211 */ /* 0x081fe400010f0eff */
[----:B------:R-:W-:-:S03]  /*19cf0*/  LEA.HI.X.SX32 R0, R2, R0, 0x1, P3 ;  /* 0x0000000002007211 */ /* 0x000fc600018f0eff */
[----:B------:R0:W-:Y:S04]  /*19d00*/  STL [R1+0x4d0], R3 ;  /* 0x0004d00301007387 */ /* 0x0001e80000100800 */
[----:B------:R1:W-:Y:S01]  /*19d10*/  STL [R1+0x4cc], R0 ;  /* 0x0004cc0001007387 */ /* 0x0003e20000100800 */
[----:B0-----:R-:W-:-:S03]  /*19d20*/  IMAD.SHL.U32 R3, R17, 0x20, RZ ;  /* 0x0000002011037824 */ /* 0x001fc600078e00ff */
[----:B------:R-:W-:Y:S04]  /*19d30*/  STL [R1+0x450], RZ ;  /* 0x000450ff01007387 */ /* 0x000fe80000100800 */
[----:B------:R0:W-:Y:S04]  /*19d40*/  STL [R1+0xdfc], R3 ;  /* 0x000dfc0301007387 */ /* 0x0001e80000100800 */
[----:B------:R-:W-:Y:S04]  /*19d50*/  STL [R1+0x454], RZ ;  /* 0x000454ff01007387 */ /* 0x000fe80000100800 */
        /* <DEDUP_REMOVED lines=90> */
[----:B------:R-:W-:Y:S01]  /*1a300*/  STL [R1+0x350], RZ ;  /* 0x000350ff01007387 */ /* 0x000fe20000100800 */
[----:B------:R-:W-:Y:S01]  /*1a310*/  USHF.R.S32.HI UR8, URZ, 0x1f, UR4 ;  /* 0x0000001fff087899 */ /* 0x000fe20008011404 */
[----:B------:R-:W-:Y:S01]  /*1a320*/  LOP3.LUT R26, R26, 0x3f, RZ, 0xc0, !PT ;  /* 0x0000003f1a1a7812 */ /* 0x000fe200078ec0ff */
[----:B------:R-:W-:-:S02]  /*1a330*/  USHF.L.U32 UR6, UR6, 0x6, URZ ;  /* 0x0000000606067899 */ /* 0x000fc400080006ff */
[----:B------:R-:W-:Y:S02]  /*1a340*/  ULEA.HI UR8, UR8, UR4, URZ, 0x6 ;  /* 0x0000000408087291 */ /* 0x000fe4000f8f30ff */
[----:B------:R-:W-:Y:S01]  /*1a350*/  USHF.L.U32 UR7, UR7, 0x6, URZ ;  /* 0x0000000607077899 */ /* 0x000fe200080006ff */
[----:B------:R-:W-:Y:S01]  /*1a360*/  IMAD.SHL.U32 R28, R26, 0x2, RZ ;  /* 0x000000021a1c7824 */ /* 0x000fe200078e00ff */
[----:B------:R-:W-:Y:S02]  /*1a370*/  USHF.R.S32.HI UR4, URZ, 0x1f, UR6 ;  /* 0x0000001fff047899 */ /* 0x000fe40008011406 */
[----:B------:R-:W-:Y:S02]  /*1a380*/  USHF.L.U32 UR13, UR6, 0x1, URZ ;  /* 0x00000001060d7899 */ /* 0x000fe400080006ff */
[----:B------:R-:W-:Y:S02]  /*1a390*/  USHF.R.S32.HI UR9, URZ, 0x1f, UR7 ;  /* 0x0000001fff097899 */ /* 0x000fe40008011407 */
[----:B------:R-:W-:-:S02]  /*1a3a0*/  USHF.L.U32 UR12, UR7, 0x1, URZ ;  /* 0x00000001070c7899 */ /* 0x000fc400080006ff */
[----:B------:R-:W-:Y:S02]  /*1a3b0*/  USHF.R.S32.HI UR8, URZ, 0x6, UR8 ;  /* 0x00000006ff087899 */ /* 0x000fe40008011408 */
[----:B------:R-:W-:Y:S01]  /*1a3c0*/  USHF.L.U64.HI UR6, UR6, 0x1, UR4 ;  /* 0x0000000106067899 */ /* 0x000fe20008010204 */
[----:B------:R-:W2:Y:S01]  /*1a3d0*/  S2R R26, SR_TID.X ;  /* 0x00000000001a7919 */ /* 0x000ea20000002100 */
[----:B------:R-:W-:Y:S01]  /*1a3e0*/  USHF.L.U64.HI UR9, UR7, 0x1, UR9 ;  /* 0x0000000107097899 */ /* 0x000fe20008010209 */
[----:B------:R-:W-:Y:S04]  /*1a3f0*/  STL [R1+0x354], RZ ;  /* 0x000354ff01007387 */ /* 0x000fe80000100800 */
[----:B------:R-:W-:Y:S04]  /*1a400*/  STL [R1+0x358], RZ ;  /* 0x000358ff01007387 */ /* 0x000fe80000100800 */
[----:B------:R-:W-:Y:S01]  /*1a410*/  STL [R1+0x35c], RZ ;  /* 0x00035cff01007387 */ /* 0x000fe20000100800 */
[C---:B--2---:R-:W-:Y:S01]  /*1a420*/  IMAD.SHL.U32 R17, R26.reuse, 0x2, RZ ;  /* 0x000000021a117824 */ /* 0x044fe200078e00ff */
[----:B------:R-:W-:-:S05]  /*1a430*/  LOP3.LUT R26, R26, 0x7, RZ, 0xc0, !PT ;  /* 0x000000071a1a7812 */ /* 0x000fca00078ec0ff */
[----:B------:R-:W-:-:S05]  /*1a440*/  IMAD R26, R26, 0x90, RZ ;  /* 0x000000901a1a7824 */ /* 0x000fca00078e02ff */
[----:B------:R-:W-:-:S04]  /*1a450*/  LOP3.LUT R26, R26, 0x30, R17, 0x78, !PT ;  /* 0x000000301a1a7812 */ /* 0x000fc800078e7811 */
[----:B-1----:R-:W-:-:S05]  /*1a460*/  LOP3.LUT R0, R26, R3, RZ, 0xfc, !PT ;  /* 0x000000031a007212 */ /* 0x002fca00078efcff */
[----:B------:R1:W-:Y:S04]  /*1a470*/  STL [R1+0x2d4], R0 ;  /* 0x0002d40001007387 */ /* 0x0003e80000100800 */
        /* <DEDUP_REMOVED lines=8> */
[----:B------:R-:W1:Y:S01]  /*1a500*/  LDL R26, [R1+0x460] ;  /* 0x00046000011a7983 */ /* 0x000e620000100800 */
[C---:B------:R-:W-:Y:S01]  /*1a510*/  LOP3.LUT R2, R28.reuse, 0x20, RZ, 0x3c, !PT ;  /* 0x000000201c027812 */ /* 0x040fe200078e3cff */
[----:B------:R-:W-:Y:S01]  /*1a520*/  UMOV UR4, URZ ;  /* 0x000000ff00047c82 */ /* 0x000fe20008000000 */
[----:B------:R-:W-:Y:S01]  /*1a530*/  LOP3.LUT R2, R28, 0x50, RZ, 0x3c, !PT ;  /* 0x000000501c027812 */ /* 0x000fe200078e3cff */
[----:B------:R2:W-:Y:S01]  /*1a540*/  STL [R1+0x320], RZ ;  /* 0x000320ff01007387 */ /* 0x0005e20000100800 */
[----:B------:R-:W-:-:S02]  /*1a550*/  LOP3.LUT R2, R0, 0x40, RZ, 0x3c, !PT ;  /* 0x0000004000027812 */ /* 0x000fc400078e3cff */
[C---:B0-----:R-:W-:Y:S01]  /*1a560*/  LOP3.LUT R3, R28.reuse, 0x10, RZ, 0x3c, !PT ;  /* 0x000000101c037812 */ /* 0x041fe200078e3cff */
[----:B------:R2:W-:Y:S01]  /*1a570*/  STL [R1+0x324], RZ ;  /* 0x000324ff01007387 */ /* 0x0005e20000100800 */
[C---:B------:R-:W-:Y:S02]  /*1a580*/  LOP3.LUT R4, R28.reuse, 0x30, RZ, 0x3c, !PT ;  /* 0x000000301c047812 */ /* 0x040fe400078e3cff */
[C---:B------:R-:W-:Y:S01]  /*1a590*/  LOP3.LUT R3, R28.reuse, 0x40, RZ, 0x3c, !PT ;  /* 0x000000401c037812 */ /* 0x040fe200078e3cff */
[----:B------:R2:W-:Y:S01]  /*1a5a0*/  STL [R1+0x328], RZ ;  /* 0x000328ff01007387 */ /* 0x0005e20000100800 */
[C---:B------:R-:W-:Y:S02]  /*1a5b0*/  LOP3.LUT R4, R28.reuse, 0x60, RZ, 0x3c, !PT ;  /* 0x000000601c047812 */ /* 0x040fe400078e3cff */
[----:B------:R-:W-:Y:S01]  /*1a5c0*/  LOP3.LUT R3, R28, 0x70, RZ, 0x3c, !PT ;  /* 0x000000701c037812 */ /* 0x000fe200078e3cff */
        /* <DEDUP_REMOVED lines=21> */
[----:B------:R2:W-:Y:S01]  /*1a720*/  STL [R1+0x2d8], R2 ;  /* 0x0002d80201007387 */ /* 0x0005e20000100800 */
[----:B-1----:R-:W-:-:S05]  /*1a730*/  LOP3.LUT R0, R26, 0x20, RZ, 0x3c, !PT ;  /* 0x000000201a007812 */ /* 0x002fca00078e3cff */
[----:B------:R2:W-:Y:S02]  /*1a740*/  STL [R1+0x2dc], R0 ;  /* 0x0002dc0001007387 */ /* 0x0005e40000100800 */
.L_x_2:
[----:B-----5:R-:W3:Y:S04]  /*1a750*/  LDL R3, [R1+0x4cc] ;  /* 0x0004cc0001037983 */ /* 0x020ee80000100800 */
[----:B--2---:R-:W3:Y:S01]  /*1a760*/  LDL R2, [R1+0x4d4] ;  /* 0x0004d40001027983 */ /* 0x004ee20000100800 */
[----:B------:R-:W-:Y:S01]  /*1a770*/  UIMAD UR7, UR4, -0x40, UR14 ;  /* 0xffffffc0040778a4 */ /* 0x000fe2000f8e020e */
[----:B------:R-:W-:Y:S02]  /*1a780*/  PRMT R22, RZ, 0x7610, R22 ;  /* 0x00007610ff167816 */ /* 0x000fe40000000016 */
[----:B------:R-:W-:Y:S04]  /*1a790*/  STL [R1+0x1b18], R4 ;  /* 0x001b180401007387 */ /* 0x000fe80000100800 */
[----:B------:R-:W-:Y:S04]  /*1a7a0*/  STL [R1+0x1b14], R6 ;  /* 0x001b140601007387 */ /* 0x000fe80000100800 */
[----:B------:R-:W-:Y:S04]  /*1a7b0*/  STL [R1+0x1b10], R11 ;  /* 0x001b100b01007387 */ /* 0x000fe80000100800 */
[----:B------:R-:W-:Y:S01]  /*1a7c0*/  STL [R1+0x1b0c], R20 ;  /* 0x001b0c1401007387 */ /* 0x000fe20000100800 */
[----:B------:R-:W0:Y:S03]  /*1a7d0*/  S2R R9, SR_TID.X ;  /* 0x0000000000097919 */ /* 0x000e260000002100 */
[----:B------:R-:W-:Y:S04]  /*1a7e0*/  STL [R1+0x1b08], R29 ;  /* 0x001b081d01007387 */ /* 0x000fe80000100800 */
[----:B------:R1:W-:Y:S04]  /*1a7f0*/  STL [R1+0x1b04], R27 ;  /* 0x001b041b01007387 */ /* 0x0003e80000100800 */
[----:B------:R-:W-:Y:S04]  /*1a800*/  STL [R1+0x1b00], R21 ;  /* 0x001b001501007387 */ /* 0x000fe80000100800 */
[----:B------:R-:W-:Y:S01]  /*1a810*/  STL [R1+0x1afc], R14 ;  /* 0x001afc0e01007387 */ /* 0x000fe20000100800 */
[----:B-1----:R-:W-:-:S03]  /*1a820*/  PRMT R27, RZ, 0x7610, R27 ;  /* 0x00007610ff1b7816 */ /* 0x002fc6000000001b */
[----:B------:R-:W-:Y:S04]  /*1a830*/  STL [R1+0x1a1c], R28 ;  /* 0x001a1c1c01007387 */ /* 0x000fe80000100800 */
[----:B------:R-:W-:Y:S04]  /*1a840*/  STL [R1+0x1a20], R28 ;  /* 0x001a201c01007387 */ /* 0x000fe80000100800 */
[----:B------:R-:W-:Y:S04]  /*1a850*/  STL [R1+0x1a24], R28 ;  /* 0x001a241c01007387 */ /* 0x000fe80000100800 */
[----:B------:R-:W-:Y:S01]  /*1a860*/  STL [R1+0x1a28], R28 ;  /* 0x001a281c01007387 */ /* 0x000fe20000100800 */
[----:B0-----:R-:W-:-:S02]  /*1a870*/  SHF.R.U32.HI R8, RZ, 0x5, R9 ;  /* 0x00000005ff087819 */ /* 0x001fc40000011609 */
[----:B------:R-:W-:Y:S01]  /*1a880*/  SHF.R.U32.HI R9, RZ, 0x5, R9 ;  /* 0x00000005ff097819 */ /* 0x000fe20000011609 */
[----:B------:R-:W-:Y:S01]  /*1a890*/  STL [R1+0x1a2c], R28 ;  /* 0x001a2c1c01007387 */ /* 0x000fe20000100800 */
[----:B------:R-:W-:Y:S02]  /*1a8a0*/  SGXT.U32 R8, R8, 0x1 ;  /* 0x000000010808781a */ /* 0x000fe40000000000 */
[----:B------:R-:W-:Y:S01]  /*1a8b0*/  SGXT.U32 R9, R9, 0x1 ;  /* 0x000000010909781a */ /* 0x000fe20000000000 */
[----:B------:R-:W-:Y:S03]  /*1a8c0*/  STL [R1+0x1a30], R28 ;  /* 0x001a301c01007387 */ /* 0x000fe60000100800 */
[C---:B------:R-:W-:Y:S01]  /*1a8d0*/  LOP3.LUT R13, R9.reuse, 0x2, RZ, 0xfc, !PT ;  /* 0x00000002090d7812 */ /* 0x040fe200078efcff */
[----:B------:R-:W-:Y:S01]  /*1a8e0*/  STL [R1+0x1a34], R28 ;  /* 0x001a341c01007387 */ /* 0x000fe20000100800 */
[----:B------:R-:W-:-:S02]  /*1a8f0*/  LOP3.LUT R12, R9, 0x4, RZ, 0xfc, !PT ;  /* 0x00000004090c7812 */ /* 0x000fc400078efcff */
[----:B------:R-:W-:Y:S01]  /*1a900*/  ISETP.GE.AND P0, PT, R13, UR7, PT ;  /* 0x000000070d007c0c */ /* 0x000fe2000bf06270 */
[----:B------:R-:W-:Y:S01]  /*1a910*/  STL [R1+0x1a38], R28 ;  /* 0x001a381c01007387 */ /* 0x000fe20000100800 */
[----:B------:R-:W-:Y:S02]  /*1a920*/  ISETP.GE.AND P1, PT, R12, UR7, PT ;  /* 0x000000070c007c0c */ /* 0x000fe4000bf26270 */
[C---:B------:R-:W-:Y:S01]  /*1a930*/  LOP3.LUT R9, R8.reuse, 0x6, RZ, 0xfc, !PT ;  /* 0x0000000608097812 */ /* 0x040fe200078efcff */
[----:B------:R-:W-:Y:S01]  /*1a940*/  STL [R1+0x1a3c], R28 ;  /* 0x001a3c1c01007387 */ /* 0x000fe20000100800 */
[----:B------:R-:W-:Y:S02]  /*1a950*/  LOP3.LUT R8, R8, 0x8, RZ, 0xfc, !PT ;  /* 0x0000000808087812 */ /* 0x000fe400078efcff */
[----:B------:R-:W-:Y:S01]  /*1a960*/  ISETP.GE.AND P2, PT, R9, UR7, PT ;  /* 0x0000000709007c0c */ /* 0x000fe2000bf46270 */
[----:B------:R-:W-:Y:S01]  /*1a970*/  STL [R1+0x1a40], R28 ;  /* 0x001a401c01007387 */ /* 0x000fe20000100800 */
[----:B------:R-:W-:-:S03]  /*1a980*/  ISETP.GE.AND P3, PT, R8, UR7, PT ;  /* 0x0000000708007c0c */ /* 0x000fc6000bf66270 */
[----:B------:R-:W-:Y:S04]  /*1a990*/  STL [R1+0x1a44], R28 ;  /* 0x001a441c01007387 */ /* 0x000fe80000100800 */
        /* <DEDUP_REMOVED lines=43> */
[----:B------:R-:W2:Y:S04]  /*1ac50*/  LDL R13, [R1+0x4c4] ;  /* 0x0004c400010d7983 */ /* 0x000ea80000100800 */
[----:B------:R-:W4:Y:S04]  /*1ac60*/  LDL R12, [R1+0x554] ;  /* 0x00055400010c7983 */ /* 0x000f280000100800 */
[----:B------:R-:W2:Y:S04]  /*1ac70*/  LDL R9, [R1+0x54c] ;  /* 0x00054c0001097983 */ /* 0x000ea80000100800 */
[----:B------:R-:W2:Y:S01]  /*1ac80*/  LDL R8, [R1+0x550] ;  /* 0x0005500001087983 */ /* 0x000ea20000100800 */
[----:B------:R-:W0:Y:S03]  /*1ac90*/  S2R R4, SR_TID.X ;  /* 0x0000000000047919 */ /* 0x000e260000002100 */
[----:B---3--:R-:W3:Y:S04]  /*1aca0*/  @!P0 LDG.E.U16 R22, desc[UR10][R2.64] ;  /* 0x0000000a02168981 */ /* 0x008ee8000c1e1500 */
[----:B------:R-:W2:Y:S04]  /*1acb0*/  LDL R2, [R1+0x4d0] ;  /* 0x0004d00001027983 */ /* 0x000ea80000100800 */
[----:B------:R-:W2:Y:S04]  /*1acc0*/  LDL R3, [R1+0x55c] ;  /* 0x00055c0001037983 */ /* 0x000ea80000100800 */
[----:B---3--:R-:W-:Y:S01]  /*1acd0*/  STL [R1+0x1a18], R22 ;  /* 0x001a181601007387 */ /* 0x008fe20000100800 */
[----:B--2---:R-:W-:-:S04]  /*1ace0*/  @!P1 LOP3.LUT R3, R3, R2, RZ, 0x3c, !PT ;  /* 0x0000000203039212 */ /* 0x004fc800078e3cff */
[----:B------:R-:W-:-:S04]  /*1acf0*/  @!P1 LOP3.LUT R2, R3, R2, RZ, 0x3c, !PT ;  /* 0x0000000203029212 */ /* 0x000fc800078e3cff */
[----:B------:R-:W-:Y:S01]  /*1ad00*/  @!P1 LOP3.LUT R3, R3, R2, RZ, 0x3c, !PT ;  /* 0x0000000203039212 */ /* 0x000fe200078e3cff */
[----:B------:R-:W-:Y:S04]  /*1ad10*/  STL [R1+0x1aec], R22 ;  /* 0x001aec1601007387 */ /* 0x000fe80000100800 */
[----:B------:R-:W-:Y:S04]  /*1ad20*/  STL [R1+0x1af4], R22 ;  /* 0x001af41601007387 */ /* 0x000fe80000100800 */
[----:B------:R1:W2:Y:S04]  /*1ad30*/  @!P1 LDG.E.U16 R27, desc[UR10][R2.64] ;  /* 0x0000000a021b9981 */ /* 0x0002a8000c1e1500 */
[----:B------:R-:W1:Y:S04]  /*1ad40*/  LDL R2, [R1+0x4c8] ;  /* 0x0004c80001027983 */ /* 0x000e680000100800 */
[----:B------:R-:W1:Y:S01]  /*1ad50*/  LDL R3, [R1+0x558] ;  /* 0x0005580001037983 */ /* 0x000e620000100800 */
[----:B------:R-:W-:-:S02]  /*1ad60*/  PRMT R6, RZ, 0x7610, R6 ;  /* 0x00007610ff067816 */ /* 0x000fc40000000006 */
[----:B0-----:R-:W-:-:S04]  /*1ad70*/  SHF.R.U32.HI R4, RZ, 0x5, R4 ;  /* 0x00000005ff047819 */ /* 0x001fc80000011604 */
[----:B------:R-:W-:-:S04]  /*1ad80*/  SGXT.U32 R4, R4, 0x1 ;  /* 0x000000010404781a */ /* 0x000fc80000000000 */
[----:B------:R-:W-:Y:S02]  /*1ad90*/  LOP3.LUT R11, R4, 0xa, RZ, 0xfc, !PT ;  /* 0x0000000a040b7812 */ /* 0x000fe400078efcff */
[----:B------:R-:W0:Y:S01]  /*1ada0*/  S2R R4, SR_TID.X ;  /* 0x0000000000047919 */ /* 0x000e220000002100 */
[----:B-1----:R-:W-:-:S04]  /*1adb0*/  @!P2 LOP3.LUT R3, R3, R2, RZ, 0x3c, !PT ;  /* 0x000000020303a212 */ /* 0x002fc800078e3cff */
[----:B------:R-:W-:-:S04]  /*1adc0*/  @!P2 LOP3.LUT R2, R3, R2, RZ, 0x3c, !PT ;  /* 0x000000020302a212 */ /* 0x000fc800078e3cff */
[----:B------:R-:W-:-:S05]  /*1add0*/  @!P2 LOP3.LUT R3, R3, R2, RZ, 0x3c, !PT ;  /* 0x000000020303a212 */ /* 0x000fca00078e3cff */
[----:B------:R4:W3:Y:S01]  /*1ade0*/  @!P2 LDG.E.U16 R6, desc[UR10][R2.64] ;  /* 0x0000000a0206a981 */ /* 0x0008e2000c1e1500 */
[----:B------:R-:W-:Y:S02]  /*1adf0*/  ISETP.GE.AND P0, PT, R11, UR7, PT ;  /* 0x000000070b007c0c */ /* 0x000fe4000bf06270 */
[----:B0-----:R-:W-:Y:S02]  /*1ae00*/  SHF.R.U32.HI R4, RZ, 0x5, R4 ;  /* 0x00000005ff047819 */ /* 0x001fe40000011604 */
[----:B------:R-:W-:Y:S02]  /*1ae10*/  PRMT R15, RZ, 0x7610, R15 ;  /* 0x00007610ff0f7816 */ /* 0x000fe4000000000f */
[----:B------:R-:W-:Y:S01]  /*1ae20*/  SGXT.U32 R4, R4, 0x1 ;  /* 0x000000010404781a */ /* 0x000fe20000000000 */
[----:B----4-:R-:W-:Y:S02]  /*1ae30*/  @!P3 IMAD.MOV.U32 R2, RZ, RZ, R12 ;  /* 0x000000ffff02b224 */ /* 0x010fe400078e000c */
[----:B------:R-:W-:Y:S01]  /*1ae40*/  @!P3 IMAD.MOV.U32 R3, RZ, RZ, R13 ;  /* 0x000000ffff03b224 */ /* 0x000fe200078e000d */
[----:B------:R-:W-:-:S02]  /*1ae50*/  LOP3.LUT R4, R4, 0xc, RZ, 0xfc, !PT ;  /* 0x0000000c04047812 */ /* 0x000fc400078efcff */
[----:B------:R-:W-:Y:S02]  /*1ae60*/  PRMT R23, RZ, 0x7610, R23 ;  /* 0x00007610ff177816 */ /* 0x000fe40000000017 */
[----:B------:R0:W4:Y:S01]  /*1ae70*/  @!P3 LDG.E.U16 R15, desc[UR10][R2.64] ;  /* 0x0000000a020fb981 */ /* 0x000122000c1e1500 */
[----:B------:R-:W-:-:S03]  /*1ae80*/  ISETP.GE.AND P1, PT, R4, UR7, PT ;  /* 0x0000000704007c0c */ /* 0x000fc6000bf26270 */
[----:B--2---:R-:W-:Y:S04]  /*1ae90*/  STL [R1+0x8], R27 ;  /* 0x0000081b01007387 */ /* 0x004fe80000100800 */
[----:B------:R-:W2:Y:S01]  /*1aea0*/  LDL.LU R4, [R1+0x1b18] ;  /* 0x001b180001047983 */ /* 0x000ea20000300800 */
[----:B0-----:R-:W-:Y:S02]  /*1aeb0*/  @!P0 IMAD.MOV.U32 R2, RZ, RZ, R8 ;  /* 0x000000ffff028224 */ /* 0x001fe400078e0008 */
[----:B------:R-:W-:-:S05]  /*1aec0*/  @!P0 IMAD.MOV.U32 R3, RZ, RZ, R9 ;  /* 0x000000ffff038224 */ /* 0x000fca00078e0009 */
[----:B------:R0:W2:Y:S04]  /*1aed0*/  @!P0 LDG.E.U16 R23, desc[UR10][R2.64] ;  /* 0x0000000a02178981 */ /* 0x0000a8000c1e1500 */
[----:B---3--:R1:W-:Y:S04]  /*1aee0*/  STL [R1+0x5c], R6 ;  /* 0x00005c0601007387 */ /* 0x0083e80000100800 */
[----:B-1----:R-:W3:Y:S04]  /*1aef0*/  LDL.LU R6, [R1+0x1b14] ;  /* 0x001b140001067983 */ /* 0x002ee80000300800 */
[----:B------:R-:W0:Y:S04]  /*1af00*/  LDL R2, [R1+0x544] ;  /* 0x0005440001027983 */ /* 0x000e280000100800 */
[----:B------:R-:W0:Y:S01]  /*1af10*/  LDL R3, [R1+0x548] ;  /* 0x0005480001037983 */ /* 0x000e220000100800 */
[----:B------:R-:W-:Y:S01]  /*1af20*/  PRMT R20, RZ, 0x7610, R20 ;  /* 0x00007610ff147816 */ /* 0x000fe20000000014 */
[----:B------:R-:W1:Y:S01]  /*1af30*/  S2R R11, SR_TID.X ;  /* 0x00000000000b7919 */ /* 0x000e620000002100 */
[----:B------:R-:W0:Y:S01]  /*1af40*/  S2R R8, SR_TID.X ;  /* 0x0000000000087919 */ /* 0x000e220000002100 */
[----:B------:R-:W2:Y:S04]  /*1af50*/  LDL R13, [R1+0x538] ;  /* 0x00053800010d7983 */ /* 0x000ea80000100800 */
[----:B------:R-:W2:Y:S04]  /*1af60*/  LDL R12, [R1+0x52c] ;  /* 0x00052c00010c7983 */ /* 0x000ea80000100800 */
[----:B------:R-:W2:Y:S01]  /*1af70*/  LDL R9, [R1+0x530] ;  /* 0x0005300001097983 */ /* 0x000ea20000100800 */
[----:B0-----:R-:W-:-:S04]  /*1af80*/  @!P1 LOP3.LUT R3, R3, R2, RZ, 0x3c, !PT ;  /* 0x0000000203039212 */ /* 0x001fc800078e3cff */
[----:B------:R-:W-:-:S04]  /*1af90*/  @!P1 LOP3.LUT R2, R3, R2, RZ, 0x3c, !PT ;  /* 0x0000000203029212 */ /* 0x000fc800078e3cff */
[----:B------:R-:W-:-:S05]  /*1afa0*/  @!P1 LOP3.LUT R3, R3, R2, RZ, 0x3c, !PT ;  /* 0x0000000203039212 */ /* 0x000fca00078e3cff */
[----:B------:R-:W2:Y:S01]  /*1afb0*/  @!P1 LDG.E.U16 R20, desc[UR10][R2.64] ;  /* 0x0000000a02149981 */ /* 0x000ea2000c1e1500 */
[--C-:B-1----:R-:W-:Y:S02]  /*1afc0*/  SHF.R.U32.HI R27, RZ, 0x5, R11.reuse ;  /* 0x00000005ff1b7819 */ /* 0x102fe4000001160b */
[----:B------:R-:W-:-:S04]  /*1afd0*/  SHF.R.U32.HI R11, RZ, 0x5, R11 ;  /* 0x00000005ff0b7819 */ /* 0x000fc8000001160b */
[----:B------:R-:W-:-:S04]  /*1afe0*/  SGXT.U32 R11, R11, 0x1 ;  /* 0x000000010b0b781a */ /* 0x000fc80000000000 */
[----:B------:R-:W-:-:S04]  /*1aff0*/  LOP3.LUT R11, R11, 0x10, RZ, 0xfc, !PT ;  /* 0x000000100b0b7812 */ /* 0x000fc800078efcff */
[----:B------:R-:W-:Y:S02]  /*1b000*/  ISETP.GE.AND P3, PT, R11, UR7, PT ;  /* 0x000000070b007c0c */ /* 0x000fe4000bf66270 */
[----:B------:R-:W-:Y:S02]  /*1b010*/  SHF.R.U32.HI R11, RZ, 0x5, R8 ;  /* 0x00000005ff0b7819 */ /* 0x000fe40000011608 */
[----:B------:R-:W-:Y:S02]  /*1b020*/  SGXT.U32 R27, R27, 0x1 ;  /* 0x000000011b1b781a */ /* 0x000fe40000000000 */
[----:B------:R-:W-:Y:S02]  /*1b030*/  SGXT.U32 R11, R11, 0x1 ;  /* 0x000000010b0b781a */ /* 0x000fe40000000000 */
[----:B------:R-:W-:Y:S02]  /*1b040*/  LOP3.LUT R27, R27, 0xe, RZ, 0xfc, !PT ;  /* 0x0000000e1b1b7812 */ /* 0x000fe400078efcff */
[----:B------:R-:W-:-:S02]  /*1b050*/  LOP3.LUT R11, R11, 0x12, RZ, 0xfc, !PT ;  /* 0x000000120b0b7812 */ /* 0x000fc400078efcff */
[----:B------:R-:W-:Y:S02]  /*1b060*/  ISETP.GE.AND P2, PT, R27, UR7, PT ;  /* 0x000000071b007c0c */ /* 0x000fe4000bf46270 */
[----:B------:R-:W3:Y:S01]  /*1b070*/  LDL R27, [R1+0x534] ;  /* 0x00053400011b7983 */ /* 0x000ee20000100800 */
[----:B------:R-:W-:-:S03]  /*1b080*/  ISETP.GE.AND P0, PT, R11, UR7, PT ;  /* 0x000000070b007c0c */ /* 0x000fc6000bf06270 */
[----:B------:R-:W3:Y:S04]  /*1b090*/  LDL.LU R11, [R1+0x1b10] ;  /* 0x001b1000010b7983 */ /* 0x000ee80000300800 */
[----:B--2---:R0:W-:Y:S04]  /*1b0a0*/  STL [R1+0xc], R20 ;  /* 0x00000c1401007387 */ /* 0x0041e80000100800 */
[----:B0-----:R-:W2:Y:S04]  /*1b0b0*/  LDL.LU R20, [R1+0x1b0c] ;  /* 0x001b0c0001147983 */ /* 0x001ea80000300800 */
[----:B------:R-:W2:Y:S04]  /*1b0c0*/  LDL R2, [R1+0x53c] ;  /* 0x00053c0001027983 */ /* 0x000ea80000100800 */
[----:B------:R-:W2:Y:S01]  /*1b0d0*/  LDL R3, [R1+0x540] ;  /* 0x0005400001037983 */ /* 0x000ea20000100800 */
[----:B------:R-:W-:-:S02]  /*1b0e0*/  PRMT R29, RZ, 0x7610, R29 ;  /* 0x00007610ff1d7816 */ /* 0x000fc4000000001d */
[----:B--2---:R-:W-:-:S04]  /*1b0f0*/  @!P2 LOP3.LUT R3, R3, R2, RZ, 0x3c, !PT ;  /* 0x000000020303a212 */ /* 0x004fc800078e3cff */
[----:B------:R-:W-:-:S04]  /*1b100*/  @!P2 LOP3.LUT R2, R3, R2, RZ, 0x3c, !PT ;  /* 0x000000020302a212 */ /* 0x000fc800078e3cff */
[----:B------:R-:W-:-:S05]  /*1b110*/  @!P2 LOP3.LUT R3, R3, R2, RZ, 0x3c, !PT ;  /* 0x000000020303a212 */ /* 0x000fca00078e3cff */
[----:B------:R0:W2:Y:S02]  /*1b120*/  @!P2 LDG.E.U16 R29, desc[UR10][R2.64] ;  /* 0x0000000a021da981 */ /* 0x0000a4000c1e1500 */
[----:B0-----:R-:W0:Y:S01]  /*1b130*/  S2R R3, SR_TID.X ;  /* 0x0000000000037919 */ /* 0x001e220000002100 */
[----:B------:R-:W-:Y:S01]  /*1b140*/  PRMT R16, RZ, 0x7610, R16 ;  /* 0x00007610ff107816 */ /* 0x000fe20000000010 */
[----:B------:R-:W-:Y:S01]  /*1b150*/  @!P3 IMAD.MOV.U32 R2, RZ, RZ, R13 ;  /* 0x000000ffff02b224 */ /* 0x000fe200078e000d */
[----:B------:R-:W-:Y:S02]  /*1b160*/  PRMT R24, RZ, 0x7610, R24 ;  /* 0x00007610ff187816 */ /* 0x000fe40000000018 */
[----:B0-----:R-:W-:-:S04]  /*1b170*/  SHF.R.U32.HI R3, RZ, 0x5, R3 ;  /* 0x00000005ff037819 */ /* 0x001fc80000011603 */
[----:B------:R-:W-:-:S04]  /*1b180*/  SGXT.U32 R3, R3, 0x1 ;  /* 0x000000010303781a */ /* 0x000fc80000000000 */
[----:B------:R-:W-:-:S04]  /*1b190*/  LOP3.LUT R3, R3, 0x16, RZ, 0xfc, !PT ;  /* 0x0000001603037812 */ /* 0x000fc800078efcff */
[----:B------:R-:W-:Y:S01]  /*1b1a0*/  ISETP.GE.AND P2, PT, R3, UR7, PT ;  /* 0x0000000703007c0c */ /* 0x000fe2000bf46270 */
[----:B---3--:R-:W-:-:S05]  /*1b1b0*/  @!P3 IMAD.MOV.U32 R3, RZ, RZ, R27 ;  /* 0x000000ffff03b224 */ /* 0x008fca00078e001b */
[----:B------:R0:W3:Y:S02]  /*1b1c0*/  @!P3 LDG.E.U16 R16, desc[UR10][R2.64] ;  /* 0x0000000a0210b981 */ /* 0x0000e4000c1e1500 */
[----:B0-----:R-:W-:Y:S02]  /*1b1d0*/  @!P0 IMAD.MOV.U32 R2, RZ, RZ, R9 ;  /* 0x000000ffff028224 */ /* 0x001fe400078e0009 */
[----:B------:R-:W-:-:S05]  /*1b1e0*/  @!P0 IMAD.MOV.U32 R3, RZ, RZ, R12 ;  /* 0x000000ffff038224 */ /* 0x000fca00078e000c */
[----:B------:R0:W3:Y:S04]  /*1b1f0*/  @!P0 LDG.E.U16 R24, desc[UR10][R2.64] ;  /* 0x0000000a02188981 */ /* 0x0000e8000c1e1500 */
[----:B--2---:R1:W-:Y:S04]  /*1b200*/  STL [R1+0x64], R29 ;  /* 0x0000641d01007387 */ /* 0x0043e80000100800 */
[----:B-1----:R-:W2:Y:S04]  /*1b210*/  LDL.LU R29, [R1+0x1b08] ;  /* 0x001b0800011d7983 */ /* 0x002ea80000300800 */
[----:B------:R-:W0:Y:S04]  /*1b220*/  LDL R2, [R1+0x524] ;  /* 0x0005240001027983 */ /* 0x000e280000100800 */
[----:B------:R-:W0:Y:S01]  /*1b230*/  LDL R3, [R1+0x528] ;  /* 0x0005280001037983 */ /* 0x000e220000100800 */
[----:B------:R-:W-:-:S02]  /*1b240*/  SHF.R.U32.HI R8, RZ, 0x5, R8 ;  /* 0x00000005ff087819 */ /* 0x000fc40000011608 */
[----:B------:R-:W-:Y:S01]  /*1b250*/  PRMT R21, RZ, 0x7610, R21 ;  /* 0x00007610ff157816 */ /* 0x000fe20000000015 */
[----:B------:R-:W2:Y:S01]  /*1b260*/  LDL R12, [R1+0x50c] ;  /* 0x00050c00010c7983 */ /* 0x000ea20000100800 */
[----:B------:R-:W-:-:S03]  /*1b270*/  SGXT.U32 R8, R8, 0x1 ;  /* 0x000000010808781a */ /* 0x000fc60000000000 */
[----:B------:R-:W2:Y:S01]  /*1b280*/  LDL R9, [R1+0x510] ;  /* 0x0005100001097983 */ /* 0x000ea20000100800 */
[----:B------:R-:W-:-:S04]  /*1b290*/  LOP3.LUT R8, R8, 0x14, RZ, 0xfc, !PT ;  /* 0x0000001408087812 */ /* 0x000fc800078efcff */
[----:B------:R-:W-:Y:S02]  /*1b2a0*/  ISETP.GE.AND P1, PT, R8, UR7, PT ;  /* 0x0000000708007c0c */ /* 0x000fe4000bf26270 */
[----:B------:R-:W1:Y:S11]  /*1b2b0*/  S2R R8, SR_TID.X ;  /* 0x0000000000087919 */ /* 0x000e760000002100 */
[----:B0-----:R-:W-:-:S04]  /*1b2c0*/  @!P1 LOP3.LUT R3, R3, R2, RZ, 0x3c, !PT ;  /* 0x0000000203039212 */ /* 0x001fc800078e3cff */
[----:B------:R-:W-:-:S04]  /*1b2d0*/  @!P1 LOP3.LUT R2, R3, R2, RZ, 0x3c, !PT ;  /* 0x0000000203029212 */ /* 0x000fc800078e3cff */
[----:B------:R-:W-:-:S05]  /*1b2e0*/  @!P1 LOP3.LUT R3, R3, R2, RZ, 0x3c, !PT ;  /* 0x0000000203039212 */ /* 0x000fca00078e3cff */
[----:B------:R-:W2:Y:S01]  /*1b2f0*/  @!P1 LDG.E.U16 R21, desc[UR10][R2.64] ;  /* 0x0000000a02159981 */ /* 0x000ea2000c1e1500 */
[----:B-1----:R-:W-:-:S04]  /*1b300*/  SHF.R.U32.HI R8, RZ, 0x5, R8 ;  /* 0x00000005ff087819 */ /* 0x002fc80000011608 */
[----:B------:R-:W-:-:S04]  /*1b310*/  SGXT.U32 R8, R8, 0x1 ;  /* 0x000000010808781a */ /* 0x000fc80000000000 */
[----:B------:R-:W-:Y:S02]  /*1b320*/  LOP3.LUT R13, R8, 0x18, RZ, 0xfc, !PT ;  /* 0x00000018080d7812 */ /* 0x000fe400078efcff */
[----:B------:R-:W0:Y:S02]  /*1b330*/  S2R R8, SR_TID.X ;  /* 0x0000000000087919 */ /* 0x000e240000002100 */
[----:B------:R-:W-:Y:S02]  /*1b340*/  ISETP.GE.AND P3, PT, R13, UR7, PT ;  /* 0x000000070d007c0c */ /* 0x000fe4000bf66270 */
[----:B------:R-:W3:Y:S01]  /*1b350*/  LDL R13, [R1+0x518] ;  /* 0x00051800010d7983 */ /* 0x000ee20000100800 */
[----:B0-----:R-:W-:-:S04]  /*1b360*/  SHF.R.U32.HI R8, RZ, 0x5, R8 ;  /* 0x00000005ff087819 */ /* 0x001fc80000011608 */
[----:B------:R-:W-:-:S04]  /*1b370*/  SGXT.U32 R8, R8, 0x1 ;  /* 0x000000010808781a */ /* 0x000fc80000000000 */
[----:B------:R-:W-:-:S04]  /*1b380*/  LOP3.LUT R27, R8, 0x1a, RZ, 0xfc, !PT ;  /* 0x0000001a081b7812 */ /* 0x000fc800078efcff */
[----:B------:R-:W-:Y:S02]  /*1b390*/  ISETP.GE.AND P4, PT, R27, UR7, PT ;  /* 0x000000071b007c0c */ /* 0x000fe4000bf86270 */
[----:B------:R-:W3:Y:S04]  /*1b3a0*/  LDL.LU R27, [R1+0x1b04] ;  /* 0x001b0400011b7983 */ /* 0x000ee80000300800 */
[----:B------:R-:W3:Y:S04]  /*1b3b0*/  LDL R2, [R1+0x51c] ;  /* 0x00051c0001027983 */ /* 0x000ee80000100800 */
[----:B--2---:R0:W-:Y:S04]  /*1b3c0*/  STL [R1+0x18], R21 ;  /* 0x0000181501007387 */ /* 0x0041e80000100800 */
[----:B------:R-:W3:Y:S01]  /*1b3d0*/  LDL R3, [R1+0x520] ;  /* 0x0005200001037983 */ /* 0x000ee20000100800 */
[----:B------:R-:W1:Y:S01]  /*1b3e0*/  S2R R8, SR_TID.X ;  /* 0x0000000000087919 */ /* 0x000e620000002100 */
[----:B------:R-:W-:-:S02]  /*1b3f0*/  PRMT R7, RZ, 0x7610, R7 ;  /* 0x00007610ff077816 */ /* 0x000fc40000000007 */
[----:B-1----:R-:W-:-:S04]  /*1b400*/  SHF.R.U32.HI R8, RZ, 0x5, R8 ;  /* 0x00000005ff087819 */ /* 0x002fc80000011608 */
[----:B------:R-:W-:-:S04]  /*1b410*/  SGXT.U32 R8, R8, 0x1 ;  /* 0x000000010808781a */ /* 0x000fc80000000000 */
[----:B0-----:R-:W-:-:S04]  /*1b420*/  LOP3.LUT R21, R8, 0x1c, RZ, 0xfc, !PT ;  /* 0x0000001c08157812 */ /* 0x001fc800078efcff */
[----:B------:R-:W-:Y:S02]  /*1b430*/  ISETP.GE.AND P0, PT, R21, UR7, PT ;  /* 0x0000000715007c0c */ /* 0x000fe4000bf06270 */
[----:B------:R-:W2:Y:S01]  /*1b440*/  LDL.LU R21, [R1+0x1b00] ;  /* 0x001b000001157983 */ /* 0x000ea20000300800 */
[----:B---3--:R-:W-:-:S04]  /*1b450*/  @!P2 LOP3.LUT R3, R3, R2, RZ, 0x3c, !PT ;  /* 0x000000020303a212 */ /* 0x008fc800078e3cff */
[----:B------:R-:W-:-:S04]  /*1b460*/  @!P2 LOP3.LUT R2, R3, R2, RZ, 0x3c, !PT ;  /* 0x000000020302a212 */ /* 0x000fc800078e3cff */
[----:B------:R-:W-:-:S05]  /*1b470*/  @!P2 LOP3.LUT R3, R3, R2, RZ, 0x3c, !PT ;  /* 0x000000020303a212 */ /* 0x000fca00078e3cff */
[----:B------:R0:W3:Y:S04]  /*1b480*/  @!P2 LDG.E.U16 R7, desc[UR10][R2.64] ;  /* 0x0000000a0207a981 */ /* 0x0000e8000c1e1500 */
[----:B------:R-:W2:Y:S01]  /*1b490*/  LDL R3, [R1+0x514] ;  /* 0x0005140001037983 */ /* 0x000ea20000100800 */
[----:B------:R-:W1:Y:S01]  /*1b4a0*/  S2R R8, SR_TID.X ;  /* 0x0000000000087919 */ /* 0x000e620000002100 */
[----:B------:R-:W-:Y:S02]  /*1b4b0*/  PRMT R17, RZ, 0x7610, R17 ;  /* 0x00007610ff117816 */ /* 0x000fe40000000011 */
[----:B------:R-:W-:Y:S02]  /*1b4c0*/  PRMT R25, RZ, 0x7610, R25 ;  /* 0x00007610ff197816 */ /* 0x000fe40000000019 */
[----:B-1----:R-:W-:-:S04]  /*1b4d0*/  SHF.R.U32.HI R8, RZ, 0x5, R8 ;  /* 0x00000005ff087819 */ /* 0x002fc80000011608 */
[----:B------:R-:W-:-:S04]  /*1b4e0*/  SGXT.U32 R8, R8, 0x1 ;  /* 0x000000010808781a */ /* 0x000fc80000000000 */
[----:B0-----:R-:W-:-:S04]  /*1b4f0*/  LOP3.LUT R2, R8, 0x1e, RZ, 0xfc, !PT ;  /* 0x0000001e08027812 */ /* 0x001fc800078efcff */
[----:B------:R-:W-:Y:S01]  /*1b500*/  ISETP.GE.AND P1, PT, R2, UR7, PT ;  /* 0x0000000702007c0c */ /* 0x000fe2000bf26270 */
[----:B------:R-:W-:Y:S01]  /*1b510*/  @!P3 IMAD.MOV.U32 R2, RZ, RZ, R13 ;  /* 0x000000ffff02b224 */ /* 0x000fe200078e000d */
[----:B---3--:R0:W-:Y:S01]  /*1b520*/  STL [R1+0x68], R7 ;  /* 0x0000680701007387 */ /* 0x0081e20000100800 */
[----:B------:R-:W-:Y:S02]  /*1b530*/  LOP3.LUT R8, R8, 0x20, RZ, 0xfc, !PT ;  /* 0x0000002008087812 */ /* 0x000fe400078efcff */
[----:B------:R-:W-:Y:S01]  /*1b540*/  PRMT R5, RZ, 0x7610, R5 ;  /* 0x00007610ff057816 */ /* 0x000fe20000000005 */
[----:B------:R-:W3:Y:S04]  /*1b550*/  LDL R13, [R1+0x4f4] ;  /* 0x0004f400010d7983 */ /* 0x000ee80000100800 */
[----:B--2---:R1:W2:Y:S04]  /*1b560*/  @!P3 LDG.E.U16 R17, desc[UR10][R2.64] ;  /* 0x0000000a0211b981 */ /* 0x0042a8000c1e1500 */
[----:B0-----:R-:W2:Y:S01]  /*1b570*/  LDL R7, [R1+0x508] ;  /* 0x0005080001077983 */ /* 0x001ea20000100800 */
[----:B-1----:R-:W-:-:S02]  /*1b580*/  @!P4 IMAD.MOV.U32 R2, RZ, RZ, R9 ;  /* 0x000000ffff02c224 */ /* 0x002fc400078e0009 */
[----:B------:R-:W-:Y:S01]  /*1b590*/  @!P4 IMAD.MOV.U32 R3, RZ, RZ, R12 ;  /* 0x000000ffff03c224 */ /* 0x000fe200078e000c */
[----:B------:R-:W-:Y:S01]  /*1b5a0*/  ISETP.GE.AND P2, PT, R8, UR7, PT ;  /* 0x0000000708007c0c */ /* 0x000fe2000bf46270 */
[----:B------:R-:W3:Y:S04]  /*1b5b0*/  LDL R9, [R1+0x4f8] ;  /* 0x0004f80001097983 */ /* 0x000ee80000100800 */
[----:B------:R0:W3:Y:S04]  /*1b5c0*/  @!P4 LDG.E.U16 R25, desc[UR10][R2.64] ;  /* 0x0000000a0219c981 */ /* 0x0000e8000c1e1500 */
[----:B------:R-:W4:Y:S01]  /*1b5d0*/  LDL R3, [R1+0x504] ;  /* 0x0005040001037983 */ /* 0x000f220000100800 */
[----:B------:R-:W1:Y:S02]  /*1b5e0*/  S2R R8, SR_TID.X ;  /* 0x0000000000087919 */ /* 0x000e640000002100 */
[----:B-1----:R-:W-:-:S04]  /*1b5f0*/  SHF.R.U32.HI R12, RZ, 0x5, R8 ;  /* 0x00000005ff0c7819 */ /* 0x002fc80000011608 */
[----:B------:R-:W-:-:S04]  /*1b600*/  SGXT.U32 R12, R12, 0x1 ;  /* 0x000000010c0c781a */ /* 0x000fc80000000000 */
[----:B0-----:R-:W-:-:S04]  /*1b610*/  LOP3.LUT R2, R12, 0x24, RZ, 0xfc, !PT ;  /* 0x000000240c027812 */ /* 0x001fc800078efcff */
[----:B------:R-:W-:Y:S01]  /*1b620*/  ISETP.GE.AND P4, PT, R2, UR7, PT ;  /* 0x0000000702007c0c */ /* 0x000fe2000bf86270 */
[----:B--2---:R-:W-:Y:S01]  /*1b630*/  @!P0 IMAD.MOV.U32 R2, RZ, RZ, R7 ;  /* 0x000000ffff028224 */ /* 0x004fe200078e0007 */
[----:B---3--:R-:W-:Y:S04]  /*1b640*/  STL [R1+0x1a14], R25 ;  /* 0x001a141901007387 */ /* 0x008fe80000100800 */
[----:B----4-:R0:W2:Y:S04]  /*1b650*/  @!P0 LDG.E.U16 R5, desc[UR10][R2.64] ;  /* 0x0000000a02058981 */ /* 0x0100a8000c1e1500 */
[----:B------:R-:W0:Y:S04]  /*1b660*/  LDL R2, [R1+0x4fc] ;  /* 0x0004fc0001027983 */ /* 0x000e280000100800 */
[----:B------:R-:W0:Y:S01]  /*1b670*/  LDL R3, [R1+0x500] ;  /* 0x0005000001037983 */ /* 0x000e220000100800 */
[----:B------:R-:W-:-:S02]  /*1b680*/  LOP3.LUT R8, R12, 0x22, RZ, 0xfc, !PT ;  /* 0x000000220c087812 */ /* 0x000fc400078efcff */
[----:B------:R-:W-:Y:S01]  /*1b690*/  PRMT R14, RZ, 0x7610, R14 ;  /* 0x00007610ff0e7816 */ /* 0x000fe2000000000e */
[----:B------:R-:W3:Y:S01]  /*1b6a0*/  LDL R12, [R1+0x4ec] ;  /* 0x0004ec00010c7983 */ /* 0x000ee20000100800 */
[----:B------:R-:W-:-:S03]  /*1b6b0*/  ISETP.GE.AND P3, PT, R8, UR7, PT ;  /* 0x0000000708007c0c */ /* 0x000fc6000bf66270 */
[----:B------:R-:W4:Y:S01]  /*1b6c0*/  LDL R8, [R1+0x4f0] ;  /* 0x0004f00001087983 */ /* 0x000f220000100800 */
[----:B------:R-:W1:Y:S02]  /*1b6d0*/  S2R R7, SR_TID.X ;  /* 0x0000000000077919 */ /* 0x000e640000002100 */
[----:B-1----:R-:W-:Y:S02]  /*1b6e0*/  SHF.R.U32.HI R7, RZ, 0x5, R7 ;  /* 0x00000005ff077819 */ /* 0x002fe40000011607 */
[----:B0-----:R-:W-:-:S04]  /*1b6f0*/  @!P1 LOP3.LUT R3, R3, R2, RZ, 0x3c, !PT ;  /* 0x0000000203039212 */ /* 0x001fc800078e3cff */
[----:B------:R-:W-:-:S04]  /*1b700*/  @!P1 LOP3.LUT R2, R3, R2, RZ, 0x3c, !PT ;  /* 0x0000000203029212 */ /* 0x000fc800078e3cff */
[----:B------:R-:W-:-:S05]  /*1b710*/  @!P1 LOP3.LUT R3, R3, R2, RZ, 0x3c, !PT ;  /* 0x0000000203039212 */ /* 0x000fca00078e3cff */
[----:B------:R0:W3:Y:S01]  /*1b720*/  @!P1 LDG.E.U16 R14, desc[UR10][R2.64] ;  /* 0x0000000a020e9981 */ /* 0x0000e2000c1e1500 */
[----:B------:R-:W-:-:S04]  /*1b730*/  SGXT.U32 R7, R7, 0x1 ;  /* 0x000000010707781a */ /* 0x000fc80000000000 */
[----:B0-----:R-:W-:Y:S02]  /*1b740*/  LOP3.LUT R3, R7, 0x26, RZ, 0xfc, !PT ;  /* 0x0000002607037812 */ /* 0x001fe400078efcff */
[----:B------:R-:W0:Y:S01]  /*1b750*/  S2R R7, SR_TID.X ;  /* 0x0000000000077919 */ /* 0x000e220000002100 */
[----:B------:R-:W-:Y:S01]  /*1b760*/  PRMT R18, RZ, 0x7610, R18 ;  /* 0x00007610ff127816 */ /* 0x000fe20000000012 */
[----:B------:R-:W-:Y:S01]  /*1b770*/  @!P2 IMAD.MOV.U32 R2, RZ, RZ, R9 ;  /* 0x000000ffff02a224 */ /* 0x000fe200078e0009 */
[----:B------:R-:W-:Y:S01]  /*1b780*/  ISETP.GE.AND P0, PT, R3, UR7, PT ;  /* 0x0000000703007c0c */ /* 0x000fe2000bf06270 */
[----:B------:R-:W-:-:S05]  /*1b790*/  @!P2 IMAD.MOV.U32 R3, RZ, RZ, R13 ;  /* 0x000000ffff03a224 */ /* 0x000fca00078e000d */
[----:B------:R4:W3:Y:S01]  /*1b7a0*/  @!P2 LDG.E.U16 R18, desc[UR10][R2.64] ;  /* 0x0000000a0212a981 */ /* 0x0008e2000c1e1500 */
[----:B------:R-:W-:-:S03]  /*1b7b0*/  PRMT R26, RZ, 0x7610, R26 ;  /* 0x00007610ff1a7816 */ /* 0x000fc6000000001a */
[----:B--2---:R1:W-:Y:S01]  /*1b7c0*/  STL [R1+0x14], R5 ;  /* 0x0000140501007387 */ /* 0x0043e20000100800 */
[----:B----4-:R-:W-:-:S03]  /*1b7d0*/  @!P3 IMAD.MOV.U32 R2, RZ, RZ, R8 ;  /* 0x000000ffff02b224 */ /* 0x010fc600078e0008 */
[----:B-1----:R-:W2:Y:S01]  /*1b7e0*/  LDL R5, [R1+0x4e8] ;  /* 0x0004e80001057983 */ /* 0x002ea20000100800 */
[----:B0-----:R-:W-:-:S04]  /*1b7f0*/  SHF.R.U32.HI R7, RZ, 0x5, R7 ;  /* 0x00000005ff077819 */ /* 0x001fc80000011607 */
[----:B------:R-:W-:-:S04]  /*1b800*/  SGXT.U32 R7, R7, 0x1 ;  /* 0x000000010707781a */ /* 0x000fc80000000000 */
[----:B------:R-:W-:-:S04]  /*1b810*/  LOP3.LUT R3, R7, 0x28, RZ, 0xfc, !PT ;  /* 0x0000002807037812 */ /* 0x000fc800078efcff */
[----:B------:R-:W-:Y:S01]  /*1b820*/  ISETP.GE.AND P1, PT, R3, UR7, PT ;  /* 0x0000000703007c0c */ /* 0x000fe2000bf26270 */
[----:B---3--:R-:W-:-:S05]  /*1b830*/  @!P3 IMAD.MOV.U32 R3, RZ, RZ, R12 ;  /* 0x000000ffff03b224 */ /* 0x008fca00078e000c */
[----:B------:R2:W3:Y:S04]  /*1b840*/  @!P3 LDG.E.U16 R26, desc[UR10][R2.64] ;  /* 0x0000000a021ab981 */ /* 0x0004e8000c1e1500 */
[----:B------:R0:W-:Y:S04]  /*1b850*/  STL [R1+0x60], R14 ;  /* 0x0000600e01007387 */ /* 0x0001e80000100800 */
[----:B0-----:R-:W4:Y:S04]  /*1b860*/  LDL.LU R14, [R1+0x1afc] ;  /* 0x001afc00010e7983 */ /* 0x001f280000300800 */
[----:B------:R-:W3:Y:S01]  /*1b870*/  LDL R3, [R1+0x4e4] ;  /* 0x0004e40001037983 */ /* 0x000ee20000100800 */
[----:B------:R-:W-:-:S03]  /*1b880*/  PRMT R10, RZ, 0x7610, R10 ;  /* 0x00007610ff0a7816 */ /* 0x000fc6000000000a */
[----:B------:R-:W4:Y:S04]  /*1b890*/  LDL R13, [R1+0x4dc] ;  /* 0x0004dc00010d7983 */ /* 0x000f280000100800 */
[----:B------:R-:W4:Y:S01]  /*1b8a0*/  LDL R9, [R1+0x4e0] ;  /* 0x0004e00001097983 */ /* 0x000f220000100800 */
[----:B------:R-:W0:Y:S03]  /*1b8b0*/  S2R R7, SR_TID.X ;  /* 0x0000000000077919 */ /* 0x000e260000002100 */
[----:B------:R-:W4:Y:S01]  /*1b8c0*/  LDL R12, [R1+0x4c0] ;  /* 0x0004c000010c7983 */ /* 0x000f220000100800 */
[----:B--2---:R-:W-:Y:S01]  /*1b8d0*/  @!P4 IMAD.MOV.U32 R2, RZ, RZ, R5 ;  /* 0x000000ffff02c224 */ /* 0x004fe200078e0005 */
[----:B0-----:R-:W-:-:S02]  /*1b8e0*/  SHF.R.U32.HI R8, RZ, 0x5, R7 ;  /* 0x00000005ff087819 */ /* 0x001fc40000011607 */
[----:B------:R-:W2:Y:S04]  /*1b8f0*/  LDL R7, [R1+0x4d8] ;  /* 0x0004d80001077983 */ /* 0x000ea80000100800 */
[----:B---3--:R4:W3:Y:S01]  /*1b900*/  @!P4 LDG.E.U16 R10, desc[UR10][R2.64] ;  /* 0x0000000a020ac981 */ /* 0x0088e2000c1e1500 */
[----:B------:R-:W-:-:S04]  /*1b910*/  SGXT.U32 R8, R8, 0x1 ;  /* 0x000000010808781a */ /* 0x000fc80000000000 */
[----:B------:R-:W-:Y:S01]  /*1b920*/  LOP3.LUT R8, R8, 0x2a, RZ, 0xfc, !PT ;  /* 0x0000002a08087812 */ /* 0x000fe200078efcff */
[----:B------:R-:W0:Y:S03]  /*1b930*/  S2R R5, SR_TID.X ;  /* 0x0000000000057919 */ /* 0x000e260000002100 */
[----:B------:R-:W-:Y:S01]  /*1b940*/  ISETP.GE.AND P2, PT, R8, UR7, PT ;  /* 0x0000000708007c0c */ /* 0x000fe2000bf46270 */
[----:B----4-:R-:W-:Y:S01]  /*1b950*/  @!P0 IMAD.MOV.U32 R2, RZ, RZ, R9 ;  /* 0x000000ffff028224 */ /* 0x010fe200078e0009 */
[----:B------:R-:W-:Y:S02]  /*1b960*/  PRMT R0, RZ, 0x7610, R0 ;  /* 0x00007610ff007816 */ /* 0x000fe40000000000 */
[--C-:B0-----:R-:W-:Y:S02]  /*1b970*/  SHF.R.U32.HI R3, RZ, 0x5, R5.reuse ;  /* 0x00000005ff037819 */ /* 0x101fe40000011605 */
[----:B------:R-:W-:-:S02]  /*1b980*/  SHF.R.U32.HI R5, RZ, 0x5, R5 ;  /* 0x00000005ff057819 */ /* 0x000fc40000011605 */
[----:B------:R-:W-:Y:S02]  /*1b990*/  SGXT.U32 R3, R3, 0x1 ;  /* 0x000000010303781a */ /* 0x000fe40000000000 */
[----:B------:R-:W-:Y:S02]  /*1b9a0*/  SGXT.U32 R5, R5, 0x1 ;  /* 0x000000010505781a */ /* 0x000fe40000000000 */
[----:B------:R-:W-:-:S04]  /*1b9b0*/  LOP3.LUT R3, R3, 0x2c, RZ, 0xfc, !PT ;  /* 0x0000002c03037812 */ /* 0x000fc800078efcff */
[----:B------:R-:W-:Y:S01]  /*1b9c0*/  ISETP.GE.AND P3, PT, R3, UR7, PT ;  /* 0x0000000703007c0c */ /* 0x000fe2000bf66270 */
[----:B------:R-:W-:Y:S01]  /*1b9d0*/  @!P0 IMAD.MOV.U32 R3, RZ, RZ, R13 ;  /* 0x000000ffff038224 */ /* 0x000fe200078e000d */
[----:B------:R-:W-:-:S04]  /*1b9e0*/  LOP3.LUT R13, R5, 0x2e, RZ, 0xfc, !PT ;  /* 0x0000002e050d7812 */ /* 0x000fc800078efcff */
[----:B------:R2:W4:Y:S04]  /*1b9f0*/  @!P0 LDG.E.U16 R0, desc[UR10][R2.64] ;  /* 0x0000000a02008981 */ /* 0x000528000c1e1500 */
[----:B---3--:R0:W-:Y:S04]  /*1ba00*/  STL [R1+0x10], R10 ;  /* 0x0000100a01007387 */ /* 0x0081e80000100800 */
[----:B------:R-:W3:Y:S04]  /*1ba10*/  LDL R8, [R1+0x4bc] ;  /* 0x0004bc0001087983 */ /* 0x000ee80000100800 */
[----:B------:R-:W3:Y:S04]  /*1ba20*/  LDL R9, [R1+0x4b0] ;  /* 0x0004b00001097983 */ /* 0x000ee80000100800 */
[----:B0-----:R-:W3:Y:S04]  /*1ba30*/  LDL R10, [R1+0x4b8] ;  /* 0x0004b800010a7983 */ /* 0x001ee80000100800 */
[----:B------:R-:W3:Y:S01]  /*1ba40*/  LDL R5, [R1+0x4b4] ;  /* 0x0004b40001057983 */ /* 0x000ee20000100800 */
[----:B------:R-:W-:Y:S01]  /*1ba50*/  PRMT R19, RZ, 0x7610, R19 ;  /* 0x00007610ff137816 */ /* 0x000fe20000000013 */
[----:B--2---:R-:W-:-:S02]  /*1ba60*/  @!P1 IMAD.MOV.U32 R2, RZ, RZ, R7 ;  /* 0x000000ffff029224 */ /* 0x004fc400078e0007 */
[----:B------:R-:W-:-:S05]  /*1ba70*/  @!P1 IMAD.MOV.U32 R3, RZ, RZ, R12 ;  /* 0x000000ffff039224 */ /* 0x000fca00078e000c */
[----:B------:R0:W2:Y:S02]  /*1ba80*/  @!P1 LDG.E.U16 R19, desc[UR10][R2.64] ;  /* 0x0000000a02139981 */ /* 0x0000a4000c1e1500 */
[----:B0-----:R-:W0:Y:S01]  /*1ba90*/  S2R R3, SR_TID.X ;  /* 0x0000000000037919 */ /* 0x001e220000002100 */
[----:B------:R-:W-:Y:S01]  /*1baa0*/  PRMT R4, RZ, 0x7610, R4 ;  /* 0x00007610ff047816 */ /* 0x000fe20000000004 */
[----:B------:R-:W1:Y:S01]  /*1bab0*/  S2R R7, SR_TID.X ;  /* 0x0000000000077919 */ /* 0x000e620000002100 */
[----:B0-----:R-:W-:-:S04]  /*1bac0*/  SHF.R.U32.HI R3, RZ, 0x5, R3 ;  /* 0x00000005ff037819 */ /* 0x001fc80000011603 */
[----:B------:R-:W-:-:S04]  /*1bad0*/  SGXT.U32 R3, R3, 0x1 ;  /* 0x000000010303781a */ /* 0x000fc80000000000 */
[----:B------:R-:W-:-:S04]  /*1bae0*/  LOP3.LUT R3, R3, 0x30, RZ, 0xfc, !PT ;  /* 0x0000003003037812 */ /* 0x000fc800078efcff */
[----:B------:R-:W-:Y:S02]  /*1baf0*/  ISETP.GE.AND P1, PT, R3, UR7, PT ;  /* 0x0000000703007c0c */ /* 0x000fe4000bf26270 */
[----:B------:R-:W-:Y:S02]  /*1bb00*/  PRMT R6, RZ, 0x7610, R6 ;  /* 0x00007610ff067816 */ /* 0x000fe40000000006 */
[----:B-1----:R-:W-:Y:S01]  /*1bb10*/  SHF.R.U32.HI R7, RZ, 0x5, R7 ;  /* 0x00000005ff077819 */ /* 0x002fe20000011607 */
[----:B----4-:R-:W-:Y:S01]  /*1bb20*/  STL [R1+0x48], R0 ;  /* 0x0000480001007387 */ /* 0x010fe20000100800 */
[----:B------:R-:W-:Y:S02]  /*1bb30*/  ISETP.GE.AND P0, PT, R13, UR7, PT ;  /* 0x000000070d007c0c */ /* 0x000fe4000bf06270 */
[----:B------:R-:W-:Y:S01]  /*1bb40*/  SGXT.U32 R7, R7, 0x1 ;  /* 0x000000010707781a */ /* 0x000fe20000000000 */
[----:B------:R-:W4:Y:S04]  /*1bb50*/  LDL R13, [R1+0x4a8] ;  /* 0x0004a800010d7983 */ /* 0x000f280000100800 */
[----:B------:R-:W2:Y:S01]  /*1bb60*/  LDL R12, [R1+0x4ac] ;  /* 0x0004ac00010c7983 */ /* 0x000ea20000100800 */
[----:B---3--:R-:W-:-:S03]  /*1bb70*/  @!P2 IMAD.MOV.U32 R2, RZ, RZ, R8 ;  /* 0x000000ffff02a224 */ /* 0x008fc600078e0008 */
[----:B------:R-:W3:Y:S01]  /*1bb80*/  LDL R8, [R1+0x4a0] ;  /* 0x0004a00001087983 */ /* 0x000ee20000100800 */
[----:B------:R-:W-:-:S05]  /*1bb90*/  @!P2 IMAD.MOV.U32 R3, RZ, RZ, R10 ;  /* 0x000000ffff03a224 */ /* 0x000fca00078e000a */
[----:B------:R0:W3:Y:S02]  /*1bba0*/  @!P2 LDG.E.U16 R4, desc[UR10][R2.64] ;  /* 0x0000000a0204a981 */ /* 0x0000e4000c1e1500 */
[----:B0-----:R-:W-:Y:S02]  /*1bbb0*/  @!P3 IMAD.MOV.U32 R2, RZ, RZ, R5 ;  /* 0x000000ffff02b224 */ /* 0x001fe400078e0005 */
[----:B------:R-:W-:-:S05]  /*1bbc0*/  @!P3 IMAD.MOV.U32 R3, RZ, RZ, R9 ;  /* 0x000000ffff03b224 */ /* 0x000fca00078e0009 */
[----:B------:R4:W3:Y:S01]  /*1bbd0*/  @!P3 LDG.E.U16 R6, desc[UR10][R2.64] ;  /* 0x0000000a0206b981 */ /* 0x0008e2000c1e1500 */
[----:B------:R-:W-:-:S03]  /*1bbe0*/  LOP3.LUT R10, R7, 0x32, RZ, 0xfc, !PT ;  /* 0x00000032070a7812 */ /* 0x000fc600078efcff */
[----:B------:R-:W3:Y:S01]  /*1bbf0*/  LDL R7, [R1+0x4a4] ;  /* 0x0004a40001077983 */ /* 0x000ee20000100800 */
[----:B------:R-:W0:Y:S01]  /*1bc00*/  S2R R5, SR_TID.X ;  /* 0x0000000000057919 */ /* 0x000e220000002100 */
[----:B------:R-:W-:Y:S02]  /*1bc10*/  ISETP.GE.AND P2, PT, R10, UR7, PT ;  /* 0x000000070a007c0c */ /* 0x000fe4000bf46270 */
[----:B------:R-:W-:Y:S01]  /*1bc20*/  PRMT R11, RZ, 0x7610, R11 ;  /* 0x00007610ff0b7816 */ /* 0x000fe2000000000b */
[----:B----4-:R-:W-:Y:S02]  /*1bc30*/  @!P0 IMAD.MOV.U32 R3, RZ, RZ, R13 ;  /* 0x000000ffff038224 */ /* 0x010fe400078e000d */
[----:B--2---:R-:W-:-:S05]  /*1bc40*/  @!P0 IMAD.MOV.U32 R2, RZ, RZ, R12 ;  /* 0x000000ffff028224 */ /* 0x004fca00078e000c */
[----:B------:R1:W2:Y:S04]  /*1bc50*/  @!P0 LDG.E.U16 R11, desc[UR10][R2.64] ;  /* 0x0000000a020b8981 */ /* 0x0002a8000c1e1500 */
[----:B---3--:R3:W-:Y:S04]  /*1bc60*/  STL [R1], R4 ;  /* 0x0000000401007387 */ /* 0x0087e80000100800 */
[----:B------:R-:W4:Y:S04]  /*1bc70*/  LDL R10, [R1+0x498] ;  /* 0x00049800010a7983 */ /* 0x000f280000100800 */
[----:B------:R-:W2:Y:S01]  /*1bc80*/  LDL R9, [R1+0x49c] ;  /* 0x00049c0001097983 */ /* 0x000ea20000100800 */
[----:B---3--:R-:W3:Y:S03]  /*1bc90*/  S2R R4, SR_TID.X ;  /* 0x0000000000047919 */ /* 0x008ee60000002100 */
[----:B------:R0:W-:Y:S01]  /*1bca0*/  STL [R1+0x4], R6 ;  /* 0x0000040601007387 */ /* 0x0001e20000100800 */
[----:B-1----:R-:W-:-:S02]  /*1bcb0*/  @!P1 IMAD.MOV.U32 R3, RZ, RZ, R8 ;  /* 0x000000ffff039224 */ /* 0x002fc400078e0008 */
[----:B------:R-:W-:Y:S01]  /*1bcc0*/  @!P1 IMAD.MOV.U32 R2, RZ, RZ, R7 ;  /* 0x000000ffff029224 */ /* 0x000fe200078e0007 */
[----:B------:R-:W2:Y:S04]  /*1bcd0*/  LDL R8, [R1+0x488] ;  /* 0x0004880001087983 */ /* 0x000ea80000100800 */
[----:B------:R-:W2:Y:S01]  /*1bce0*/  LDL R7, [R1+0x48c] ;  /* 0x00048c0001077983 */ /* 0x000ea20000100800 */
[----:B0-----:R-:W-:-:S03]  /*1bcf0*/  SHF.R.U32.HI R6, RZ, 0x5, R5 ;  /* 0x00000005ff067819 */ /* 0x001fc60000011605 */
[----:B------:R-:W2:Y:S01]  /*1bd00*/  LDL R5, [R1+0x490] ;  /* 0x0004900001057983 */ /* 0x000ea20000100800 */
[----:B---3--:R-:W-:-:S04]  /*1bd10*/  SHF.R.U32.HI R4, RZ, 0x5, R4 ;  /* 0x00000005ff047819 */ /* 0x008fc80000011604 */
[----:B------:R-:W-:-:S04]  /*1bd20*/  SGXT.U32 R4, R4, 0x1 ;  /* 0x000000010404781a */ /* 0x000fc80000000000 */
[----:B------:R-:W-:-:S04]  /*1bd30*/  LOP3.LUT R4, R4, 0x34, RZ, 0xfc, !PT ;  /* 0x0000003404047812 */ /* 0x000fc800078efcff */
[----:B------:R-:W-:Y:S02]  /*1bd40*/  ISETP.GE.AND P3, PT, R4, UR7, PT ;  /* 0x0000000704007c0c */ /* 0x000fe4000bf66270 */
[----:B------:R-:W3:Y:S01]  /*1bd50*/  LDL R4, [R1+0x494] ;  /* 0x0004940001047983 */ /* 0x000ee20000100800 */
[----:B------:R-:W-:Y:S02]  /*1bd60*/  SGXT.U32 R6, R6, 0x1 ;  /* 0x000000010606781a */ /* 0x000fe40000000000 */
[----:B------:R-:W-:Y:S02]  /*1bd70*/  PRMT R20, RZ, 0x7610, R20 ;  /* 0x00007610ff147816 */ /* 0x000fe40000000014 */
[----:B------:R-:W-:Y:S02]  /*1bd80*/  LOP3.LUT R6, R6, 0x36, RZ, 0xfc, !PT ;  /* 0x0000003606067812 */ /* 0x000fe400078efcff */
[----:B------:R-:W-:Y:S02]  /*1bd90*/  PRMT R29, RZ, 0x7610, R29 ;  /* 0x00007610ff1d7816 */ /* 0x000fe4000000001d */
[----:B------:R-:W-:Y:S01]  /*1bda0*/  ISETP.GE.AND P0, PT, R6, UR7, PT ;  /* 0x0000000706007c0c */ /* 0x000fe2000bf06270 */
[----:B------:R4:W3:Y:S01]  /*1bdb0*/  @!P1 LDG.E.U16 R20, desc[UR10][R2.64] ;  /* 0x0000000a02149981 */ /* 0x0008e2000c1e1500 */
[----:B------:R-:W-:-:S02]  /*1bdc0*/  PRMT R27, RZ, 0x7610, R27 ;  /* 0x00007610ff1b7816 */ /* 0x000fc4000000001b */
[----:B------:R-:W-:Y:S01]  /*1bdd0*/  PRMT R21, RZ, 0x7610, R21 ;  /* 0x00007610ff157816 */ /* 0x000fe20000000015 */
[----:B------:R-:W0:Y:S01]  /*1bde0*/  S2R R6, SR_TID.X ;  /* 0x0000000000067919 */ /* 0x000e220000002100 */
[----:B----4-:R-:W-:Y:S02]  /*1bdf0*/  @!P2 IMAD.MOV.U32 R3, RZ, RZ, R10 ;  /* 0x000000ffff03a224 */ /* 0x010fe400078e000a */
[----:B--2---:R-:W-:-:S05]  /*1be00*/  @!P2 IMAD.MOV.U32 R2, RZ, RZ, R9 ;  /* 0x000000ffff02a224 */ /* 0x004fca00078e0009 */
[----:B------:R1:W2:Y:S02]  /*1be10*/  @!P2 LDG.E.U16 R29, desc[UR10][R2.64] ;  /* 0x0000000a021da981 */ /* 0x0002a4000c1e1500 */
[----:B-1----:R-:W-:Y:S02]  /*1be20*/  @!P3 IMAD.MOV.U32 R3, RZ, RZ, R5 ;  /* 0x000000ffff03b224 */ /* 0x002fe400078e0005 */
[----:B---3--:R-:W-:-:S05]  /*1be30*/  @!P3 IMAD.MOV.U32 R2, RZ, RZ, R4 ;  /* 0x000000ffff02b224 */ /* 0x008fca00078e0004 */
[----:B------:R1:W3:Y:S02]  /*1be40*/  @!P3 LDG.E.U16 R27, desc[UR10][R2.64] ;  /* 0x0000000a021bb981 */ /* 0x0002e4000c1e1500 */
[----:B-1----:R-:W-:Y:S02]  /*1be50*/  @!P0 IMAD.MOV.U32 R2, RZ, RZ, R7 ;  /* 0x000000ffff028224 */ /* 0x002fe400078e0007 */
[----:B------:R-:W-:-:S05]  /*1be60*/  @!P0 IMAD.MOV.U32 R3, RZ, RZ, R8 ;  /* 0x000000ffff038224 */ /* 0x000fca00078e0008 */
[----:B------:R-:W4:Y:S01]  /*1be70*/  @!P0 LDG.E.U16 R21, desc[UR10][R2.64] ;  /* 0x0000000a02158981 */ /* 0x000f22000c1e1500 */
[----:B0-----:R-:W-:-:S04]  /*1be80*/  SHF.R.U32.HI R6, RZ, 0x5, R6 ;  /* 0x00000005ff067819 */ /* 0x001fc80000011606 */
[----:B------:R-:W-:-:S04]  /*1be90*/  SGXT.U32 R6, R6, 0x1 ;  /* 0x000000010606781a */ /* 0x000fc80000000000 */
[----:B------:R-:W-:-:S04]  /*1bea0*/  LOP3.LUT R6, R6, 0x38, RZ, 0xfc, !PT ;  /* 0x0000003806067812 */ /* 0x000fc800078efcff */
[----:B------:R-:W-:Y:S02]  /*1beb0*/  ISETP.GE.AND P1, PT, R6, UR7, PT ;  /* 0x0000000706007c0c */ /* 0x000fe4000bf26270 */
[----:B------:R-:W0:Y:S02]  /*1bec0*/  S2R R6, SR_TID.X ;  /* 0x0000000000067919 */ /* 0x000e240000002100 */
[----:B0-----:R-:W-:-:S04]  /*1bed0*/  SHF.R.U32.HI R6, RZ, 0x5, R6 ;  /* 0x00000005ff067819 */ /* 0x001fc80000011606 */
[----:B------:R-:W-:-:S04]  /*1bee0*/  SGXT.U32 R6, R6, 0x1 ;  /* 0x000000010606781a */ /* 0x000fc80000000000 */
[----:B------:R-:W-:Y:S02]  /*1bef0*/  LOP3.LUT R9, R6, 0x3a, RZ, 0xfc, !PT ;  /* 0x0000003a06097812 */ /* 0x000fe400078efcff */
[----:B------:R-:W0:Y:S02]  /*1bf00*/  S2R R6, SR_TID.X ;  /* 0x0000000000067919 */ /* 0x000e240000002100 */
[----:B------:R-:W-:Y:S02]  /*1bf10*/  ISETP.GE.AND P2, PT, R9, UR7, PT ;  /* 0x0000000709007c0c */ /* 0x000fe4000bf46270 */
[--C-:B0-----:R-:W-:Y:S02]  /*1bf20*/  SHF.R.U32.HI R7, RZ, 0x5, R6.reuse ;  /* 0x00000005ff077819 */ /* 0x101fe40000011606 */
[----:B------:R-:W-:Y:S02]  /*1bf30*/  SHF.R.U32.HI R6, RZ, 0x5, R6 ;  /* 0x00000005ff067819 */ /* 0x000fe40000011606 */
[----:B------:R-:W-:-:S02]  /*1bf40*/  SGXT.U32 R7, R7, 0x1 ;  /* 0x000000010707781a */ /* 0x000fc40000000000 */
[----:B------:R-:W-:Y:S02]  /*1bf50*/  SGXT.U32 R6, R6, 0x1 ;  /* 0x000000010606781a */ /* 0x000fe40000000000 */
[----:B------:R-:W-:Y:S02]  /*1bf60*/  LOP3.LUT R7, R7, 0x3c, RZ, 0xfc, !PT ;  /* 0x0000003c07077812 */ /* 0x000fe400078efcff */
[----:B------:R-:W-:Y:S02]  /*1bf70*/  LOP3.LUT R6, R6, 0x3e, RZ, 0xfc, !PT ;  /* 0x0000003e06067812 */ /* 0x000fe400078efcff */
[----:B------:R-:W-:Y:S02]  /*1bf80*/  ISETP.GE.AND P3, PT, R7, UR7, PT ;  /* 0x0000000707007c0c */ /* 0x000fe4000bf66270 */
[----:B------:R-:W-:Y:S01]  /*1bf90*/  ISETP.GE.AND P4, PT, R6, UR7, PT ;  /* 0x0000000706007c0c */ /* 0x000fe2000bf86270 */
[----:B--2---:R-:W-:Y:S04]  /*1bfa0*/  STL [R1+0x1a10], R29 ;  /* 0x001a101d01007387 */ /* 0x004fe80000100800 */
[----:B------:R-:W2:Y:S04]  /*1bfb0*/  LDL R5, [R1+0x480] ;  /* 0x0004800001057983 */ /* 0x000ea80000100800 */
[----:B------:R-:W2:Y:S04]  /*1bfc0*/  LDL R4, [R1+0x484] ;  /* 0x0004840001047983 */ /* 0x000ea80000100800 */
[----:B---3--:R-:W-:Y:S04]  /*1bfd0*/  STL [R1+0x19f8], R27 ;  /* 0x0019f81b01007387 */ /* 0x008fe80000100800 */
[----:B------:R-:W-:Y:S04]  /*1bfe0*/  STL [R1+0x19fc], R27 ;  /* 0x0019fc1b01007387 */ /* 0x000fe80000100800 */
[----:B------:R-:W-:Y:S04]  /*1bff0*/  STL [R1+0x1a00], R27 ;  /* 0x001a001b01007387 */ /* 0x000fe80000100800 */
[----:B------:R0:W-:Y:S04]  /*1c000*/  STL [R1+0x38], R11 ;  /* 0x0000380b01007387 */ /* 0x0001e80000100800 */
[----:B----4-:R-:W-:Y:S04]  /*1c010*/  STL [R1+0x19cc], R21 ;  /* 0x0019cc1501007387 */ /* 0x010fe80000100800 */
[----:B------:R1:W-:Y:S04]  /*1c020*/  STL [R1+0x19d0], R21 ;  /* 0x0019d01501007387 */ /* 0x0003e80000100800 */
[----:B------:R-:W3:Y:S04]  /*1c030*/  LDL R9, [R1+0x478] ;  /* 0x0004780001097983 */ /* 0x000ee80000100800 */
[----:B------:R-:W4:Y:S04]  /*1c040*/  LDL R8, [R1+0x47c] ;  /* 0x00047c0001087983 */ /* 0x000f280000100800 */
[----:B------:R-:W4:Y:S04]  /*1c050*/  LDL R7, [R1+0x470] ;  /* 0x0004700001077983 */ /* 0x000f280000100800 */
[----:B------:R-:W4:Y:S04]  /*1c060*/  LDL R6, [R1+0x474] ;  /* 0x0004740001067983 */ /* 0x000f280000100800 */
[----:B------:R-:W4:Y:S04]  /*1c070*/  LDL R13, [R1+0x468] ;  /* 0x00046800010d7983 */ /* 0x000f280000100800 */
[----:B------:R-:W4:Y:S01]  /*1c080*/  LDL R12, [R1+0x46c] ;  /* 0x00046c00010c7983 */ /* 0x000f220000100800 */
[----:B------:R-:W1:Y:S01]  /*1c090*/  S2R R10, SR_TID.X ;  /* 0x00000000000a7919 */ /* 0x000e620000002100 */
[----:B------:R-:W1:Y:S02]  /*1c0a0*/  S2R R0, SR_TID.X ;  /* 0x0000000000007919 */ /* 0x000e640000002100 */
[----:B0-----:R-:W4:Y:S01]  /*1c0b0*/  LDL R11, [R1+0x560] ;  /* 0x00056000010b7983 */ /* 0x001f220000100800 */
[----:B------:R-:W-:-:S02]  /*1c0c0*/  PRMT R3, RZ, 0x7610, R3 ;  /* 0x00007610ff037816 */ /* 0x000fc40000000003 */
[----:B-1----:R-:W-:Y:S02]  /*1c0d0*/  LOP3.LUT R21, R10, 0x3f, RZ, 0xc0, !PT ;  /* 0x0000003f0a157812 */ /* 0x002fe400078ec0ff */
[----:B------:R-:W4:Y:S01]  /*1c0e0*/  LDL R10, [R1+0x564] ;  /* 0x00056400010a7983 */ /* 0x000f220000100800 */
[----:B------:R-:W-:-:S04]  /*1c0f0*/  SHF.R.U32.HI R0, RZ, 0x5, R0 ;  /* 0x00000005ff007819 */ /* 0x000fc80000011600 */
[----:B------:R-:W-:Y:S02]  /*1c100*/  SGXT.U32 R2, R0, 0x1 ;  /* 0x000000010002781a */ /* 0x000fe40000000000 */
[----:B------:R-:W-:Y:S02]  /*1c110*/  PRMT R0, RZ, 0x7610, R0 ;  /* 0x00007610ff007816 */ /* 0x000fe40000000000 */
[----:B------:R-:W-:Y:S02]  /*1c120*/  ISETP.GE.AND P0, PT, R2, UR7, PT ;  /* 0x0000000702007c0c */ /* 0x000fe4000bf06270 */
[----:B------:R-:W-:Y:S01]  /*1c130*/  PRMT R2, RZ, 0x7610, R2 ;  /* 0x00007610ff027816 */ /* 0x000fe20000000002 */
[----:B------:R-:W-:Y:S04]  /*1c140*/  STL [R1+0x1a0c], R21 ;  /* 0x001a0c1501007387 */ /* 0x000fe80000100800 */
[----:B--2---:R3:W2:Y:S02]  /*1c150*/  @!P1 LDG.E.U16 R0, desc[UR10][R4.64] ;  /* 0x0000000a04009981 */ /* 0x0046a4000c1e1500 */
[----:B---3--:R-:W-:-:S02]  /*1c160*/  @!P2 IMAD.MOV.U32 R5, RZ, RZ, R9 ;  /* 0x000000ffff05a224 */ /* 0x008fc400078e0009 */
[----:B------:R-:W3:Y:S01]  /*1c170*/  LDL R9, [R1+0xcd8] ;  /* 0x000cd80001097983 */ /* 0x000ee20000100800 */
[----:B----4-:R-:W-:-:S03]  /*1c180*/  @!P2 IMAD.MOV.U32 R4, RZ, RZ, R8 ;  /* 0x000000ffff04a224 */ /* 0x010fc600078e0008 */
[----:B------:R-:W3:Y:S04]  /*1c190*/  LDL R8, [R1+0xcdc] ;  /* 0x000cdc0001087983 */ /* 0x000ee80000100800 */
[----:B------:R0:W4:Y:S04]  /*1c1a0*/  @!P2 LDG.E.U16 R2, desc[UR10][R4.64] ;  /* 0x0000000a0402a981 */ /* 0x000128000c1e1500 */
[----:B------:R1:W2:Y:S01]  /*1c1b0*/  @!P3 LDG.E.U16 R3, desc[UR10][R6.64] ;  /* 0x0000000a0603b981 */ /* 0x0002a2000c1e1500 */
[----:B0-----:R-:W-:Y:S01]  /*1c1c0*/  PRMT R4, RZ, 0x7610, R4 ;  /* 0x00007610ff047816 */ /* 0x001fe20000000004 */
[----:B-1----:R-:W-:-:S02]  /*1c1d0*/  @!P4 IMAD.MOV.U32 R6, RZ, RZ, R12 ;  /* 0x000000ffff06c224 */ /* 0x002fc400078e000c */
[----:B------:R-:W-:-:S05]  /*1c1e0*/  @!P4 IMAD.MOV.U32 R7, RZ, RZ, R13 ;  /* 0x000000ffff07c224 */ /* 0x000fca00078e000d */
[----:B------:R0:W4:Y:S01]  /*1c1f0*/  @!P4 LDG.E.U16 R4, desc[UR10][R6.64] ;  /* 0x0000000a0604c981 */ /* 0x000122000c1e1500 */
[----:B------:R-:W-:Y:S01]  /*1c200*/  PRMT R14, RZ, 0x7610, R14 ;  /* 0x00007610ff0e7816 */ /* 0x000fe2000000000e */
[----:B0-----:R-:W-:Y:S02]  /*1c210*/  @!P0 IMAD.MOV.U32 R7, RZ, RZ, R11 ;  /* 0x000000ffff078224 */ /* 0x001fe400078e000b */
[----:B------:R-:W-:-:S05]  /*1c220*/  @!P0 IMAD.MOV.U32 R6, RZ, RZ, R10 ;  /* 0x000000ffff068224 */ /* 0x000fca00078e000a */
[----:B------:R0:W4:Y:S01]  /*1c230*/  @!P0 LDG.E.U16 R14, desc[UR10][R6.64] ;  /* 0x0000000a060e8981 */ /* 0x000122000c1e1500 */
[----:B------:R-:W-:Y:S02]  /*1c240*/  ISETP.GE.AND P1, PT, R21, UR7, PT ;  /* 0x0000000715007c0c */ /* 0x000fe4000bf26270 */
[----:B------:R-:W-:Y:S01]  /*1c250*/  PRMT R5, RZ, 0x7610, R5 ;  /* 0x00007610ff057816 */ /* 0x000fe20000000005 */
[----:B------:R-:W-:Y:S10]  /*1c260*/  BAR.SYNC.DEFER_BLOCKING 0x0 ;  /* 0x0000000000007b1d */ /* 0x000ff40000010000 */
[----:B---3--:R1:W3:Y:S04]  /*1c270*/  @!P1 LDG.E.U16 R5, desc[UR10][R8.64] ;  /* 0x0000000a08059981 */ /* 0x0082e8000c1e1500 */
[----:B--2---:R-:W-:Y:S04]  /*1c280*/  STL [R1+0x19f4], R3 ;  /* 0x0019f40301007387 */ /* 0x004fe80000100800 */
[----:B------:R-:W-:Y:S04]  /*1c290*/  STL [R1+0x1a04], R3 ;  /* 0x001a040301007387 */ /* 0x000fe80000100800 */
[----:B------:R-:W-:Y:S04]  /*1c2a0*/  STL [R1+0x1a08], R3 ;  /* 0x001a080301007387 */ /* 0x000fe80000100800 */
[----:B----4-:R-:W-:Y:S04]  /*1c2b0*/  STL [R1+0x19c8], R4 ;  /* 0x0019c80401007387 */ /* 0x010fe80000100800 */
[----:B------:R-:W1:Y:S04]  /*1c2c0*/  LDL R8, [R1+0xcb8] ;  /* 0x000cb80001087983 */ /* 0x000e680000100800 */
[----:B------:R-:W1:Y:S01]  /*1c2d0*/  LDL R9, [R1+0xcbc] ;  /* 0x000cbc0001097983 */ /* 0x000e620000100800 */
[----:B0-----:R-:W-:-:S03]  /*1c2e0*/  PRMT R6, RZ, 0x7610, R6 ;  /* 0x00007610ff067816 */ /* 0x001fc60000000006 */
[----:B------:R-:W2:Y:S04]  /*1c2f0*/  LDL R11, [R1+0xc78] ;  /* 0x000c7800010b7983 */ /* 0x000ea80000100800 */
[----:B------:R-:W2:Y:S01]  /*1c300*/  LDL R10, [R1+0xc7c] ;  /* 0x000c7c00010a7983 */ /* 0x000ea20000100800 */
[----:B------:R-:W-:-:S03]  /*1c310*/  PRMT R7, RZ, 0x7610, R7 ;  /* 0x00007610ff077816 */ /* 0x000fc60000000007 */
[----:B------:R-:W4:Y:S04]  /*1c320*/  LDL R13, [R1+0xbf8] ;  /* 0x000bf800010d7983 */ /* 0x000f280000100800 */
[----:B------:R-:W4:Y:S01]  /*1c330*/  LDL R12, [R1+0xbfc] ;  /* 0x000bfc00010c7983 */ /* 0x000f220000100800 */
[----:B-1----:R-:W-:-:S04]  /*1c340*/  @!P1 LOP3.LUT R9, R9, R8, RZ, 0x3c, !PT ;  /* 0x0000000809099212 */ /* 0x002fc800078e3cff */
[----:B------:R-:W-:-:S04]  /*1c350*/  @!P1 LOP3.LUT R8, R9, R8, RZ, 0x3c, !PT ;  /* 0x0000000809089212 */ /* 0x000fc800078e3cff */
[----:B------:R-:W-:Y:S01]  /*1c360*/  @!P1 LOP3.LUT R9, R9, R8, RZ, 0x3c, !PT ;  /* 0x0000000809099212 */ /* 0x000fe200078e3cff */
[----:B--2---:R0:W2:Y:S04]  /*1c370*/  @!P1 LDG.E.U16 R7, desc[UR10][R10.64] ;  /* 0x0000000a0a079981 */ /* 0x0040a8000c1e1500 */
[----:B------:R-:W2:Y:S04]  /*1c380*/  @!P1 LDG.E.U16 R6, desc[UR10][R8.64] ;  /* 0x0000000a08069981 */ /* 0x000ea8000c1e1500 */
[----:B---3--:R-:W-:Y:S04]  /*1c390*/  STL [R1+0x19d4], R5 ;  /* 0x0019d40501007387 */ /* 0x008fe80000100800 */
[----:B------:R-:W-:Y:S04]  /*1c3a0*/  STL [R1+0x19d8], R5 ;  /* 0x0019d80501007387 */ /* 0x000fe80000100800 */
[----:B--2---:R-:W-:Y:S04]  /*1c3b0*/  STL [R1+0x19dc], R6 ;  /* 0x0019dc0601007387 */ /* 0x004fe80000100800 */
[----:B------:R-:W-:Y:S04]  /*1c3c0*/  STL [R1+0x19e0], R6 ;  /* 0x0019e00601007387 */ /* 0x000fe80000100800 */
[----:B------:R-:W0:Y:S04]  /*1c3d0*/  LDL R10, [R1+0xc38] ;  /* 0x000c3800010a7983 */ /* 0x000e280000100800 */
[----:B------:R-:W0:Y:S01]  /*1c3e0*/  LDL R11, [R1+0xc3c] ;  /* 0x000c3c00010b7983 */ /* 0x000e220000100800 */
[----:B------:R-:W-:-:S02]  /*1c3f0*/  PRMT R8, RZ, 0x7610, R8 ;  /* 0x00007610ff087816 */ /* 0x000fc40000000008 */
[----:B0-----:R-:W-:-:S04]  /*1c400*/  @!P1 LOP3.LUT R11, R11, R10, RZ, 0x3c, !PT ;  /* 0x0000000a0b0b9212 */ /* 0x001fc800078e3cff */
[----:B------:R-:W-:-:S04]  /*1c410*/  @!P1 LOP3.LUT R10, R11, R10, RZ, 0x3c, !PT ;  /* 0x0000000a0b0a9212 */ /* 0x000fc800078e3cff */
[----:B------:R-:W-:-:S05]  /*1c420*/  @!P1 LOP3.LUT R11, R11, R10, RZ, 0x3c, !PT ;  /* 0x0000000a0b0b9212 */ /* 0x000fca00078e3cff */
[----:B------:R-:W2:Y:S01]  /*1c430*/  @!P1 LDG.E.U16 R8, desc[UR10][R10.64] ;  /* 0x0000000a0a089981 */ /* 0x000ea2000c1e1500 */
[----:B------:R-:W-:-:S03]  /*1c440*/  PRMT R9, RZ, 0x7610, R9 ;  /* 0x00007610ff097816 */ /* 0x000fc60000000009 */
[----:B------:R-:W-:Y:S04]  /*1c450*/  STL [R1+0x19e4], R7 ;  /* 0x0019e40701007387 */ /* 0x000fe80000100800 */
[----:B------:R-:W-:Y:S04]  /*1c460*/  STL [R1+0x19e8], R7 ;  /* 0x0019e80701007387 */ /* 0x000fe80000100800 */
[----:B----4-:R0:W3:Y:S04]  /*1c470*/  @!P1 LDG.E.U16 R9, desc[UR10][R12.64] ;  /* 0x0000000a0c099981 */ /* 0x0100e8000c1e1500 */
        /* <DEDUP_REMOVED lines=8> */
[----:B------:R0:W2:Y:S04]  /*1c500*/  @!P1 LDG.E.U16 R10, desc[UR10][R12.64] ;  /* 0x0000000a0c0a9981 */ /* 0x0000a8000c1e1500 */
[----:B------:R-:W0:Y:S04]  /*1c510*/  LDL R12, [R1+0xb78] ;  /* 0x000b7800010c7983 */ /* 0x000e280000100800 */
[----:B------:R-:W0:Y:S01]  /*1c520*/  LDL R13, [R1+0xb7c] ;  /* 0x000b7c00010d7983 */ /* 0x000e220000100800 */
[----:B------:R-:W-:Y:S02]  /*1c530*/  PRMT R11, RZ, 0x7610, R11 ;  /* 0x00007610ff0b7816 */ /* 0x000fe4000000000b */
[----:B0-----:R-:W-:-:S04]  /*1c540*/  @!P1 LOP3.LUT R13, R13, R12, RZ, 0x3c, !PT ;  /* 0x0000000c0d0d9212 */ /* 0x001fc800078e3cff */
[----:B------:R-:W-:-:S04]  /*1c550*/  @!P1 LOP3.LUT R12, R13, R12, RZ, 0x3c, !PT ;  /* 0x0000000c0d0c9212 */ /* 0x000fc800078e3cff */
[----:B------:R-:W-:-:S05]  /*1c560*/  @!P1 LOP3.LUT R13, R13, R12, RZ, 0x3c, !PT ;  /* 0x0000000c0d0d9212 */ /* 0x000fca00078e3cff */
[----:B------:R0:W4:Y:S04]  /*1c570*/  @!P1 LDG.E.U16 R11, desc[UR10][R12.64] ;  /* 0x0000000a0c0b9981 */ /* 0x000128000c1e1500 */
[----:B------:R-:W0:Y:S04]  /*1c580*/  LDL R12, [R1+0xb38] ;  /* 0x000b3800010c7983 */ /* 0x000e280000100800 */
[----:B------:R-:W0:Y:S01]  /*1c590*/  LDL R13, [R1+0xb3c] ;  /* 0x000b3c00010d7983 */ /* 0x000e220000100800 */
[----:B------:R-:W-:Y:S02]  /*1c5a0*/  PRMT R28, RZ, 0x7610, R28 ;  /* 0x00007610ff1c7816 */ /* 0x000fe4000000001c */
[----:B0-----:R-:W-:-:S04]  /*1c5b0*/  @!P1 LOP3.LUT R13, R13, R12, RZ, 0x3c, !PT ;  /* 0x0000000c0d0d9212 */ /* 0x001fc800078e3cff */
[----:B------:R-:W-:-:S04]  /*1c5c0*/  @!P1 LOP3.LUT R12, R13, R12, RZ, 0x3c, !PT ;  /* 0x0000000c0d0c9212 */ /* 0x000fc800078e3cff */
[----:B------:R-:W-:-:S05]  /*1c5d0*/  @!P1 LOP3.LUT R13, R13, R12, RZ, 0x3c, !PT ;  /* 0x0000000c0d0d9212 */ /* 0x000fca00078e3cff */
[----:B------:R-:W2:Y:S04]  /*1c5e0*/  @!P1 LDG.E.U16 R28, desc[UR10][R12.64] ;  /* 0x0000000a0c1c9981 */ /* 0x000ea8000c1e1500 */
        /* <DEDUP_REMOVED lines=38> */
[----:B------:R-:W3:Y:S04]  /*1c850*/  LDL R12, [R1+0x9f8] ;  /* 0x0009f800010c7983 */ /* 0x000ee80000100800 */
[----:B------:R-:W3:Y:S01]  /*1c860*/  LDL R13, [R1+0x9fc] ;  /* 0x0009fc00010d7983 */ /* 0x000ee20000100800 */
[----:B--2---:R-:W-:-:S02]  /*1c870*/  PRMT R28, RZ, 0x7610, R28 ;  /* 0x00007610ff1c7816 */ /* 0x004fc4000000001c */
[----:B---3--:R-:W-:-:S04]  /*1c880*/  @!P1 LOP3.LUT R13, R13, R12, RZ, 0x3c, !PT ;  /* 0x0000000c0d0d9212 */ /* 0x008fc800078e3cff */
        /* <DEDUP_REMOVED lines=463> */
[----:B------:R-:W2:Y:S04]  /*1e580*/  LDL R12, [R1+0x57c] ;  /* 0x00057c00010c7983 */ /* 0x000ea80000100800 */
[----:B------:R-:W2:Y:S01]  /*1e590*/  LDL R13, [R1+0xcd4] ;  /* 0x000cd400010d7983 */ /* 0x000ea20000100800 */
[----:B0-----:R-:W0:Y:S02]  /*1e5a0*/  S2R R28, SR_TID.X ;  /* 0x00000000001c7919 */ /* 0x001e240000002100 */
[----:B0-----:R-:W-:-:S05]  /*1e5b0*/  LOP3.LUT R28, R28, 0x3f, RZ, 0xc0, !PT ;  /* 0x0000003f1c1c7812 */ /* 0x001fca00078ec0ff */
[----:B------:R-:W-:-:S05]  /*1e5c0*/  IMAD.SHL.U32 R28, R28, 0x2, RZ ;  /* 0x000000021c1c7824 */ /* 0x000fca00078e00ff */
[----:B------:R0:W-:Y:S02]  /*1e5d0*/  STS.U16 [R28+UR5+0x8000], R14 ;  /* 0x0080000e1c007988 */ /* 0x0001e40008000405 */
[----:B0-----:R-:W-:Y:S02]  /*1e5e0*/  PRMT R28, RZ, 0x7610, R28 ;  /* 0x00007610ff1c7816 */ /* 0x001fe4000000001c */
[----:B--2---:R-:W-:-:S04]  /*1e5f0*/  @!P1 LOP3.LUT R13, R13, R12, RZ, 0x3c, !PT ;  /* 0x0000000c0d0d9212 */ /* 0x004fc800078e3cff */
[----:B------:R-:W-:-:S04]  /*1e600*/  @!P1 LOP3.LUT R12, R13, R12, RZ, 0x3c, !PT ;  /* 0x0000000c0d0c9212 */ /* 0x000fc800078e3cff */
[----:B------:R-:W-:-:S05]  /*1e610*/  @!P1 LOP3.LUT R13, R13, R12, RZ, 0x3c, !PT ;  /* 0x0000000c0d0d9212 */ /* 0x000fca00078e3cff */
[----:B------:R-:W2:Y:S04]  /*1e620*/  @!P1 LDG.E.U16 R28, desc[UR10][R12.64] ;  /* 0x0000000a0c1c9981 */ /* 0x000ea8000c1e1500 */
[----:B------:R-:W-:Y:S04]  /*1e630*/  STL [R1+0x19b0], R14 ;  /* 0x0019b00e01007387 */ /* 0x000fe80000100800 */
[----:B------:R-:W-:Y:S04]  /*1e640*/  STL [R1+0x19b4], R14 ;  /* 0x0019b40e01007387 */ /* 0x000fe80000100800 */
        /* <DEDUP_REMOVED lines=58> */
[----:B------:R-:W-:Y:S04]  /*1e9f0*/  STL [R1+0x19c4], R18 ;  /* 0x0019c41201007387 */ /* 0x000fe80000100800 */
[----:B--2---:R0:W-:Y:S04]  /*1ea00*/  STL [R1+0x23c], R28 ;  /* 0x00023c1c01007387 */ /* 0x0041e80000100800 */
[----:B------:R-:W2:Y:S04]  /*1ea10*/  LDL R12, [R1+0xba8] ;  /* 0x000ba800010c7983 */ /* 0x000ea80000100800 */
[----:B------:R-:W2:Y:S01]  /*1ea20*/  LDL R13, [R1+0xbac] ;  /* 0x000bac00010d7983 */ /* 0x000ea20000100800 */
[----:B------:R-:W-:-:S03]  /*1ea30*/  PRMT R5, RZ, 0x7610, R5 ;  /* 0x00007610ff057816 */ /* 0x000fc60000000005 */
[----:B------:R-:W-:Y:S04]  /*1ea40*/  STL [R1+0x199c], R19 ;  /* 0x00199c1301007387 */ /* 0x000fe80000100800 */
[----:B------:R-:W-:Y:S01]  /*1ea50*/  STL [R1+0x19a0], R19 ;  /* 0x0019a01301007387 */ /* 0x000fe20000100800 */
[----:B0-----:R-:W0:Y:S01]  /*1ea60*/  S2R R28, SR_TID.X ;  /* 0x00000000001c7919 */ /* 0x001e220000002100 */
[----:B--2---:R-:W-:-:S04]  /*1ea70*/  @!P1 LOP3.LUT R13, R13, R12, RZ, 0x3c, !PT ;  /* 0x0000000c0d0d9212 */ /* 0x004fc800078e3cff */
[----:B------:R-:W-:-:S04]  /*1ea80*/  @!P1 LOP3.LUT R12, R13, R12, RZ, 0x3c, !PT ;  /* 0x0000000c0d0c9212 */ /* 0x000fc800078e3cff */
[----:B------:R-:W-:-:S05]  /*1ea90*/  @!P1 LOP3.LUT R13, R13, R12, RZ, 0x3c, !PT ;  /* 0x0000000c0d0d9212 */ /* 0x000fca00078e3cff */
[----:B------:R1:W2:Y:S04]  /*1eaa0*/  @!P1 LDG.E.U16 R5, desc[UR10][R12.64] ;  /* 0x0000000a0c059981 */ /* 0x0002a8000c1e1500 */
[----:B------:R-:W1:Y:S04]  /*1eab0*/  LDL R12, [R1+0xb68] ;  /* 0x000b6800010c7983 */ /* 0x000e680000100800 */
[----:B------:R-:W1:Y:S01]  /*1eac0*/  LDL R13, [R1+0xb6c] ;  /* 0x000b6c00010d7983 */ /* 0x000e620000100800 */
[----:B0-----:R-:W-:-:S05]  /*1ead0*/  LOP3.LUT R28, R28, 0x3f, RZ, 0xc0, !PT ;  /* 0x0000003f1c1c7812 */ /* 0x001fca00078ec0ff */
[----:B------:R-:W-:-:S05]  /*1eae0*/  IMAD.SHL.U32 R28, R28, 0x2, RZ ;  /* 0x000000021c1c7824 */ /* 0x000fca00078e00ff */
[----:B------:R-:W-:Y:S04]  /*1eaf0*/  STS.U16 [R28+UR5+0x8a00], R19 ;  /* 0x008a00131c007988 */ /* 0x000fe80008000405 */
[----:B------:R0:W-:Y:S02]  /*1eb00*/  STS.U16 [R28+UR5+0x8c00], R20 ;  /* 0x008c00141c007988 */ /* 0x0001e40008000405 */
[----:B0-----:R-:W-:Y:S02]  /*1eb10*/  PRMT R28, RZ, 0x7610, R28 ;  /* 0x00007610ff1c7816 */ /* 0x001fe4000000001c */
[----:B-1----:R-:W-:-:S04]  /*1eb20*/  @!P1 LOP3.LUT R13, R13, R12, RZ, 0x3c, !PT ;  /* 0x0000000c0d0d9212 */ /* 0x002fc800078e3cff */
[----:B------:R-:W-:-:S04]  /*1eb30*/  @!P1 LOP3.LUT R12, R13, R12, RZ, 0x3c, !PT ;  /* 0x0000000c0d0c9212 */ /* 0x000fc800078e3cff */
[----:B------:R-:W-:-:S05]  /*1eb40*/  @!P1 LOP3.LUT R13, R13, R12, RZ, 0x3c, !PT ;  /* 0x0000000c0d0d9212 */ /* 0x000fca00078e3cff */
[----:B------:R-:W3:Y:S04]  /*1eb50*/  @!P1 LDG.E.U16 R28, desc[UR10][R12.64] ;  /* 0x0000000a0c1c9981 */ /* 0x000ee8000c1e1500 */
[----:B------:R-:W-:Y:S04]  /*1eb60*/  STL [R1+0x19a4], R20 ;  /* 0x0019a41401007387 */ /* 0x000fe80000100800 */
[----:B------:R-:W-:Y:S04]  /*1eb70*/  STL [R1+0x19bc], R20 ;  /* 0x0019bc1401007387 */ /* 0x000fe80000100800 */
[----:B--2---:R-:W-:Y:S04]  /*1eb80*/  STL [R1+0x238], R5 ;  /* 0x0002380501007387 */ /* 0x004fe80000100800 */
[----:B---3--:R-:W-:Y:S04]  /*1eb90*/  STL [R1+0x234], R28 ;  /* 0x0002341c01007387 */ /* 0x008fe80000100800 */
[----:B------:R-:W2:Y:S04]  /*1eba0*/  LDL R12, [R1+0xb28] ;  /* 0x000b2800010c7983 */ /* 0x000ea80000100800 */
[----:B------:R-:W2:Y:S01]  /*1ebb0*/  LDL R13, [R1+0xb2c] ;  /* 0x000b2c00010d7983 */ /* 0x000ea20000100800 */
[----:B------:R-:W-:-:S02]  /*1ebc0*/  PRMT R22, RZ, 0x7610, R22 ;  /* 0x00007610ff167816 */ /* 0x000fc40000000016 */
[----:B--2---:R-:W-:-:S04]  /*1ebd0*/  @!P1 LOP3.LUT R13, R13, R12, RZ, 0x3c, !PT ;  /* 0x0000000c0d0d9212 */ /* 0x004fc800078e3cff */
[----:B------:R-:W-:-:S04]  /*1ebe0*/  @!P1 LOP3.LUT R12, R13, R12, RZ, 0x3c, !PT ;  /* 0x0000000c0d0c9212 */ /* 0x000fc800078e3cff */
[----:B------:R-:W-:-:S05]  /*1ebf0*/  @!P1 LOP3.LUT R13, R13, R12, RZ, 0x3c, !PT ;  /* 0x0000000c0d0d9212 */ /* 0x000fca00078e3cff */
[----:B------:R-:W2:Y:S04]  /*1ec00*/  @!P1 LDG.E.U16 R22, desc[UR10][R12.64] ;  /* 0x0000000a0c169981 */ /* 0x000ea8000c1e1500 */
[----:B------:R-:W-:Y:S04]  /*1ec10*/  STL [R1+0x19c0], R0 ;  /* 0x0019c00001007387 */ /* 0x000fe80000100800 */
[----:B--2---:R0:W-:Y:S04]  /*1ec20*/  STL [R1+0x230], R22 ;  /* 0x0002301601007387 */ /* 0x0041e80000100800 */
[----:B0-----:R-:W2:Y:S04]  /*1ec30*/  LDL.LU R22, [R1+0x1a18] ;  /* 0x001a180001167983 */ /* 0x001ea80000300800 */
[----:B------:R-:W3:Y:S04]  /*1ec40*/  LDL R12, [R1+0xae8] ;  /* 0x000ae800010c7983 */ /* 0x000ee80000100800 */
[----:B------:R-:W3:Y:S01]  /*1ec50*/  LDL R13, [R1+0xaec] ;  /* 0x000aec00010d7983 */ /* 0x000ee20000100800 */
[----:B------:R-:W-:-:S02]  /*1ec60*/  PRMT R27, RZ, 0x7610, R27 ;  /* 0x00007610ff1b7816 */ /* 0x000fc4000000001b */
[----:B---3--:R-:W-:-:S04]  /*1ec70*/  @!P1 LOP3.LUT R13, R13, R12, RZ, 0x3c, !PT ;  /* 0x0000000c0d0d9212 */ /* 0x008fc800078e3cff */
[----:B------:R-:W-:-:S04]  /*1ec80*/  @!P1 LOP3.LUT R12, R13, R12, RZ, 0x3c, !PT ;  /* 0x0000000c0d0c9212 */ /* 0x000fc800078e3cff */
[----:B------:R-:W-:-:S05]  /*1ec90*/  @!P1 LOP3.LUT R13, R13, R12, RZ, 0x3c, !PT ;  /* 0x0000000c0d0d9212 */ /* 0x000fca00078e3cff */
[----:B------:R-:W3:Y:S04]  /*1eca0*/  @!P1 LDG.E.U16 R27, desc[UR10][R12.64] ;  /* 0x0000000a0c1b9981 */ /* 0x000ee8000c1e1500 */
[----:B------:R-:W2:Y:S04]  /*1ecb0*/  LDL R12, [R1+0xaa8] ;  /* 0x000aa800010c7983 */ /* 0x000ea80000100800 */
[----:B------:R-:W2:Y:S01]  /*1ecc0*/  LDL R13, [R1+0xaac] ;  /* 0x000aac00010d7983 */ /* 0x000ea20000100800 */
[----:B------:R-:W-:-:S03]  /*1ecd0*/  PRMT R17, RZ, 0x7610, R17 ;  /* 0x00007610ff117816 */ /* 0x000fc60000000011 */
[----:B---3--:R0:W-:Y:S01]  /*1ece0*/  STL [R1+0x220], R27 ;  /* 0x0002201b01007387 */ /* 0x0081e20000100800 */
[----:B------:R-:W-:-:S03]  /*1ecf0*/  PRMT R25, RZ, 0x7610, R25 ;  /* 0x00007610ff197816 */ /* 0x000fc60000000019 */
[----:B0-----:R-:W3:Y:S01]  /*1ed00*/  LDL R27, [R1+0x9ec] ;  /* 0x0009ec00011b7983 */ /* 0x001ee20000100800 */
[----:B--2---:R-:W-:-:S04]  /*1ed10*/  @!P1 LOP3.LUT R13, R13, R12, RZ, 0x3c, !PT ;  /* 0x0000000c0d0d9212 */ /* 0x004fc800078e3cff */
[----:B------:R-:W-:-:S04]  /*1ed20*/  @!P1 LOP3.LUT R12, R13, R12, RZ, 0x3c, !PT ;  /* 0x0000000c0d0c9212 */ /* 0x000fc800078e3cff */
[----:B------:R-:W-:-:S05]  /*1ed30*/  @!P1 LOP3.LUT R13, R13, R12, RZ, 0x3c, !PT ;  /* 0x0000000c0d0d9212 */ /* 0x000fca00078e3cff */
[----:B------:R0:W2:Y:S04]  /*1ed40*/  @!P1 LDG.E.U16 R17, desc[UR10][R12.64] ;  /* 0x0000000a0c119981 */ /* 0x0000a8000c1e1500 */
[----:B------:R-:W0:Y:S04]  /*1ed50*/  LDL R12, [R1+0xa68] ;  /* 0x000a6800010c7983 */ /* 0x000e280000100800 */
[----:B------:R-:W0:Y:S02]  /*1ed60*/  LDL R13, [R1+0xa6c] ;  /* 0x000a6c00010d7983 */ /* 0x000e240000100800 */
[----:B0-----:R-:W-:-:S04]  /*1ed70*/  @!P1 LOP3.LUT R13, R13, R12, RZ, 0x3c, !PT ;  /* 0x0000000c0d0d9212 */ /* 0x001fc800078e3cff */
[----:B------:R-:W-:-:S04]  /*1ed80*/  @!P1 LOP3.LUT R12, R13, R12, RZ, 0x3c, !PT ;  /* 0x0000000c0d0c9212 */ /* 0x000fc800078e3cff */
[----:B------:R-:W-:-:S05]  /*1ed90*/  @!P1 LOP3.LUT R13, R13, R12, RZ, 0x3c, !PT ;  /* 0x0000000c0d0d9212 */ /* 0x000fca00078e3cff */
[----:B------:R-:W3:Y:S04]  /*1eda0*/  @!P1 LDG.E.U16 R25, desc[UR10][R12.64] ;  /* 0x0000000a0c199981 */ /* 0x000ee8000c1e1500 */
[----:B--2---:R0:W-:Y:S04]  /*1edb0*/  STL [R1+0x210], R17 ;  /* 0x0002101101007387 */ /* 0x0041e80000100800 */
[----:B0-----:R-:W2:Y:S04]  /*1edc0*/  LDL R17, [R1+0x9ac] ;  /* 0x0009ac0001117983 */ /* 0x001ea80000100800 */
[----:B---3--:R0:W-:Y:S04]  /*1edd0*/  STL [R1+0x200], R25 ;  /* 0x0002001901007387 */ /* 0x0081e80000100800 */
[----:B0-----:R-:W3:Y:S04]  /*1ede0*/  LDL.LU R25, [R1+0x1a14] ;  /* 0x001a140001197983 */ /* 0x001ee80000300800 */
[----:B------:R-:W2:Y:S04]  /*1edf0*/  LDL R12, [R1+0xa28] ;  /* 0x000a2800010c7983 */ /* 0x000ea80000100800 */
[----:B------:R-:W2:Y:S01]  /*1ee00*/  LDL R13, [R1+0xa2c] ;  /* 0x000a2c00010d7983 */ /* 0x000ea20000100800 */
[----:B------:R-:W-:-:S02]  /*1ee10*/  PRMT R3, RZ, 0x7610, R3 ;  /* 0x00007610ff037816 */ /* 0x000fc40000000003 */
[----:B--2---:R-:W-:-:S04]  /*1ee20*/  @!P1 LOP3.LUT R13, R13, R12, RZ, 0x3c, !PT ;  /* 0x0000000c0d0d9212 */ /* 0x004fc800078e3cff */
[----:B------:R-:W-:-:S04]  /*1ee30*/  @!P1 LOP3.LUT R12, R13, R12, RZ, 0x3c, !PT ;  /* 0x0000000c0d0c9212 */ /* 0x000fc800078e3cff */
[----:B------:R-:W-:-:S05]  /*1ee40*/  @!P1 LOP3.LUT R13, R13, R12, RZ, 0x3c, !PT ;  /* 0x0000000c0d0d9212 */ /* 0x000fca00078e3cff */
[----:B------:R0:W2:Y:S04]  /*1ee50*/  @!P1 LDG.E.U16 R3, desc[UR10][R12.64] ;  /* 0x0000000a0c039981 */ /* 0x0000a8000c1e1500 */
[----:B------:R-:W2:Y:S01]  /*1ee60*/  LDL R13, [R1+0x9e8] ;  /* 0x0009e800010d7983 */ /* 0x000ea20000100800 */
[----:B------:R-:W-:Y:S01]  /*1ee70*/  PRMT R29, RZ, 0x7610, R29 ;  /* 0x00007610ff1d7816 */ /* 0x000fe2000000001d */
[----:B0-----:R-:W-:-:S05]  /*1ee80*/  @!P1 IMAD.MOV.U32 R12, RZ, RZ, R27 ;  /* 0x000000ffff0c9224 */ /* 0x001fca00078e001b */
[----:B--2---:R-:W2:Y:S04]  /*1ee90*/  @!P1 LDG.E.U16 R29, desc[UR10][R12.64] ;  /* 0x0000000a0c1d9981 */ /* 0x004ea8000c1e1500 */
[----:B------:R0:W-:Y:S04]  /*1eea0*/  STL [R1+0x1f0], R3 ;  /* 0x0001f00301007387 */ /* 0x0001e80000100800 */
[----:B0-----:R-:W3:Y:S04]  /*1eeb0*/  LDL.LU R3, [R1+0xc] ;  /* 0x00000c0001037983 */ /* 0x001ee80000300800 */
[----:B------:R-:W3:Y:S01]  /*1eec0*/  LDL.LU R27, [R1+0x18] ;  /* 0x00001800011b7983 */ /* 0x000ee20000300800 */
[----:B------:R-:W0:Y:S01]  /*1eed0*/  S2R R5, SR_TID.X ;  /* 0x0000000000057919 */ /* 0x000e220000002100 */
[----:B------:R-:W1:Y:S02]  /*1eee0*/  S2R R28, SR_TID.X ;  /* 0x00000000001c7919 */ /* 0x000e640000002100 */
[----:B--2---:R2:W-:Y:S04]  /*1eef0*/  STL [R1+0x1e0], R29 ;  /* 0x0001e01d01007387 */ /* 0x0045e80000100800 */
[----:B--2---:R-:W2:Y:S04]  /*1ef00*/  LDL.LU R29, [R1+0x1a10] ;  /* 0x001a1000011d7983 */ /* 0x004ea80000300800 */
[----:B------:R-:W2:Y:S04]  /*1ef10*/  LDL.LU R12, [R1] ;  /* 0x00000000010c7983 */ /* 0x000ea80000300800 */
[----:B------:R-:W4:Y:S01]  /*1ef20*/  LDL R13, [R1+0x9a8] ;  /* 0x0009a800010d7983 */ /* 0x000f220000100800 */
[----:B0-----:R-:W-:-:S02]  /*1ef30*/  LOP3.LUT R5, R5, 0x3f, RZ, 0xc0, !PT ;  /* 0x0000003f05057812 */ /* 0x001fc400078ec0ff */
[----:B-1----:R-:W-:-:S03]  /*1ef40*/  LOP3.LUT R28, R28, 0x3f, RZ, 0xc0, !PT ;  /* 0x0000003f1c1c7812 */ /* 0x002fc600078ec0ff */
[----:B------:R-:W-:Y:S02]  /*1ef50*/  IMAD.SHL.U32 R5, R5, 0x2, RZ ;  /* 0x0000000205057824 */ /* 0x000fe400078e00ff */
[----:B------:R-:W-:-:S03]  /*1ef60*/  IMAD.SHL.U32 R28, R28, 0x2, RZ ;  /* 0x000000021c1c7824 */ /* 0x000fc600078e00ff */
[----:B------:R-:W-:Y:S02]  /*1ef70*/  LOP3.LUT R5, R5, 0x10, RZ, 0x3c, !PT ;  /* 0x0000001005057812 */ /* 0x000fe400078e3cff */
[----:B------:R-:W-:Y:S04]  /*1ef80*/  STS.U16 [R28+UR5+0x8e00], R0 ;  /* 0x008e00001c007988 */ /* 0x000fe80008000405 */
[----:B------:R-:W-:Y:S04]  /*1ef90*/  STS.U16 [R5+UR5+0x8080], R22 ;  /* 0x0080801605007988 */ /* 0x000fe80008000405 */
[----:B------:R-:W-:Y:S01]  /*1efa0*/  STS.U16 [R5+UR5+0x8280], R23 ;  /* 0x0082801705007988 */ /* 0x000fe20008000405 */
[----:B------:R-:W-:-:S03]  /*1efb0*/  PRMT R6, RZ, 0x7610, R6 ;  /* 0x00007610ff067816 */ /* 0x000fc60000000006 */
[----:B------:R-:W-:Y:S04]  /*1efc0*/  STS.U16 [R5+UR5+0x8480], R24 ;  /* 0x0084801805007988 */ /* 0x000fe80008000405 */
[----:B---3--:R-:W-:Y:S04]  /*1efd0*/  STS.U16 [R5+UR5+0x8680], R25 ;  /* 0x0086801905007988 */ /* 0x008fe80008000405 */
[----:B------:R-:W-:Y:S04]  /*1efe0*/  STS.U16 [R5+UR5+0x8880], R26 ;  /* 0x0088801a05007988 */ /* 0x000fe80008000405 */
[----:B--2---:R0:W-:Y:S02]  /*1eff0*/  STS.U16 [R5+UR5+0x8a80], R12 ;  /* 0x008a800c05007988 */ /* 0x0041e40008000405 */
[----:B0-----:R-:W-:Y:S01]  /*1f000*/  @!P1 IMAD.MOV.U32 R12, RZ, RZ, R17 ;  /* 0x000000ffff0c9224 */ /* 0x001fe200078e0011 */
[----:B------:R-:W-:Y:S01]  /*1f010*/  PRMT R21, RZ, 0x7610, R21 ;  /* 0x00007610ff157816 */ /* 0x000fe20000000015 */
[----:B------:R-:W2:Y:S04]  /*1f020*/  LDL R17, [R1+0x8ec] ;  /* 0x0008ec0001117983 */ /* 0x000ea80000100800 */
[----:B----4-:R0:W3:Y:S04]  /*1f030*/  @!P1 LDG.E.U16 R6, desc[UR10][R12.64] ;  /* 0x0000000a0c069981 */ /* 0x0100e8000c1e1500 */
[----:B------:R-:W0:Y:S04]  /*1f040*/  LDL R12, [R1+0x968] ;  /* 0x00096800010c7983 */ /* 0x000e280000100800 */
[----:B------:R-:W0:Y:S02]  /*1f050*/  LDL R13, [R1+0x96c] ;  /* 0x00096c00010d7983 */ /* 0x000e240000100800 */
[----:B0-----:R-:W-:-:S04]  /*1f060*/  @!P1 LOP3.LUT R13, R13, R12, RZ, 0x3c, !PT ;  /* 0x0000000c0d0d9212 */ /* 0x001fc800078e3cff */
[----:B------:R-:W-:-:S04]  /*1f070*/  @!P1 LOP3.LUT R12, R13, R12, RZ, 0x3c, !PT ;  /* 0x0000000c0d0c9212 */ /* 0x000fc800078e3cff */
[----:B------:R-:W-:-:S05]  /*1f080*/  @!P1 LOP3.LUT R13, R13, R12, RZ, 0x3c, !PT ;  /* 0x0000000c0d0d9212 */ /* 0x000fca00078e3cff */
[----:B------:R-:W4:Y:S04]  /*1f090*/  @!P1 LDG.E.U16 R21, desc[UR10][R12.64] ;  /* 0x0000000a0c159981 */ /* 0x000f28000c1e1500 */
[----:B---3--:R0:W-:Y:S04]  /*1f0a0*/  STL [R1+0x15c], R6 ;  /* 0x00015c0601007387 */ /* 0x0081e80000100800 */
[----:B0-----:R-:W3:Y:S04]  /*1f0b0*/  LDL.LU R6, [R1+0x10] ;  /* 0x0000100001067983 */ /* 0x001ee80000300800 */
[----:B----4-:R0:W-:Y:S04]  /*1f0c0*/  STL [R1+0x14c], R21 ;  /* 0x00014c1501007387 */ /* 0x0101e80000100800 */
[----:B0-----:R-:W4:Y:S04]  /*1f0d0*/  LDL.LU R21, [R1+0x1a0c] ;  /* 0x001a0c0001157983 */ /* 0x001f280000300800 */
[----:B------:R-:W2:Y:S04]  /*1f0e0*/  LDL R12, [R1+0x928] ;  /* 0x00092800010c7983 */ /* 0x000ea80000100800 */
[----:B------:R-:W2:Y:S01]  /*1f0f0*/  LDL R13, [R1+0x92c] ;  /* 0x00092c00010d7983 */ /* 0x000ea20000100800 */
[----:B------:R-:W-:-:S03]  /*1f100*/  PRMT R7, RZ, 0x7610, R7 ;  /* 0x00007610ff077816 */ /* 0x000fc60000000007 */
[----:B------:R-:W-:Y:S04]  /*1f110*/  STS.U16 [R5+UR5+0x8c80], R29 ;  /* 0x008c801d05007988 */ /* 0x000fe80008000405 */
[----:B------:R0:W-:Y:S04]  /*1f120*/  STS.U16 [R5+UR5+0x8e80], R2 ;  /* 0x008e800205007988 */ /* 0x0001e80008000405 */
[----:B0-----:R-:W3:Y:S01]  /*1f130*/  LDL.LU R5, [R1+0x4] ;  /* 0x0000040001057983 */ /* 0x001ee20000300800 */
[----:B--2---:R-:W-:-:S04]  /*1f140*/  @!P1 LOP3.LUT R13, R13, R12, RZ, 0x3c, !PT ;  /* 0x0000000c0d0d9212 */ /* 0x004fc800078e3cff */
[----:B------:R-:W-:-:S04]  /*1f150*/  @!P1 LOP3.LUT R12, R13, R12, RZ, 0x3c, !PT ;  /* 0x0000000c0d0c9212 */ /* 0x000fc800078e3cff */
[----:B------:R-:W-:-:S05]  /*1f160*/  @!P1 LOP3.LUT R13, R13, R12, RZ, 0x3c, !PT ;  /* 0x0000000c0d0d9212 */ /* 0x000fca00078e3cff */
[----:B------:R0:W2:Y:S04]  /*1f170*/  @!P1 LDG.E.U16 R7, desc[UR10][R12.64] ;  /* 0x0000000a0c079981 */ /* 0x0000a8000c1e1500 */
[----:B------:R-:W2:Y:S04]  /*1f180*/  LDL.LU R12, [R1+0x8] ;  /* 0x00000800010c7983 */ /* 0x000ea80000300800 */
[----:B------:R-:W3:Y:S01]  /*1f190*/  LDL R13, [R1+0x8e8] ;  /* 0x0008e800010d7983 */ /* 0x000ee20000100800 */
[----:B----4-:R-:W-:-:S05]  /*1f1a0*/  IMAD.SHL.U32 R21, R21, 0x2, RZ ;  /* 0x0000000215157824 */ /* 0x010fca00078e00ff */
[----:B------:R-:W-:Y:S02]  /*1f1b0*/  LOP3.LUT R21, R21, 0x20, RZ, 0x3c, !PT ;  /* 0x0000002015157812 */ /* 0x000fe400078e3cff */
[----:B------:R-:W-:-:S03]  /*1f1c0*/  PRMT R16, RZ, 0x7610, R16 ;  /* 0x00007610ff107816 */ /* 0x000fc60000000010 */
[----:B--2---:R0:W-:Y:S02]  /*1f1d0*/  STS.U16 [R21+UR5+0x8100], R12 ;  /* 0x0081000c15007988 */ /* 0x0041e40008000405 */
[----:B0-----:R-:W-:-:S05]  /*1f1e0*/  @!P1 IMAD.MOV.U32 R12, RZ, RZ, R17 ;  /* 0x000000ffff0c9224 */ /* 0x001fca00078e0011 */
[----:B---3--:R-:W2:Y:S04]  /*1f1f0*/  @!P1 LDG.E.U16 R16, desc[UR10][R12.64] ;  /* 0x0000000a0c109981 */ /* 0x008ea8000c1e1500 */
[----:B------:R0:W-:Y:S04]  /*1f200*/  STL [R1+0x13c], R7 ;  /* 0x00013c0701007387 */ /* 0x0001e80000100800 */
[----:B------:R-:W3:Y:S04]  /*1f210*/  LDL R17, [R1+0x7e8] ;  /* 0x0007e80001117983 */ /* 0x000ee80000100800 */
[----:B------:R-:W4:Y:S04]  /*1f220*/  LDL R12, [R1+0x8a8] ;  /* 0x0008a800010c7983 */ /* 0x000f280000100800 */
[----:B------:R-:W4:Y:S04]  /*1f230*/  LDL R13, [R1+0x8ac] ;  /* 0x0008ac00010d7983 */ /* 0x000f280000100800 */
[----:B0-----:R-:W3:Y:S04]  /*1f240*/  LDL R7, [R1+0x82c] ;  /* 0x00082c0001077983 */ /* 0x001ee80000100800 */
[----:B------:R-:W-:Y:S04]  /*1f250*/  STS.U16 [R21+UR5+0x8300], R3 ;  /* 0x0083000315007988 */ /* 0x000fe80008000405 */
[----:B--2---:R0:W-:Y:S04]  /*1f260*/  STL [R1+0x12c], R16 ;  /* 0x00012c1001007387 */ /* 0x0041e80000100800 */
[----:B0-----:R-:W2:Y:S04]  /*1f270*/  LDL R16, [R1+0x7ec] ;  /* 0x0007ec0001107983 */ /* 0x001ea80000100800 */
[----:B------:R-:W2:Y:S01]  /*1f280*/  LDL.LU R3, [R1+0x1a08] ;  /* 0x001a080001037983 */ /* 0x000ea20000300800 */
[----:B----4-:R-:W-:-:S04]  /*1f290*/  @!P1 LOP3.LUT R13, R13, R12, RZ, 0x3c, !PT ;  /* 0x0000000c0d0d9212 */ /* 0x010fc800078e3cff */
[----:B------:R-:W-:-:S04]  /*1f2a0*/  @!P1 LOP3.LUT R12, R13, R12, RZ, 0x3c, !PT ;  /* 0x0000000c0d0c9212 */ /* 0x000fc800078e3cff */
[----:B------:R-:W-:Y:S02]  /*1f2b0*/  @!P1 LOP3.LUT R13, R13, R12, RZ, 0x3c, !PT ;  /* 0x0000000c0d0d9212 */ /* 0x000fe400078e3cff */
[----:B--2---:R-:W-:-:S06]  /*1f2c0*/  PRMT R3, RZ, 0x7610, R3 ;  /* 0x00007610ff037816 */ /* 0x004fcc0000000003 */
[----:B------:R-:W2:Y:S04]  /*1f2d0*/  @!P1 LDG.E.U16 R3, desc[UR10][R12.64] ;  /* 0x0000000a0c039981 */ /* 0x000ea8000c1e1500 */
[----:B------:R-:W-:Y:S04]  /*1f2e0*/  STS.U16 [R21+UR5+0x8500], R27 ;  /* 0x0085001b15007988 */ /* 0x000fe80008000405 */
[----:B--2---:R0:W-:Y:S04]  /*1f2f0*/  STL [R1+0x11c], R3 ;  /* 0x00011c0301007387 */ /* 0x0041e80000100800 */
[----:B0-----:R-:W2:Y:S04]  /*1f300*/  LDL.LU R3, [R1+0x1a04] ;  /* 0x001a040001037983 */ /* 0x001ea80000300800 */
[----:B------:R-:W4:Y:S04]  /*1f310*/  LDL R12, [R1+0x868] ;  /* 0x00086800010c7983 */ /* 0x000f280000100800 */
[----:B------:R-:W4:Y:S04]  /*1f320*/  LDL R13, [R1+0x86c] ;  /* 0x00086c00010d7983 */ /* 0x000f280000100800 */
[----:B------:R-:W2:Y:S01]  /*1f330*/  LDL.LU R27, [R1+0x1a00] ;  /* 0x001a0000011b7983 */ /* 0x000ea20000300800 */
[----:B----4-:R-:W-:-:S04]  /*1f340*/  @!P1 LOP3.LUT R13, R13, R12, RZ, 0x3c, !PT ;  /* 0x0000000c0d0d9212 */ /* 0x010fc800078e3cff */
[C---:B------:R-:W-:Y:S02]  /*1f350*/  @!P1 LOP3.LUT R12, R13.reuse, R12, RZ, 0x3c, !PT ;  /* 0x0000000c0d0c9212 */ /* 0x040fe400078e3cff */
[----:B--2---:R-:W-:Y:S02]  /*1f360*/  PRMT R27, RZ, 0x7610, R27 ;  /* 0x00007610ff1b7816 */ /* 0x004fe4000000001b */
[----:B------:R-:W-:-:S05]  /*1f370*/  @!P1 LOP3.LUT R13, R13, R12, RZ, 0x3c, !PT ;  /* 0x0000000c0d0d9212 */ /* 0x000fca00078e3cff */
[----:B------:R-:W2:Y:S04]  /*1f380*/  @!P1 LDG.E.U16 R27, desc[UR10][R12.64] ;  /* 0x0000000a0c1b9981 */ /* 0x000ea8000c1e1500 */
[----:B--2---:R0:W-:Y:S04]  /*1f390*/  STL [R1+0x110], R27 ;  /* 0x0001101b01007387 */ /* 0x0041e80000100800 */
[----:B0-----:R-:W2:Y:S04]  /*1f3a0*/  LDL.LU R27, [R1+0x19fc] ;  /* 0x0019fc00011b7983 */ /* 0x001ea80000300800 */
[----:B------:R-:W4:Y:S04]  /*1f3b0*/  LDL.LU R12, [R1+0x14] ;  /* 0x00001400010c7983 */ /* 0x000f280000300800 */
[----:B------:R-:W3:Y:S01]  /*1f3c0*/  LDL R13, [R1+0x828] ;  /* 0x00082800010d7983 */ /* 0x000ee20000100800 */
[----:B--2---:R-:W-:-:S03]  /*1f3d0*/  PRMT R27, RZ, 0x7610, R27 ;  /* 0x00007610ff1b7816 */ /* 0x004fc6000000001b */
[----:B----4-:R3:W-:Y:S02]  /*1f3e0*/  STS.U16 [R21+UR5+0x8700], R12 ;  /* 0x0087000c15007988 */ /* 0x0107e40008000405 */
[----:B---3--:R-:W-:Y:S01]  /*1f3f0*/  @!P1 IMAD.MOV.U32 R12, RZ, RZ, R7 ;  /* 0x000000ffff0c9224 */ /* 0x008fe200078e0007 */
[----:B------:R-:W-:Y:S01]  /*1f400*/  PRMT R2, RZ, 0x7610, R2 ;  /* 0x00007610ff027816 */ /* 0x000fe20000000002 */
[----:B------:R-:W2:Y:S04]  /*1f410*/  LDL.LU R7, [R1+0x64] ;  /* 0x0000640001077983 */ /* 0x000ea80000300800 */
[----:B------:R0:W3:Y:S04]  /*1f420*/  @!P1 LDG.E.U16 R27, desc[UR10][R12.64] ;  /* 0x0000000a0c1b9981 */ /* 0x0000e8000c1e1500 */
[----:B------:R-:W-:Y:S01]  /*1f430*/  STS.U16 [R21+UR5+0x8900], R6 ;  /* 0x0089000615007988 */ /* 0x000fe20008000405 */
[----:B0-----:R-:W-:-:S02]  /*1f440*/  @!P1 IMAD.MOV.U32 R12, RZ, RZ, R16 ;  /* 0x000000ffff0c9224 */ /* 0x001fc400078e0010 */
[----:B------:R-:W-:-:S05]  /*1f450*/  @!P1 IMAD.MOV.U32 R13, RZ, RZ, R17 ;  /* 0x000000ffff0d9224 */ /* 0x000fca00078e0011 */
[----:B------:R-:W4:Y:S04]  /*1f460*/  @!P1 LDG.E.U16 R2, desc[UR10][R12.64] ;  /* 0x0000000a0c029981 */ /* 0x000f28000c1e1500 */
[----:B---3--:R0:W-:Y:S04]  /*1f470*/  STL [R1+0x100], R27 ;  /* 0x0001001b01007387 */ /* 0x0081e80000100800 */
[----:B0-----:R-:W3:Y:S04]  /*1f480*/  LDL.LU R27, [R1+0x19f8] ;  /* 0x0019f800011b7983 */ /* 0x001ee80000300800 */
[----:B------:R-:W2:Y:S04]  /*1f490*/  LDL.LU R6, [R1+0x68] ;  /* 0x0000680001067983 */ /* 0x000ea80000300800 */
[----:B------:R-:W2:Y:S04]  /*1f4a0*/  LDL R12, [R1+0x7a8] ;  /* 0x0007a800010c7983 */ /* 0x000ea80000100800 */
[----:B------:R-:W2:Y:S01]  /*1f4b0*/  LDL R13, [R1+0x7ac] ;  /* 0x0007ac00010d7983 */ /* 0x000ea20000100800 */
[----:B------:R-:W-:-:S03]  /*1f4c0*/  PRMT R4, RZ, 0x7610, R4 ;  /* 0x00007610ff047816 */ /* 0x000fc60000000004 */
[----:B----4-:R0:W-:Y:S04]  /*1f4d0*/  STL [R1+0xf0], R2 ;  /* 0x0000f00201007387 */ /* 0x0101e80000100800 */
[----:B------:R1:W-:Y:S04]  /*1f4e0*/  STS.U16 [R21+UR5+0x8b00], R5 ;  /* 0x008b000515007988 */ /* 0x0003e80008000405 */
[----:B------:R-:W4:Y:S04]  /*1f4f0*/  LDL R17, [R1+0x6e8] ;  /* 0x0006e80001117983 */ /* 0x000f280000100800 */
[----:B0-----:R-:W3:Y:S04]  /*1f500*/  LDL R2, [R1+0x72c] ;  /* 0x00072c0001027983 */ /* 0x001ee80000100800 */
[----:B------:R-:W3:Y:S04]  /*1f510*/  LDL R16, [R1+0x6ec] ;  /* 0x0006ec0001107983 */ /* 0x000ee80000100800 */
[----:B-1----:R-:W3:Y:S01]  /*1f520*/  LDL.LU R5, [R1+0x60] ;  /* 0x0000600001057983 */ /* 0x002ee20000300800 */
[----:B--2---:R-:W-:-:S04]  /*1f530*/  @!P1 LOP3.LUT R13, R13, R12, RZ, 0x3c, !PT ;  /* 0x0000000c0d0d9212 */ /* 0x004fc800078e3cff */
        /* <DEDUP_REMOVED lines=9> */
[----:B------:R-:W3:Y:S04]  /*1f5d0*/  @!P1 LDG.E.U16 R3, desc[UR10][R12.64] ;  /* 0x0000000a0c039981 */ /* 0x000ee8000c1e1500 */
[----:B--2---:R-:W-:Y:S04]  /*1f5e0*/  STL [R1+0xdc], R4 ;  /* 0x0000dc0401007387 */ /* 0x004fe80000100800 */
[----:B---3--:R0:W-:Y:S04]  /*1f5f0*/  STL [R1+0xd8], R3 ;  /* 0x0000d80301007387 */ /* 0x0081e80000100800 */
[----:B0-----:R-:W2:Y:S04]  /*1f600*/  LDL.LU R3, [R1+0x19f4] ;  /* 0x0019f40001037983 */ /* 0x001ea80000300800 */
[----:B------:R-:W-:Y:S01]  /*1f610*/  STS.U16 [R21+UR5+0x8d00], R27 ;  /* 0x008d001b15007988 */ /* 0x000fe20008000405 */
[----:B------:R-:W-:-:S03]  /*1f620*/  PRMT R8, RZ, 0x7610, R8 ;  /* 0x00007610ff087816 */ /* 0x000fc60000000008 */
[----:B--2---:R0:W-:Y:S04]  /*1f630*/  STS.U16 [R21+UR5+0x8f00], R3 ;  /* 0x008f000315007988 */ /* 0x0041e80008000405 */
[----:B0-----:R-:W2:Y:S04]  /*1f640*/  LDL R3, [R1+0x728] ;  /* 0x0007280001037983 */ /* 0x001ea80000100800 */
[----:B------:R-:W3:Y:S04]  /*1f650*/  LDL.LU R21, [R1+0x38] ;  /* 0x0000380001157983 */ /* 0x000ee80000300800 */
[----:B--2---:R-:W2:Y:S01]  /*1f660*/  @!P1 LDG.E.U16 R8, desc[UR10][R2.64] ;  /* 0x0000000a02089981 */ /* 0x004ea2000c1e1500 */
[----:B------:R-:W0:Y:S03]  /*1f670*/  S2R R4, SR_TID.X ;  /* 0x0000000000047919 */ /* 0x000e260000002100 */
[----:B--2---:R1:W-:Y:S04]  /*1f680*/  STL [R1+0xd4], R8 ;  /* 0x0000d40801007387 */ /* 0x0043e80000100800 */
[----:B-1----:R-:W2:Y:S04]  /*1f690*/  LDL.LU R8, [R1+0x19f0] ;  /* 0x0019f00001087983 */ /* 0x002ea80000300800 */
[----:B------:R-:W3:Y:S01]  /*1f6a0*/  LDL.LU R3, [R1+0x5c] ;  /* 0x00005c0001037983 */ /* 0x000ee20000300800 */
[----:B0-----:R-:W-:-:S05]  /*1f6b0*/  LOP3.LUT R4, R4, 0x3f, RZ, 0xc0, !PT ;  /* 0x0000003f04047812 */ /* 0x001fca00078ec0ff */
[----:B------:R-:W-:-:S05]  /*1f6c0*/  IMAD.SHL.U32 R4, R4, 0x2, RZ ;  /* 0x0000000204047824 */ /* 0x000fca00078e00ff */
[----:B------:R-:W-:Y:S01]  /*1f6d0*/  LOP3.LUT R4, R4, 0x30, RZ, 0x3c, !PT ;  /* 0x0000003004047812 */ /* 0x000fe200078e3cff */
[----:B------:R-:W-:Y:S02]  /*1f6e0*/  @!P1 IMAD.MOV.U32 R2, RZ, RZ, R16 ;  /* 0x000000ffff029224 */ /* 0x000fe400078e0010 */
[----:B------:R-:W4:Y:S01]  /*1f6f0*/  LDL R16, [R1+0x5ec] ;  /* 0x0005ec0001107983 */ /* 0x000f220000100800 */
[----:B--2---:R-:W-:-:S03]  /*1f700*/  PRMT R8, RZ, 0x7610, R8 ;  /* 0x00007610ff087816 */ /* 0x004fc60000000008 */
[----:B---3--:R4:W-:Y:S02]  /*1f710*/  STS.U16 [R4+UR5+0x8180], R3 ;  /* 0x0081800304007988 */ /* 0x0089e40008000405 */
[----:B----4-:R-:W-:Y:S02]  /*1f720*/  @!P1 IMAD.MOV.U32 R3, RZ, RZ, R17 ;  /* 0x000000ffff039224 */ /* 0x010fe400078e0011 */
[----:B------:R-:W2:Y:S04]  /*1f730*/  LDL R17, [R1+0x5e8] ;  /* 0x0005e80001117983 */ /* 0x000ea80000100800 */
[----:B------:R-:W3:Y:S04]  /*1f740*/  @!P1 LDG.E.U16 R8, desc[UR10][R2.64] ;  /* 0x0000000a02089981 */ /* 0x000ee8000c1e1500 */
[----:B------:R-:W-:Y:S04]  /*1f750*/  STS.U16 [R4+UR5+0x8380], R7 ;  /* 0x0083800704007988 */ /* 0x000fe80008000405 */
[----:B---3--:R0:W-:Y:S04]  /*1f760*/  STL [R1+0xd0], R8 ;  /* 0x0000d00801007387 */ /* 0x0081e80000100800 */
[----:B0-----:R-:W3:Y:S04]  /*1f770*/  LDL.LU R8, [R1+0x19ec] ;  /* 0x0019ec0001087983 */ /* 0x001ee80000300800 */
        /* <DEDUP_REMOVED lines=21> */
[----:B------:R-:W4:Y:S04]  /*1f8d0*/  LDL R2, [R1+0x628] ;  /* 0x0006280001027983 */ /* 0x000f280000100800 */
[----:B------:R-:W4:Y:S01]  /*1f8e0*/  LDL R3, [R1+0x62c] ;  /* 0x00062c0001037983 */ /* 0x000f220000100800 */
[----:B------:R-:W-:-:S03]  /*1f8f0*/  PRMT R19, RZ, 0x7610, R19 ;  /* 0x00007610ff137816 */ /* 0x000fc60000000013 */
[----:B------:R0:W-:Y:S04]  /*1f900*/  STS.U16 [R4+UR5+0x8780], R5 ;  /* 0x0087800504007988 */ /* 0x0001e80008000405 */
[----:B0-----:R-:W2:Y:S01]  /*1f910*/  LDL.LU R5, [R1+0x19d8] ;  /* 0x0019d80001057983 */ /* 0x001ea20000300800 */
[----:B----4-:R-:W-:-:S04]  /*1f920*/  @!P1 LOP3.LUT R3, R3, R2, RZ, 0x3c, !PT ;  /* 0x0000000203039212 */ /* 0x010fc800078e3cff */
[----:B------:R-:W-:-:S04]  /*1f930*/  @!P1 LOP3.LUT R2, R3, R2, RZ, 0x3c, !PT ;  /* 0x0000000203029212 */ /* 0x000fc800078e3cff */
[----:B------:R-:W-:-:S05]  /*1f940*/  @!P1 LOP3.LUT R3, R3, R2, RZ, 0x3c, !PT ;  /* 0x0000000203039212 */ /* 0x000fca00078e3cff */
[----:B------:R0:W4:Y:S04]  /*1f950*/  @!P1 LDG.E.U16 R19, desc[UR10][R2.64] ;  /* 0x0000000a02139981 */ /* 0x000128000c1e1500 */
[----:B------:R-:W3:Y:S01]  /*1f960*/  LDL.LU R3, [R1+0x48] ;  /* 0x0000480001037983 */ /* 0x000ee20000300800 */
[----:B--2---:R-:W-:Y:S01]  /*1f970*/  PRMT R5, RZ, 0x7610, R5 ;  /* 0x00007610ff057816 */ /* 0x004fe20000000005 */
[----:B0-----:R-:W-:Y:S02]  /*1f980*/  @!P1 IMAD.MOV.U32 R2, RZ, RZ, R16 ;  /* 0x000000ffff029224 */ /* 0x001fe400078e0010 */
[----:B---3--:R0:W-:Y:S02]  /*1f990*/  STS.U16 [R4+UR5+0x8980], R3 ;  /* 0x0089800304007988 */ /* 0x0081e40008000405 */
[----:B0-----:R-:W-:-:S05]  /*1f9a0*/  @!P1 IMAD.MOV.U32 R3, RZ, RZ, R17 ;  /* 0x000000ffff039224 */ /* 0x001fca00078e0011 */
[----:B------:R-:W2:Y:S04]  /*1f9b0*/  @!P1 LDG.E.U16 R5, desc[UR10][R2.64] ;  /* 0x0000000a02059981 */ /* 0x000ea8000c1e1500 */
[----:B----4-:R0:W-:Y:S04]  /*1f9c0*/  STL [R1+0xc4], R19 ;  /* 0x0000c41301007387 */ /* 0x0101e80000100800 */
[----:B------:R-:W3:Y:S04]  /*1f9d0*/  LDL R17, [R1+0x578] ;  /* 0x0005780001117983 */ /* 0x000ee80000100800 */
[----:B------:R-:W4:Y:S04]  /*1f9e0*/  LDL R16, [R1+0xcd0] ;  /* 0x000cd00001107983 */ /* 0x000f280000100800 */
[----:B0-----:R-:W3:Y:S04]  /*1f9f0*/  LDL R19, [R1+0xd5c] ;  /* 0x000d5c0001137983 */ /* 0x001ee80000100800 */
[----:B------:R-:W-:Y:S04]  /*1fa00*/  STS.U16 [R4+UR5+0x8b80], R21 ;  /* 0x008b801504007988 */ /* 0x000fe80008000405 */
[----:B--2---:R0:W-:Y:S04]  /*1fa10*/  STL [R1+0xc0], R5 ;  /* 0x0000c00501007387 */ /* 0x0041e80000100800 */
[----:B0-----:R-:W2:Y:S04]  /*1fa20*/  LDL.LU R5, [R1+0x19d4] ;  /* 0x0019d40001057983 */ /* 0x001ea80000300800 */
[----:B------:R-:W2:Y:S04]  /*1fa30*/  LDL R2, [R1+0x5a8] ;  /* 0x0005a80001027983 */ /* 0x000ea80000100800 */
[----:B------:R-:W2:Y:S04]  /*1fa40*/  LDL R3, [R1+0x5ac] ;  /* 0x0005ac0001037983 */ /* 0x000ea80000100800 */
[----:B------:R-:W3:Y:S01]  /*1fa50*/  LDL.LU R21, [R1+0x19d0] ;  /* 0x0019d00001157983 */ /* 0x000ee20000300800 */
[----:B--2---:R-:W-:-:S04]  /*1fa60*/  @!P1 LOP3.LUT R3, R3, R2, RZ, 0x3c, !PT ;  /* 0x0000000203039212 */ /* 0x004fc800078e3cff */
[C---:B------:R-:W-:Y:S02]  /*1fa70*/  @!P1 LOP3.LUT R2, R3.reuse, R2, RZ, 0x3c, !PT ;  /* 0x0000000203029212 */ /* 0x040fe400078e3cff */
[----:B---3--:R-:W-:Y:S02]  /*1fa80*/  PRMT R21, RZ, 0x7610, R21 ;  /* 0x00007610ff157816 */ /* 0x008fe40000000015 */
[----:B------:R-:W-:-:S05]  /*1fa90*/  @!P1 LOP3.LUT R3, R3, R2, RZ, 0x3c, !PT ;  /* 0x0000000203039212 */ /* 0x000fca00078e3cff */
[----:B------:R-:W2:Y:S04]  /*1faa0*/  @!P1 LDG.E.U16 R21, desc[UR10][R2.64] ;  /* 0x0000000a02159981 */ /* 0x000ea8000c1e1500 */
        /* <DEDUP_REMOVED lines=9> */
[----:B--2---:R0:W-:Y:S04]  /*1fb40*/  STS.U16 [R4+UR5+0x8d80], R21 ;  /* 0x008d801504007988 */ /* 0x0041e80008000405 */
[----:B0-----:R-:W2:Y:S04]  /*1fb50*/  LDL.LU R4, [R1+0x19c8] ;  /* 0x0019c80001047983 */ /* 0x001ea80000300800 */
[----:B---3--:R0:W-:Y:S04]  /*1fb60*/  STL [R1+0xb8], R28 ;  /* 0x0000b81c01007387 */ /* 0x0081e80000100800 */
[----:B------:R-:W3:Y:S01]  /*1fb70*/  LDL R3, [R1+0xd18] ;  /* 0x000d180001037983 */ /* 0x000ee20000100800 */
[----:B0-----:R-:W0:Y:S01]  /*1fb80*/  S2R R28, SR_TID.X ;  /* 0x00000000001c7919 */ /* 0x001e220000002100 */
[----:B------:R-:W-:-:S02]  /*1fb90*/  PRMT R20, RZ, 0x7610, R20 ;  /* 0x00007610ff147816 */ /* 0x000fc40000000014 */
[----:B0-----:R-:W-:-:S05]  /*1fba0*/  LOP3.LUT R28, R28, 0x3f, RZ, 0xc0, !PT ;  /* 0x0000003f1c1c7812 */ /* 0x001fca00078ec0ff */
[----:B------:R-:W-:-:S05]  /*1fbb0*/  IMAD.SHL.U32 R28, R28, 0x2, RZ ;  /* 0x000000021c1c7824 */ /* 0x000fca00078e00ff */
[----:B------:R-:W-:-:S05]  /*1fbc0*/  LOP3.LUT R2, R28, 0x30, RZ, 0x3c, !PT ;  /* 0x000000301c027812 */ /* 0x000fca00078e3cff */
[----:B--2---:R0:W-:Y:S02]  /*1fbd0*/  STS.U16 [R2+UR5+0x8f80], R4 ;  /* 0x008f800402007988 */ /* 0x0041e40008000405 */
[----:B0-----:R-:W-:Y:S01]  /*1fbe0*/  @!P1 IMAD.MOV.U32 R2, RZ, RZ, R19 ;  /* 0x000000ffff029224 */ /* 0x001fe200078e0013 */
[----:B------:R-:W-:Y:S01]  /*1fbf0*/  PRMT R15, RZ, 0x7610, R15 ;  /* 0x00007610ff0f7816 */ /* 0x000fe2000000000f */
[----:B------:R-:W2:Y:S04]  /*1fc00*/  LDL R19, [R1+0xc64] ;  /* 0x000c640001137983 */ /* 0x000ea80000100800 */
[----:B---3--:R4:W3:Y:S02]  /*1fc10*/  @!P1 LDG.E.U16 R20, desc[UR10][R2.64] ;  /* 0x0000000a02149981 */ /* 0x0088e4000c1e1500 */
[----:B----4-:R-:W-:-:S02]  /*1fc20*/  @!P1 IMAD.MOV.U32 R2, RZ, RZ, R16 ;  /* 0x000000ffff029224 */ /* 0x010fc400078e0010 */
[----:B------:R-:W-:-:S05]  /*1fc30*/  @!P1 IMAD.MOV.U32 R3, RZ, RZ, R17 ;  /* 0x000000ffff039224 */ /* 0x000fca00078e0011 */
[----:B------:R-:W4:Y:S04]  /*1fc40*/  @!P1 LDG.E.U16 R15, desc[UR10][R2.64] ;  /* 0x0000000a020f9981 */ /* 0x000f28000c1e1500 */
[----:B---3--:R0:W-:Y:S04]  /*1fc50*/  STL [R1+0xb4], R20 ;  /* 0x0000b41401007387 */ /* 0x0081e80000100800 */
[----:B------:R-:W3:Y:S04]  /*1fc60*/  LDL R2, [R1+0xca0] ;  /* 0x000ca00001027983 */ /* 0x000ee80000100800 */
[----:B------:R-:W3:Y:S01]  /*1fc70*/  LDL R3, [R1+0xca4] ;  /* 0x000ca40001037983 */ /* 0x000ee20000100800 */
[----:B------:R-:W-:-:S03]  /*1fc80*/  PRMT R14, RZ, 0x7610, R14 ;  /* 0x00007610ff0e7816 */ /* 0x000fc6000000000e */
[----:B0-----:R-:W2:Y:S04]  /*1fc90*/  LDL R20, [R1+0xc24] ;  /* 0x000c240001147983 */ /* 0x001ea80000100800 */
[----:B------:R-:W2:Y:S04]  /*1fca0*/  LDL R17, [R1+0xbe0] ;  /* 0x000be00001117983 */ /* 0x000ea80000100800 */
[----:B----4-:R0:W-:Y:S04]  /*1fcb0*/  STL [R1+0xb0], R15 ;  /* 0x0000b00f01007387 */ /* 0x0101e80000100800 */
[----:B0-----:R-:W4:Y:S04]  /*1fcc0*/  LDL R15, [R1+0xbe4] ;  /* 0x000be400010f7983 */ /* 0x001f280000100800 */
[----:B------:R-:W4:Y:S01]  /*1fcd0*/  LDL.LU R16, [R1+0x1c] ;  /* 0x00001c0001107983 */ /* 0x000f220000300800 */
[----:B---3--:R-:W-:-:S04]  /*1fce0*/  @!P1 LOP3.LUT R3, R3, R2, RZ, 0x3c, !PT ;  /* 0x0000000203039212 */ /* 0x008fc800078e3cff */
[----:B------:R-:W-:-:S04]  /*1fcf0*/  @!P1 LOP3.LUT R2, R3, R2, RZ, 0x3c, !PT ;  /* 0x0000000203029212 */ /* 0x000fc800078e3cff */
[----:B------:R-:W-:-:S05]  /*1fd00*/  @!P1 LOP3.LUT R3, R3, R2, RZ, 0x3c, !PT ;  /* 0x0000000203039212 */ /* 0x000fca00078e3cff */
[----:B------:R2:W3:Y:S04]  /*1fd10*/  @!P1 LDG.E.U16 R14, desc[UR10][R2.64] ;  /* 0x0000000a020e9981 */ /* 0x0004e8000c1e1500 */
[----:B------:R-:W3:Y:S01]  /*1fd20*/  LDL R3, [R1+0xc60] ;  /* 0x000c600001037983 */ /* 0x000ee20000100800 */
[----:B--2---:R-:W-:-:S03]  /*1fd30*/  @!P1 IMAD.MOV.U32 R2, RZ, RZ, R19 ;  /* 0x000000ffff029224 */ /* 0x004fc600078e0013 */
[----:B------:R-:W-:Y:S04]  /*1fd40*/  STS.U16 [R28+UR5], R5 ;  /* 0x000000051c007988 */ /* 0x000fe80008000405 */
[----:B------:R-:W-:Y:S04]  /*1fd50*/  STS.U16 [R28+UR5+0x400], R6 ;  /* 0x000400061c007988 */ /* 0x000fe80008000405 */
[----:B------:R0:W-:Y:S02]  /*1fd60*/  STS.U16 [R28+UR5+0x800], R7 ;  /* 0x000800071c007988 */ /* 0x0001e40008000405 */
[----:B0-----:R-:W-:-:S06]  /*1fd70*/  PRMT R28, RZ, 0x7610, R28 ;  /* 0x00007610ff1c7816 */ /* 0x001fcc000000001c */
[----:B---3--:R-:W2:Y:S04]  /*1fd80*/  @!P1 LDG.E.U16 R28, desc[UR10][R2.64] ;  /* 0x0000000a021c9981 */ /* 0x008ea8000c1e1500 */
[----:B------:R0:W-:Y:S04]  /*1fd90*/  STL [R1+0xac], R14 ;  /* 0x0000ac0e01007387 */ /* 0x0001e80000100800 */
[----:B0-----:R-:W3:Y:S04]  /*1fda0*/  LDL.LU R14, [R1+0x20] ;  /* 0x00002000010e7983 */ /* 0x001ee80000300800 */
[----:B------:R-:W3:Y:S04]  /*1fdb0*/  LDL R19, [R1+0xba4] ;  /* 0x000ba40001137983 */ /* 0x000ee80000100800 */
[----:B--2---:R0:W-:Y:S04]  /*1fdc0*/  STL [R1+0xa8], R28 ;  /* 0x0000a81c01007387 */ /* 0x0041e80000100800 */
[----:B------:R-:W2:Y:S01]  /*1fdd0*/  LDL R3, [R1+0xc20] ;  /* 0x000c200001037983 */ /* 0x000ea20000100800 */
[----:B------:R-:W-:Y:S01]  /*1fde0*/  PRMT R18, RZ, 0x7610, R18 ;  /* 0x00007610ff127816 */ /* 0x000fe20000000012 */
[----:B------:R-:W-:Y:S01]  /*1fdf0*/  @!P1 IMAD.MOV.U32 R2, RZ, RZ, R20 ;  /* 0x000000ffff029224 */ /* 0x000fe200078e0014 */
[----:B------:R-:W-:Y:S01]  /*1fe00*/  PRMT R0, RZ, 0x7610, R0 ;  /* 0x00007610ff007816 */ /* 0x000fe20000000000 */
[----:B------:R-:W3:Y:S04]  /*1fe10*/  LDL R20, [R1+0xb64] ;  /* 0x000b640001147983 */ /* 0x000ee80000100800 */
[----:B--2---:R4:W2:Y:S02]  /*1fe20*/  @!P1 LDG.E.U16 R18, desc[UR10][R2.64] ;  /* 0x0000000a02129981 */ /* 0x0048a4000c1e1500 */
[----:B----4-:R-:W-:-:S02]  /*1fe30*/  @!P1 IMAD.MOV.U32 R2, RZ, RZ, R15 ;  /* 0x000000ffff029224 */ /* 0x010fc400078e000f */
[----:B------:R-:W-:-:S05]  /*1fe40*/  @!P1 IMAD.MOV.U32 R3, RZ, RZ, R17 ;  /* 0x000000ffff039224 */ /* 0x000fca00078e0011 */
[----:B------:R3:W4:Y:S01]  /*1fe50*/  @!P1 LDG.E.U16 R0, desc[UR10][R2.64] ;  /* 0x0000000a02009981 */ /* 0x000722000c1e1500 */
[----:B0-----:R-:W0:Y:S03]  /*1fe60*/  S2R R28, SR_TID.X ;  /* 0x00000000001c7919 */ /* 0x001e260000002100 */
[----:B--2---:R1:W-:Y:S04]  /*1fe70*/  STL [R1+0xa4], R18 ;  /* 0x0000a41201007387 */ /* 0x0043e80000100800 */
[----:B-1----:R-:W2:Y:S04]  /*1fe80*/  LDL.LU R18, [R1+0x24] ;  /* 0x0000240001127983 */ /* 0x002ea80000300800 */
[----:B------:R-:W2:Y:S01]  /*1fe90*/  LDL R3, [R1+0xba0] ;  /* 0x000ba00001037983 */ /* 0x000ea20000100800 */
[----:B0-----:R-:W-:Y:S01]  /*1fea0*/  LOP3.LUT R28, R28, 0x3f, RZ, 0xc0, !PT ;  /* 0x0000003f1c1c7812 */ /* 0x001fe200078ec0ff */
[----:B---3--:R-:W-:-:S02]  /*1feb0*/  @!P1 IMAD.MOV.U32 R2, RZ, RZ, R19 ;  /* 0x000000ffff029224 */ /* 0x008fc400078e0013 */
[----:B------:R-:W3:Y:S02]  /*1fec0*/  LDL R15, [R1+0xb24] ;  /* 0x000b2400010f7983 */ /* 0x000ee40000100800 */
[----:B------:R-:W-:-:S05]  /*1fed0*/  IMAD.SHL.U32 R28, R28, 0x2, RZ ;  /* 0x000000021c1c7824 */ /* 0x000fca00078e00ff */
[----:B------:R-:W-:Y:S04]  /*1fee0*/  STS.U16 [R28+UR5+0xc00], R8 ;  /* 0x000c00081c007988 */ /* 0x000fe80008000405 */
[----:B------:R-:W-:Y:S04]  /*1fef0*/  STS.U16 [R28+UR5+0x1000], R9 ;  /* 0x001000091c007988 */ /* 0x000fe80008000405 */
[----:B------:R0:W-:Y:S02]  /*1ff00*/  STS.U16 [R28+UR5+0x1400], R10 ;  /* 0x0014000a1c007988 */ /* 0x0001e40008000405 */
[----:B0-----:R-:W-:-:S06]  /*1ff10*/  PRMT R28, RZ, 0x7610, R28 ;  /* 0x00007610ff1c7816 */ /* 0x001fcc000000001c */
[----:B--2---:R-:W2:Y:S04]  /*1ff20*/  @!P1 LDG.E.U16 R28, desc[UR10][R2.64] ;  /* 0x0000000a021c9981 */ /* 0x004ea8000c1e1500 */
[----:B----4-:R0:W-:Y:S04]  /*1ff30*/  STL [R1+0xa0], R0 ;  /* 0x0000a00001007387 */ /* 0x0101e80000100800 */
[----:B0-----:R-:W4:Y:S04]  /*1ff40*/  LDL.LU R0, [R1+0x2c] ;  /* 0x00002c0001007983 */ /* 0x001f280000300800 */
[----:B------:R-:W3:Y:S04]  /*1ff50*/  LDL.LU R17, [R1+0x34] ;  /* 0x0000340001117983 */ /* 0x000ee80000300800 */
[----:B------:R-:W3:Y:S04]  /*1ff60*/  LDL R19, [R1+0xae4] ;  /* 0x000ae40001137983 */ /* 0x000ee80000100800 */
[----:B--2---:R0:W-:Y:S04]  /*1ff70*/  STL [R1+0x9c], R28 ;  /* 0x00009c1c01007387 */ /* 0x0041e80000100800 */
[----:B------:R-:W2:Y:S01]  /*1ff80*/  LDL R3, [R1+0xb60] ;  /* 0x000b600001037983 */ /* 0x000ea20000100800 */
[----:B0-----:R-:W0:Y:S01]  /*1ff90*/  S2R R28, SR_TID.X ;  /* 0x00000000001c7919 */ /* 0x001e220000002100 */
[----:B------:R-:W-:-:S02]  /*1ffa0*/  @!P1 IMAD.MOV.U32 R2, RZ, RZ, R20 ;  /* 0x000000ffff029224 */ /* 0x000fc400078e0014 */
[----:B------:R-:W3:Y:S01]  /*1ffb0*/  LDL.LU R20, [R1+0x28] ;  /* 0x0000280001147983 */ /* 0x000ee20000300800 */
[----:B0-----:R-:W-:-:S05]  /*1ffc0*/  LOP3.LUT R28, R28, 0x3f, RZ, 0xc0, !PT ;  /* 0x0000003f1c1c7812 */ /* 0x001fca00078ec0ff */
[----:B------:R-:W-:-:S05]  /*1ffd0*/  IMAD.SHL.U32 R28, R28, 0x2, RZ ;  /* 0x000000021c1c7824 */ /* 0x000fca00078e00ff */
[----:B------:R0:W-:Y:S02]  /*1ffe0*/  STS.U16 [R28+UR5+0x1800], R11 ;  /* 0x0018000b1c007988 */ /* 0x0001e40008000405 */
[----:B0-----:R-:W-:-:S06]  /*1fff0*/  PRMT R28, RZ, 0x7610, R28 ;  /* 0x00007610ff1c7816 */ /* 0x001fcc000000001c */
[----:B--2---:R-:W2:Y:S01]  /*20000*/  @!P1 LDG.E.U16 R28, desc[UR10][R2.64] ;  /* 0x0000000a021c9981 */ /* 0x004ea2000c1e1500 */
[----:B------:R-:W-:-:S03]  /*20010*/  PRMT R12, RZ, 0x7610, R12 ;  /* 0x00007610ff0c7816 */ /* 0x000fc6000000000c */
[----:B--2---:R0:W-:Y:S04]  /*20020*/  STL [R1+0x98], R28 ;  /* 0x0000981c01007387 */ /* 0x0041e80000100800 */
[----:B------:R-:W2:Y:S01]  /*20030*/  LDL R3, [R1+0xb20] ;  /* 0x000b200001037983 */ /* 0x000ea20000100800 */
[----:B0-----:R-:W0:Y:S01]  /*20040*/  S2R R28, SR_TID.X ;  /* 0x00000000001c7919 */ /* 0x001e220000002100 */
[----:B---3--:R-:W-:Y:S01]  /*20050*/  @!P1 IMAD.MOV.U32 R2, RZ, RZ, R15 ;  /* 0x000000ffff029224 */ /* 0x008fe200078e000f */
[----:B0-----:R-:W-:-:S05]  /*20060*/  LOP3.LUT R28, R28, 0x3f, RZ, 0xc0, !PT ;  /* 0x0000003f1c1c7812 */ /* 0x001fca00078ec0ff */
[----:B------:R-:W-:-:S05]  /*20070*/  IMAD.SHL.U32 R28, R28, 0x2, RZ ;  /* 0x000000021c1c7824 */ /* 0x000fca00078e00ff */
[----:B------:R0:W-:Y:S04]  /*20080*/  STS.U16 [R28+UR5+0x1c00], R16 ;  /* 0x001c00101c007988 */ /* 0x0001e80008000405 */
[----:B0-----:R-:W3:Y:S04]  /*20090*/  LDL.LU R16, [R1+0x30] ;  /* 0x0000300001107983 */ /* 0x001ee80000300800 */
[----:B--2---:R0:W2:Y:S04]  /*200a0*/  @!P1 LDG.E.U16 R12, desc[UR10][R2.64] ;  /* 0x0000000a020c9981 */ /* 0x0040a8000c1e1500 */
[----:B------:R1:W-:Y:S04]  /*200b0*/  STS.U16 [R28+UR5+0x2000], R14 ;  /* 0x0020000e1c007988 */ /* 0x0003e80008000405 */
[----:B------:R-:W2:Y:S04]  /*200c0*/  LDL R15, [R1+0xa20] ;  /* 0x000a2000010f7983 */ /* 0x000ea80000100800 */
[----:B------:R-:W2:Y:S01]  /*200d0*/  LDL R3, [R1+0xae0] ;  /* 0x000ae00001037983 */ /* 0x000ea20000100800 */
[----:B0-----:R-:W-:Y:S01]  /*200e0*/  @!P1 IMAD.MOV.U32 R2, RZ, RZ, R19 ;  /* 0x000000ffff029224 */ /* 0x001fe200078e0013 */
[----:B-1----:R-:W-:-:S06]  /*200f0*/  PRMT R28, RZ, 0x7610, R28 ;  /* 0x00007610ff1c7816 */ /* 0x002fcc000000001c */
[----:B--2---:R-:W2:Y:S04]  /*20100*/  @!P1 LDG.E.U16 R28, desc[UR10][R2.64] ;  /* 0x0000000a021c9981 */ /* 0x004ea8000c1e1500 */
[----:B------:R0:W-:Y:S04]  /*20110*/  STL [R1+0x94], R12 ;  /* 0x0000940c01007387 */ /* 0x0001e80000100800 */
[----:B0-----:R-:W3:Y:S04]  /*20120*/  LDL R12, [R1+0xa24] ;  /* 0x000a2400010c7983 */ /* 0x001ee80000100800 */
[----:B------:R-:W3:Y:S04]  /*20130*/  LDL.LU R14, [R1+0x3c] ;  /* 0x00003c00010e7983 */ /* 0x000ee80000300800 */
[----:B------:R-:W3:Y:S04]  /*20140*/  LDL.LU R19, [R1+0x40] ;  /* 0x0000400001137983 */ /* 0x000ee80000300800 */
[----:B--2---:R0:W-:Y:S04]  /*20150*/  STL [R1+0x90], R28 ;  /* 0x0000901c01007387 */ /* 0x0041e80000100800 */
[----:B------:R-:W2:Y:S04]  /*20160*/  LDL R2, [R1+0xaa0] ;  /* 0x000aa00001027983 */ /* 0x000ea80000100800 */
[----:B------:R-:W2:Y:S01]  /*20170*/  LDL R3, [R1+0xaa4] ;  /* 0x000aa40001037983 */ /* 0x000ea20000100800 */
[----:B0-----:R-:W0:Y:S02]  /*20180*/  S2R R28, SR_TID.X ;  /* 0x00000000001c7919 */ /* 0x001e240000002100 */
[----:B0-----:R-:W-:-:S05]  /*20190*/  LOP3.LUT R28, R28, 0x3f, RZ, 0xc0, !PT ;  /* 0x0000003f1c1c7812 */ /* 0x001fca00078ec0ff */
[----:B------:R-:W-:-:S05]  /*201a0*/  IMAD.SHL.U32 R28, R28, 0x2, RZ ;  /* 0x000000021c1c7824 */ /* 0x000fca00078e00ff */
[----:B------:R0:W-:Y:S04]  /*201b0*/  STS.U16 [R28+UR5+0x2400], R18 ;  /* 0x002400121c007988 */ /* 0x0001e80008000405 */
[----:B0-----:R-:W3:Y:S01]  /*201c0*/  LDL.LU R18, [R1+0x19c4] ;  /* 0x0019c40001127983 */ /* 0x001ee20000300800 */
[----:B--2---:R-:W-:-:S04]  /*201d0*/  @!P1 LOP3.LUT R3, R3, R2, RZ, 0x3c, !PT ;  /* 0x0000000203039212 */ /* 0x004fc800078e3cff */
[----:B------:R-:W-:-:S04]  /*201e0*/  @!P1 LOP3.LUT R2, R3, R2, RZ, 0x3c, !PT ;  /* 0x0000000203029212 */ /* 0x000fc800078e3cff */
[----:B------:R-:W-:Y:S02]  /*201f0*/  @!P1 LOP3.LUT R3, R3, R2, RZ, 0x3c, !PT ;  /* 0x0000000203039212 */ /* 0x000fe400078e3cff */
[----:B---3--:R-:W-:-:S06]  /*20200*/  PRMT R18, RZ, 0x7610, R18 ;  /* 0x00007610ff127816 */ /* 0x008fcc0000000012 */
[----:B------:R0:W2:Y:S04]  /*20210*/  @!P1 LDG.E.U16 R18, desc[UR10][R2.64] ;  /* 0x0000000a02129981 */ /* 0x0000a8000c1e1500 */
[----:B------:R-:W0:Y:S04]  /*20220*/  LDL R2, [R1+0xa60] ;  /* 0x000a600001027983 */ /* 0x000e280000100800 */
[----:B------:R-:W0:Y:S04]  /*20230*/  LDL R3, [R1+0xa64] ;  /* 0x000a640001037983 */ /* 0x000e280000100800 */
[----:B----4-:R1:W-:Y:S02]  /*20240*/  STS.U16 [R28+UR5+0x2800], R0 ;  /* 0x002800001c007988 */ /* 0x0103e40008000405 */
[----:B-1----:R-:W-:-:S02]  /*20250*/  PRMT R28, RZ, 0x7610, R28 ;  /* 0x00007610ff1c7816 */ /* 0x002fc4000000001c */
[----:B0-----:R-:W-:-:S04]  /*20260*/  @!P1 LOP3.LUT R3, R3, R2, RZ, 0x3c, !PT ;  /* 0x0000000203039212 */ /* 0x001fc800078e3cff */
[----:B------:R-:W-:-:S04]  /*20270*/  @!P1 LOP3.LUT R2, R3, R2, RZ, 0x3c, !PT ;  /* 0x0000000203029212 */ /* 0x000fc800078e3cff */
[----:B------:R-:W-:-:S05]  /*20280*/  @!P1 LOP3.LUT R3, R3, R2, RZ, 0x3c, !PT ;  /* 0x0000000203039212 */ /* 0x000fca00078e3cff */
[----:B------:R0:W3:Y:S04]  /*20290*/  @!P1 LDG.E.U16 R28, desc[UR10][R2.64] ;  /* 0x0000000a021c9981 */ /* 0x0000e8000c1e1500 */
[----:B--2---:R1:W-:Y:S04]  /*202a0*/  STL [R1+0x8c], R18 ;  /* 0x00008c1201007387 */ /* 0x0043e80000100800 */
[----:B-1----:R-:W2:Y:S04]  /*202b0*/  LDL.LU R18, [R1+0x44] ;  /* 0x0000440001127983 */ /* 0x002ea80000300800 */
[----:B------:R-:W4:Y:S01]  /*202c0*/  LDL.LU R0, [R1+0x19c0] ;  /* 0x0019c00001007983 */ /* 0x000f220000300800 */
[----:B0-----:R-:W-:-:S02]  /*202d0*/  @!P1 IMAD.MOV.U32 R2, RZ, RZ, R12 ;  /* 0x000000ffff029224 */ /* 0x001fc400078e000c */
[----:B------:R-:W-:Y:S01]  /*202e0*/  @!P1 IMAD.MOV.U32 R3, RZ, RZ, R15 ;  /* 0x000000ffff039224 */ /* 0x000fe200078e000f */
[----:B---3--:R0:W-:Y:S02]  /*202f0*/  STL [R1+0x88], R28 ;  /* 0x0000881c01007387 */ /* 0x0081e40000100800 */
[----:B0-----:R-:W0:Y:S02]  /*20300*/  S2R R28, SR_TID.X ;  /* 0x00000000001c7919 */ /* 0x001e240000002100 */
[----:B0-----:R-:W-:-:S05]  /*20310*/  LOP3.LUT R28, R28, 0x3f, RZ, 0xc0, !PT ;  /* 0x0000003f1c1c7812 */ /* 0x001fca00078ec0ff */
[----:B------:R-:W-:-:S05]  /*20320*/  IMAD.SHL.U32 R28, R28, 0x2, RZ ;  /* 0x000000021c1c7824 */ /* 0x000fca00078e00ff */
[----:B------:R0:W-:Y:S02]  /*20330*/  STS.U16 [R28+UR5+0x2c00], R17 ;  /* 0x002c00111c007988 */ /* 0x0001e40008000405 */
[----:B0-----:R-:W-:Y:S02]  /*20340*/  PRMT R28, RZ, 0x7610, R28 ;  /* 0x00007610ff1c7816 */ /* 0x001fe4000000001c */
[----:B------:R-:W3:Y:S04]  /*20350*/  LDL.LU R17, [R1+0x4c] ;  /* 0x00004c0001117983 */ /* 0x000ee80000300800 */
[----:B------:R-:W2:Y:S04]  /*20360*/  LDL R15, [R1+0x920] ;  /* 0x00092000010f7983 */ /* 0x000ea80000100800 */
[----:B------:R-:W2:Y:S04]  /*20370*/  @!P1 LDG.E.U16 R28, desc[UR10][R2.64] ;  /* 0x0000000a021c9981 */ /* 0x000ea8000c1e1500 */
[----:B------:R-:W3:Y:S04]  /*20380*/  LDL R12, [R1+0x924] ;  /* 0x00092400010c7983 */ /* 0x000ee80000100800 */
        /* <DEDUP_REMOVED lines=8> */
[----:B------:R-:W3:Y:S01]  /*20410*/  LDL.LU R20, [R1+0x19bc] ;  /* 0x0019bc0001147983 */ /* 0x000ee20000300800 */
[----:B--2---:R-:W-:-:S04]  /*20420*/  @!P1 LOP3.LUT R3, R3, R2, RZ, 0x3c, !PT ;  /* 0x0000000203039212 */ /* 0x004fc800078e3cff */
        /* <DEDUP_REMOVED lines=19> */
[----:B------:R-:W-:Y:S01]  /*20560*/  PRMT R7, RZ, 0x7610, R7 ;  /* 0x00007610ff077816 */ /* 0x000fe20000000007 */
[----:B0-----:R-:W0:Y:S01]  /*20570*/  S2R R28, SR_TID.X ;  /* 0x00000000001c7919 */ /* 0x001e220000002100 */
[----:B--2---:R-:W-:-:S04]  /*20580*/  @!P1 LOP3.LUT R3, R3, R2, RZ, 0x3c, !PT ;  /* 0x0000000203039212 */ /* 0x004fc800078e3cff */
[----:B------:R-:W-:-:S04]  /*20590*/  @!P1 LOP3.LUT R2, R3, R2, RZ, 0x3c, !PT ;  /* 0x0000000203029212 */ /* 0x000fc800078e3cff */
[----:B------:R-:W-:-:S05]  /*205a0*/  @!P1 LOP3.LUT R3, R3, R2, RZ, 0x3c, !PT ;  /* 0x0000000203039212 */ /* 0x000fca00078e3cff */
[----:B------:R3:W2:Y:S01]  /*205b0*/  @!P1 LDG.E.U16 R7, desc[UR10][R2.64] ;  /* 0x0000000a02079981 */ /* 0x0006a2000c1e1500 */
[----:B0-----:R-:W-:Y:S02]  /*205c0*/  LOP3.LUT R28, R28, 0x3f, RZ, 0xc0, !PT ;  /* 0x0000003f1c1c7812 */ /* 0x001fe400078ec0ff */
[----:B------:R-:W-:-:S03]  /*205d0*/  PRMT R11, RZ, 0x7610, R11 ;  /* 0x00007610ff0b7816 */ /* 0x000fc6000000000b */
[----:B------:R-:W-:Y:S02]  /*205e0*/  IMAD.SHL.U32 R28, R28, 0x2, RZ ;  /* 0x000000021c1c7824 */ /* 0x000fe400078e00ff */
[----:B---3--:R-:W-:Y:S02]  /*205f0*/  @!P1 IMAD.MOV.U32 R2, RZ, RZ, R12 ;  /* 0x000000ffff029224 */ /* 0x008fe400078e000c */
[----:B------:R-:W-:Y:S01]  /*20600*/  @!P1 IMAD.MOV.U32 R3, RZ, RZ, R15 ;  /* 0x000000ffff039224 */ /* 0x000fe200078e000f */
[----:B------:R0:W-:Y:S04]  /*20610*/  STS.U16 [R28+UR5+0x3800], R14 ;  /* 0x0038000e1c007988 */ /* 0x0001e80008000405 */
[----:B------:R1:W3:Y:S04]  /*20620*/  @!P1 LDG.E.U16 R11, desc[UR10][R2.64] ;  /* 0x0000000a020b9981 */ /* 0x0002e8000c1e1500 */
[----:B0-----:R-:W3:Y:S04]  /*20630*/  LDL.LU R14, [R1+0x19b4] ;  /* 0x0019b400010e7983 */ /* 0x001ee80000300800 */
[----:B--2---:R0:W-:Y:S04]  /*20640*/  STL [R1+0x78], R7 ;  /* 0x0000780701007387 */ /* 0x0041e80000100800 */
[----:B------:R-:W1:Y:S04]  /*20650*/  LDL R2, [R1+0x8e0] ;  /* 0x0008e00001027983 */ /* 0x000e680000100800 */
[----:B------:R-:W1:Y:S04]  /*20660*/  LDL R3, [R1+0x8e4] ;  /* 0x0008e40001037983 */ /* 0x000e680000100800 */
[----:B------:R-:W-:Y:S04]  /*20670*/  STS.U16 [R28+UR5+0x3c00], R19 ;  /* 0x003c00131c007988 */ /* 0x000fe80008000405 */
[----:B------:R2:W-:Y:S04]  /*20680*/  STS.U16 [R28+UR5+0x4000], R18 ;  /* 0x004000121c007988 */ /* 0x0005e80008000405 */
[----:B0-----:R-:W3:Y:S04]  /*20690*/  LDL R7, [R1+0x8a4] ;  /* 0x0008a40001077983 */ /* 0x001ee80000100800 */
[----:B------:R-:W3:Y:S01]  /*206a0*/  LDL R15, [R1+0x864] ;  /* 0x00086400010f7983 */ /* 0x000ee20000100800 */
[----:B--2---:R-:W-:-:S03]  /*206b0*/  PRMT R28, RZ, 0x7610, R28 ;  /* 0x00007610ff1c7816 */ /* 0x004fc6000000001c */
[----:B------:R-:W2:Y:S04]  /*206c0*/  LDL.LU R12, [R1+0xe0] ;  /* 0x0000e000010c7983 */ /* 0x000ea80000300800 */
[----:B------:R-:W2:Y:S01]  /*206d0*/  LDL R19, [R1+0x820] ;  /* 0x0008200001137983 */ /* 0x000ea20000100800 */
[----:B-1----:R-:W-:-:S04]  /*206e0*/  @!P1 LOP3.LUT R3, R3, R2, RZ, 0x3c, !PT ;  /* 0x0000000203039212 */ /* 0x002fc800078e3cff */
[----:B------:R-:W-:-:S04]  /*206f0*/  @!P1 LOP3.LUT R2, R3, R2, RZ, 0x3c, !PT ;  /* 0x0000000203029212 */ /* 0x000fc800078e3cff */
[----:B------:R-:W-:-:S05]  /*20700*/  @!P1 LOP3.LUT R3, R3, R2, RZ, 0x3c, !PT ;  /* 0x0000000203039212 */ /* 0x000fca00078e3cff */
[----:B------:R-:W2:Y:S04]  /*20710*/  @!P1 LDG.E.U16 R28, desc[UR10][R2.64] ;  /* 0x0000000a021c9981 */ /* 0x000ea8000c1e1500 */
[----:B---3--:R0:W-:Y:S04]  /*20720*/  STL [R1+0x74], R11 ;  /* 0x0000740b01007387 */ /* 0x0081e80000100800 */
[----:B0-----:R-:W3:Y:S04]  /*20730*/  LDL R11, [R1+0x824] ;  /* 0x00082400010b7983 */ /* 0x001ee80000100800 */
[----:B------:R-:W3:Y:S04]  /*20740*/  LDL.LU R18, [R1+0xe4] ;  /* 0x0000e40001127983 */ /* 0x000ee80000300800 */
[----:B--2---:R0:W-:Y:S04]  /*20750*/  STL [R1+0x70], R28 ;  /* 0x0000701c01007387 */ /* 0x0041e80000100800 */
[----:B------:R-:W2:Y:S01]  /*20760*/  LDL R3, [R1+0x8a0] ;  /* 0x0008a00001037983 */ /* 0x000ea20000100800 */
[----:B0-----:R-:W0:Y:S01]  /*20770*/  S2R R28, SR_TID.X ;  /* 0x00000000001c7919 */ /* 0x001e220000002100 */
[----:B------:R-:W-:Y:S01]  /*20780*/  @!P1 IMAD.MOV.U32 R2, RZ, RZ, R7 ;  /* 0x000000ffff029224 */ /* 0x000fe200078e0007 */
[----:B0-----:R-:W-:-:S05]  /*20790*/  LOP3.LUT R28, R28, 0x3f, RZ, 0xc0, !PT ;  /* 0x0000003f1c1c7812 */ /* 0x001fca00078ec0ff */
[----:B------:R-:W-:-:S05]  /*207a0*/  IMAD.SHL.U32 R28, R28, 0x2, RZ ;  /* 0x000000021c1c7824 */ /* 0x000fca00078e00ff */
[----:B------:R0:W-:Y:S02]  /*207b0*/  STS.U16 [R28+UR5+0x4400], R17 ;  /* 0x004400111c007988 */ /* 0x0001e40008000405 */
[----:B0-----:R-:W-:Y:S02]  /*207c0*/  PRMT R28, RZ, 0x7610, R28 ;  /* 0x00007610ff1c7816 */ /* 0x001fe4000000001c */
[----:B------:R-:W3:Y:S04]  /*207d0*/  LDL.LU R17, [R1+0xe8] ;  /* 0x0000e80001117983 */ /* 0x000ee80000300800 */
[----:B------:R-:W3:Y:S04]  /*207e0*/  LDL R7, [R1+0x7e4] ;  /* 0x0007e40001077983 */ /* 0x000ee80000100800 */
[----:B--2---:R-:W2:Y:S04]  /*207f0*/  @!P1 LDG.E.U16 R28, desc[UR10][R2.64] ;  /* 0x0000000a021c9981 */ /* 0x004ea8000c1e1500 */
[----:B--2---:R0:W-:Y:S04]  /*20800*/  STL [R1+0x6c], R28 ;  /* 0x00006c1c01007387 */ /* 0x0041e80000100800 */
[----:B------:R-:W2:Y:S04]  /*20810*/  LDL.LU R2, [R1+0x50] ;  /* 0x0000500001027983 */ /* 0x000ea80000300800 */
[----:B------:R-:W3:Y:S01]  /*20820*/  LDL R3, [R1+0x860] ;  /* 0x0008600001037983 */ /* 0x000ee20000100800 */
[----:B0-----:R-:W0:Y:S01]  /*20830*/  S2R R28, SR_TID.X ;  /* 0x00000000001c7919 */ /* 0x001e220000002100 */
[----:B------:R-:W-:-:S02]  /*20840*/  PRMT R5, RZ, 0x7610, R5 ;  /* 0x00007610ff057816 */ /* 0x000fc40000000005 */
[----:B0-----:R-:W-:-:S05]  /*20850*/  LOP3.LUT R28, R28, 0x3f, RZ, 0xc0, !PT ;  /* 0x0000003f1c1c7812 */ /* 0x001fca00078ec0ff */
[----:B------:R-:W-:-:S05]  /*20860*/  IMAD.SHL.U32 R28, R28, 0x2, RZ ;  /* 0x000000021c1c7824 */ /* 0x000fca00078e00ff */
[----:B--2---:R0:W-:Y:S02]  /*20870*/  STS.U16 [R28+UR5+0x4800], R2 ;  /* 0x004800021c007988 */ /* 0x0041e40008000405 */
[----:B0-----:R-:W-:Y:S02]  /*20880*/  @!P1 IMAD.MOV.U32 R2, RZ, RZ, R15 ;  /* 0x000000ffff029224 */ /* 0x001fe400078e000f */
[----:B------:R-:W2:Y:S04]  /*20890*/  LDL.LU R15, [R1+0xec] ;  /* 0x0000ec00010f7983 */ /* 0x000ea80000300800 */
[----:B---3--:R0:W3:Y:S04]  /*208a0*/  @!P1 LDG.E.U16 R5, desc[UR10][R2.64] ;  /* 0x0000000a02059981 */ /* 0x0080e8000c1e1500 */
[----:B------:R-:W2:Y:S01]  /*208b0*/  LDL.LU R3, [R1+0x54] ;  /* 0x0000540001037983 */ /* 0x000ea20000300800 */
[----:B------:R-:W-:Y:S01]  /*208c0*/  PRMT R9, RZ, 0x7610, R9 ;  /* 0x00007610ff097816 */ /* 0x000fe20000000009 */
[----:B0-----:R-:W-:-:S02]  /*208d0*/  @!P1 IMAD.MOV.U32 R2, RZ, RZ, R11 ;  /* 0x000000ffff029224 */ /* 0x001fc400078e000b */
[----:B---3--:R0:W-:Y:S04]  /*208e0*/  STL [R1+0x68], R5 ;  /* 0x0000680501007387 */ /* 0x0081e80000100800 */
[----:B--2---:R1:W-:Y:S04]  /*208f0*/  STS.U16 [R28+UR5+0x4c00], R3 ;  /* 0x004c00031c007988 */ /* 0x0043e80008000405 */
[----:B0-----:R-:W2:Y:S01]  /*20900*/  LDL R5, [R1+0x7a4] ;  /* 0x0007a40001057983 */ /* 0x001ea20000100800 */
[----:B-1----:R-:W-:-:S05]  /*20910*/  @!P1 IMAD.MOV.U32 R3, RZ, RZ, R19 ;  /* 0x000000ffff039224 */ /* 0x002fca00078e0013 */
[----:B------:R-:W3:Y:S04]  /*20920*/  @!P1 LDG.E.U16 R9, desc[UR10][R2.64] ;  /* 0x0000000a02099981 */ /* 0x000ee8000c1e1500 */
[----:B------:R-:W2:Y:S04]  /*20930*/  LDL.LU R2, [R1+0x58] ;  /* 0x0000580001027983 */ /* 0x000ea80000300800 */
[----:B------:R-:W4:Y:S01]  /*20940*/  LDL R3, [R1+0x7e0] ;  /* 0x0007e00001037983 */ /* 0x000f220000100800 */
[----:B------:R-:W-:-:S03]  /*20950*/  PRMT R6, RZ, 0x7610, R6 ;  /* 0x00007610ff067816 */ /* 0x000fc60000000006 */
[----:B------:R-:W4:Y:S04]  /*20960*/  LDL R11, [R1+0x760] ;  /* 0x00076000010b7983 */ /* 0x000f280000100800 */
[----:B---3--:R0:W-:Y:S04]  /*20970*/  STL [R1+0x64], R9 ;  /* 0x0000640901007387 */ /* 0x0081e80000100800 */
[----:B--2---:R1:W-:Y:S04]  /*20980*/  STS.U16 [R28+UR5+0x5000], R2 ;  /* 0x005000021c007988 */ /* 0x0043e80008000405 */
[----:B0-----:R-:W2:Y:S04]  /*20990*/  LDL R9, [R1+0x764] ;  /* 0x0007640001097983 */ /* 0x001ea80000100800 */
[----:B------:R-:W3:Y:S01]  /*209a0*/  LDL.LU R19, [R1+0xf4] ;  /* 0x0000f40001137983 */ /* 0x000ee20000300800 */
[----:B-1----:R-:W-:Y:S01]  /*209b0*/  @!P1 IMAD.MOV.U32 R2, RZ, RZ, R7 ;  /* 0x000000ffff029224 */ /* 0x002fe200078e0007 */
[----:B------:R-:W-:-:S02]  /*209c0*/  PRMT R4, RZ, 0x7610, R4 ;  /* 0x00007610ff047816 */ /* 0x000fc40000000004 */
[----:B------:R-:W2:Y:S04]  /*209d0*/  LDL R7, [R1+0x720] ;  /* 0x0007200001077983 */ /* 0x000ea80000100800 */
[----:B----4-:R0:W4:Y:S04]  /*209e0*/  @!P1 LDG.E.U16 R6, desc[UR10][R2.64] ;  /* 0x0000000a02069981 */ /* 0x010128000c1e1500 */
[----:B------:R-:W2:Y:S01]  /*209f0*/  LDL R3, [R1+0x7a0] ;  /* 0x0007a00001037983 */ /* 0x000ea20000100800 */
[----:B0-----:R-:W-:Y:S01]  /*20a00*/  @!P1 IMAD.MOV.U32 R2, RZ, RZ, R5 ;  /* 0x000000ffff029224 */ /* 0x001fe200078e0005 */
[----:B------:R-:W-:-:S02]  /*20a10*/  PRMT R8, RZ, 0x7610, R8 ;  /* 0x00007610ff087816 */ /* 0x000fc40000000008 */
[----:B----4-:R0:W-:Y:S04]  /*20a20*/  STL [R1+0x60], R6 ;  /* 0x0000600601007387 */ /* 0x0101e80000100800 */
[----:B--2---:R1:W2:Y:S04]  /*20a30*/  @!P1 LDG.E.U16 R4, desc[UR10][R2.64] ;  /* 0x0000000a02049981 */ /* 0x0042a8000c1e1500 */
[----:B0-----:R-:W4:Y:S01]  /*20a40*/  LDL R6, [R1+0x724] ;  /* 0x0007240001067983 */ /* 0x001f220000100800 */
[----:B-1----:R-:W-:Y:S02]  /*20a50*/  @!P1 IMAD.MOV.U32 R2, RZ, RZ, R9 ;  /* 0x000000ffff029224 */ /* 0x002fe400078e0009 */
[----:B------:R-:W-:-:S05]  /*20a60*/  @!P1 IMAD.MOV.U32 R3, RZ, RZ, R11 ;  /* 0x000000ffff039224 */ /* 0x000fca00078e000b */
[----:B------:R0:W3:Y:S04]  /*20a70*/  @!P1 LDG.E.U16 R8, desc[UR10][R2.64] ;  /* 0x0000000a02089981 */ /* 0x0000e8000c1e1500 */
[----:B------:R1:W-:Y:S04]  /*20a80*/  STS.U16 [R28+UR5+0x5400], R12 ;  /* 0x0054000c1c007988 */ /* 0x0003e80008000405 */
[----:B------:R-:W-:Y:S04]  /*20a90*/  STS.U16 [R28+UR5+0x5800], R18 ;  /* 0x005800121c007988 */ /* 0x000fe80008000405 */
[----:B-1----:R-:W3:Y:S04]  /*20aa0*/  LDL.LU R12, [R1+0xf8] ;  /* 0x0000f800010c7983 */ /* 0x002ee80000300800 */
[----:B------:R-:W3:Y:S01]  /*20ab0*/  LDL R5, [R1+0x6e0] ;  /* 0x0006e00001057983 */ /* 0x000ee20000100800 */
[----:B------:R-:W-:Y:S01]  /*20ac0*/  PRMT R25, RZ, 0x7610, R25 ;  /* 0x00007610ff197816 */ /* 0x000fe20000000019 */
[----:B0-----:R-:W-:-:S02]  /*20ad0*/  @!P1 IMAD.MOV.U32 R3, RZ, RZ, R7 ;  /* 0x000000ffff039224 */ /* 0x001fc400078e0007 */
[----:B--2---:R0:W-:Y:S04]  /*20ae0*/  STL [R1+0x8], R4 ;  /* 0x0000080401007387 */ /* 0x0041e80000100800 */
[----:B0-----:R-:W2:Y:S04]  /*20af0*/  LDL R4, [R1+0x6e4] ;  /* 0x0006e40001047983 */ /* 0x001ea80000100800 */
[----:B------:R-:W2:Y:S01]  /*20b00*/  LDL.LU R18, [R1+0xfc] ;  /* 0x0000fc0001127983 */ /* 0x000ea20000300800 */
[----:B----4-:R-:W-:-:S03]  /*20b10*/  @!P1 IMAD.MOV.U32 R2, RZ, RZ, R6 ;  /* 0x000000ffff029224 */ /* 0x010fc600078e0006 */
[----:B------:R-:W4:Y:S04]  /*20b20*/  LDL R9, [R1+0x6a0] ;  /* 0x0006a00001097983 */ /* 0x000f280000100800 */
[----:B---3--:R0:W-:Y:S04]  /*20b30*/  STL [R1], R8 ;  /* 0x0000000801007387 */ /* 0x0081e80000100800 */
[----:B------:R1:W3:Y:S04]  /*20b40*/  @!P1 LDG.E.U16 R25, desc[UR10][R2.64] ;  /* 0x0000000a02199981 */ /* 0x0002e8000c1e1500 */
[----:B0-----:R-:W3:Y:S01]  /*20b50*/  LDL R8, [R1+0x6a4] ;  /* 0x0006a40001087983 */ /* 0x001ee20000100800 */
[----:B------:R-:W-:Y:S01]  /*20b60*/  PRMT R21, RZ, 0x7610, R21 ;  /* 0x00007610ff157816 */ /* 0x000fe20000000015 */
[----:B-1----:R-:W-:Y:S01]  /*20b70*/  @!P1 IMAD.MOV.U32 R3, RZ, RZ, R5 ;  /* 0x000000ffff039224 */ /* 0x002fe200078e0005 */
[----:B------:R-:W-:Y:S01]  /*20b80*/  PRMT R16, RZ, 0x7610, R16 ;  /* 0x00007610ff107816 */ /* 0x000fe20000000010 */
[----:B------:R0:W-:Y:S04]  /*20b90*/  STS.U16 [R28+UR5+0x5c00], R17 ;  /* 0x005c00111c007988 */ /* 0x0001e80008000405 */
[----:B0-----:R-:W3:Y:S01]  /*20ba0*/  LDL.LU R17, [R1+0x104] ;  /* 0x0001040001117983 */ /* 0x001ee20000300800 */
[----:B--2---:R-:W-:-:S05]  /*20bb0*/  @!P1 IMAD.MOV.U32 R2, RZ, RZ, R4 ;  /* 0x000000ffff029224 */ /* 0x004fca00078e0004 */
[----:B------:R4:W2:Y:S02]  /*20bc0*/  @!P1 LDG.E.U16 R21, desc[UR10][R2.64] ;  /* 0x0000000a02159981 */ /* 0x0008a4000c1e1500 */
[----:B----4-:R-:W-:Y:S02]  /*20bd0*/  @!P1 IMAD.MOV.U32 R3, RZ, RZ, R9 ;  /* 0x000000ffff039224 */ /* 0x010fe400078e0009 */
[----:B---3--:R-:W-:Y:S04]  /*20be0*/  STL [R1+0x1950], R25 ;  /* 0x0019501901007387 */ /* 0x008fe80000100800 */
[----:B------:R-:W3:Y:S01]  /*20bf0*/  LDL R7, [R1+0x660] ;  /* 0x0006600001077983 */ /* 0x000ee20000100800 */
[----:B------:R-:W-:-:S03]  /*20c00*/  @!P1 IMAD.MOV.U32 R2, RZ, RZ, R8 ;  /* 0x000000ffff029224 */ /* 0x000fc600078e0008 */
[----:B------:R-:W4:Y:S04]  /*20c10*/  LDL R6, [R1+0x664] ;  /* 0x0006640001067983 */ /* 0x000f280000100800 */
[----:B------:R3:W4:Y:S04]  /*20c20*/  @!P1 LDG.E.U16 R16, desc[UR10][R2.64] ;  /* 0x0000000a02109981 */ /* 0x000728000c1e1500 */
[----:B------:R0:W-:Y:S01]  /*20c30*/  STS.U16 [R28+UR5+0x6000], R15 ;  /* 0x0060000f1c007988 */ /* 0x0001e20008000405 */
[----:B------:R-:W-:-:S03]  /*20c40*/  PRMT R0, RZ, 0x7610, R0 ;  /* 0x00007610ff007816 */ /* 0x000fc60000000000 */
[----:B------:R1:W-:Y:S04]  /*20c50*/  STS.U16 [R28+UR5+0x6400], R19 ;  /* 0x006400131c007988 */ /* 0x0003e80008000405 */
[----:B0-----:R-:W4:Y:S04]  /*20c60*/  LDL.LU R15, [R1+0x108] ;  /* 0x00010800010f7983 */ /* 0x001f280000300800 */
[----:B--2---:R-:W-:Y:S04]  /*20c70*/  STL [R1+0x1954], R21 ;  /* 0x0019541501007387 */ /* 0x004fe80000100800 */
[----:B------:R-:W2:Y:S04]  /*20c80*/  LDL R5, [R1+0x620] ;  /* 0x0006200001057983 */ /* 0x000ea80000100800 */
[----:B------:R-:W2:Y:S04]  /*20c90*/  LDL R4, [R1+0x624] ;  /* 0x0006240001047983 */ /* 0x000ea80000100800 */
[----:B-1----:R-:W2:Y:S01]  /*20ca0*/  LDL.LU R19, [R1+0x10c] ;  /* 0x00010c0001137983 */ /* 0x002ea20000300800 */
[----:B---3--:R-:W-:-:S02]  /*20cb0*/  @!P1 IMAD.MOV.U32 R3, RZ, RZ, R7 ;  /* 0x000000ffff039224 */ /* 0x008fc400078e0007 */
[----:B----4-:R-:W-:Y:S01]  /*20cc0*/  @!P1 IMAD.MOV.U32 R2, RZ, RZ, R6 ;  /* 0x000000ffff029224 */ /* 0x010fe200078e0006 */
[----:B------:R0:W-:Y:S04]  /*20cd0*/  STL [R1+0x1958], R16 ;  /* 0x0019581001007387 */ /* 0x0001e80000100800 */
[----:B------:R-:W3:Y:S04]  /*20ce0*/  LDL R9, [R1+0x5e0] ;  /* 0x0005e00001097983 */ /* 0x000ee80000100800 */
[----:B------:R-:W4:Y:S04]  /*20cf0*/  LDL R8, [R1+0x5e4] ;  /* 0x0005e40001087983 */ /* 0x000f280000100800 */
[----:B------:R1:W4:Y:S04]  /*20d00*/  @!P1 LDG.E.U16 R0, desc[UR10][R2.64] ;  /* 0x0000000a02009981 */ /* 0x000328000c1e1500 */
[----:B0-----:R-:W4:Y:S01]  /*20d10*/  LDL.LU R16, [R1+0x114] ;  /* 0x0001140001107983 */ /* 0x001f220000300800 */
[----:B-1----:R-:W-:-:S02]  /*20d20*/  PRMT R2, RZ, 0x7610, R2 ;  /* 0x00007610ff027816 */ /* 0x002fc40000000002 */
[----:B------:R-:W-:-:S04]  /*20d30*/  PRMT R3, RZ, 0x7610, R3 ;  /* 0x00007610ff037816 */ /* 0x000fc80000000003 */
[----:B--2---:R3:W2:Y:S02]  /*20d40*/  @!P1 LDG.E.U16 R2, desc[UR10][R4.64] ;  /* 0x0000000a04029981 */ /* 0x0046a4000c1e1500 */
[----:B---3--:R-:W-:Y:S02]  /*20d50*/  @!P1 IMAD.MOV.U32 R5, RZ, RZ, R9 ;  /* 0x000000ffff059224 */ /* 0x008fe400078e0009 */
[----:B----4-:R-:W-:Y:S01]  /*20d60*/  @!P1 IMAD.MOV.U32 R4, RZ, RZ, R8 ;  /* 0x000000ffff049224 */ /* 0x010fe200078e0008 */
[----:B------:R-:W-:Y:S04]  /*20d70*/  STL [R1+0x195c], R0 ;  /* 0x00195c0001007387 */ /* 0x000fe80000100800 */
[----:B------:R0:W3:Y:S04]  /*20d80*/  @!P1 LDG.E.U16 R3, desc[UR10][R4.64] ;  /* 0x0000000a04039981 */ /* 0x0000e8000c1e1500 */
[----:B------:R-:W4:Y:S04]  /*20d90*/  LDL R7, [R1+0x5a0] ;  /* 0x0005a00001077983 */ /* 0x000f280000100800 */
[----:B------:R-:W4:Y:S01]  /*20da0*/  LDL R6, [R1+0x5a4] ;  /* 0x0005a40001067983 */ /* 0x000f220000100800 */
[----:B0-----:R-:W-:-:S03]  /*20db0*/  PRMT R4, RZ, 0x7610, R4 ;  /* 0x00007610ff047816 */ /* 0x001fc60000000004 */
[----:B------:R0:W-:Y:S04]  /*20dc0*/  STS.U16 [R28+UR5+0x6c00], R18 ;  /* 0x006c00121c007988 */ /* 0x0001e80008000405 */
[----:B------:R1:W-:Y:S04]  /*20dd0*/  STS.U16 [R28+UR5+0x7000], R17 ;  /* 0x007000111c007988 */ /* 0x0003e80008000405 */
[----:B------:R1:W-:Y:S04]  /*20de0*/  STS.U16 [R28+UR5+0x6800], R12 ;  /* 0x0068000c1c007988 */ /* 0x0003e80008000405 */
[----:B0-----:R-:W4:Y:S04]  /*20df0*/  LDL.LU R18, [R1+0x118] ;  /* 0x0001180001127983 */ /* 0x001f280000300800 */
[----:B------:R0:W-:Y:S04]  /*20e00*/  STS.U16 [R28+UR5+0x7400], R15 ;  /* 0x0074000f1c007988 */ /* 0x0001e80008000405 */
[----:B--2---:R-:W-:Y:S04]  /*20e10*/  STL [R1+0x1960], R2 ;  /* 0x0019600201007387 */ /* 0x004fe80000100800 */
[----:B-1----:R-:W2:Y:S04]  /*20e20*/  LDL R17, [R1+0xd1c] ;  /* 0x000d1c0001117983 */ /* 0x002ea80000100800 */
[----:B------:R-:W2:Y:S04]  /*20e30*/  LDL.LU R12, [R1+0x120] ;  /* 0x00012000010c7983 */ /* 0x000ea80000300800 */
[----:B---3--:R-:W-:Y:S04]  /*20e40*/  STL [R1+0x1964], R3 ;  /* 0x0019640301007387 */ /* 0x008fe80000100800 */
[----:B------:R-:W3:Y:S04]  /*20e50*/  LDL R9, [R1+0xd20] ;  /* 0x000d200001097983 */ /* 0x000ee80000100800 */
[----:B------:R-:W3:Y:S04]  /*20e60*/  LDL R8, [R1+0xd58] ;  /* 0x000d580001087983 */ /* 0x000ee80000100800 */
[----:B0-----:R-:W3:Y:S04]  /*20e70*/  LDL.LU R15, [R1+0x124] ;  /* 0x00012400010f7983 */ /* 0x001ee80000300800 */
[----:B----4-:R2:W4:Y:S04]  /*20e80*/  @!P1 LDG.E.U16 R4, desc[UR10][R6.64] ;  /* 0x0000000a06049981 */ /* 0x010528000c1e1500 */
[----:B------:R-:W3:Y:S01]  /*20e90*/  LDL R7, [R1+0xce0] ;  /* 0x000ce00001077983 */ /* 0x000ee20000100800 */
[----:B------:R-:W-:Y:S01]  /*20ea0*/  PRMT R5, RZ, 0x7610, R5 ;  /* 0x00007610ff057816 */ /* 0x000fe20000000005 */
[----:B--2---:R-:W-:-:S05]  /*20eb0*/  @!P1 IMAD.MOV.U32 R6, RZ, RZ, R17 ;  /* 0x000000ffff069224 */ /* 0x004fca00078e0011 */
[----:B---3--:R0:W2:Y:S04]  /*20ec0*/  @!P1 LDG.E.U16 R5, desc[UR10][R6.64] ;  /* 0x0000000a06059981 */ /* 0x0080a8000c1e1500 */
[----:B------:R1:W-:Y:S02]  /*20ed0*/  STS.U16 [R28+UR5+0x7800], R19 ;  /* 0x007800131c007988 */ /* 0x0003e40008000405 */
[----:B-1----:R-:W1:Y:S01]  /*20ee0*/  S2R R19, SR_TID.X ;  /* 0x0000000000137919 */ /* 0x002e620000002100 */
[----:B0-----:R-:W-:Y:S01]  /*20ef0*/  PRMT R6, RZ, 0x7610, R6 ;  /* 0x00007610ff067816 */ /* 0x001fe20000000006 */
[----:B----4-:R-:W-:Y:S04]  /*20f00*/  STL [R1+0x1968], R4 ;  /* 0x0019680401007387 */ /* 0x010fe80000100800 */
[----:B------:R-:W3:Y:S04]  /*20f10*/  LDL.LU R11, [R1+0x128] ;  /* 0x00012800010b7983 */ /* 0x000ee80000300800 */
[----:B------:R-:W4:Y:S04]  /*20f20*/  LDL.LU R17, [R1+0x130] ;  /* 0x0001300001117983 */ /* 0x000f280000300800 */
[----:B------:R0:W-:Y:S04]  /*20f30*/  STS.U16 [R28+UR5+0x7c00], R16 ;  /* 0x007c00101c007988 */ /* 0x0001e80008000405 */
[----:B------:R0:W3:Y:S01]  /*20f40*/  @!P1 LDG.E.U16 R6, desc[UR10][R8.64] ;  /* 0x0000000a08069981 */ /* 0x0000e2000c1e1500 */
[----:B-1----:R-:W-:-:S05]  /*20f50*/  LOP3.LUT R19, R19, 0x3f, RZ, 0xc0, !PT ;  /* 0x0000003f13137812 */ /* 0x002fca00078ec0ff */
[----:B0-----:R-:W-:Y:S01]  /*20f60*/  IMAD.SHL.U32 R16, R19, 0x2, RZ ;  /* 0x0000000213107824 */ /* 0x001fe200078e00ff */
[----:B--2---:R-:W-:Y:S04]  /*20f70*/  STL [R1+0x196c], R5 ;  /* 0x00196c0501007387 */ /* 0x004fe80000100800 */
[----:B------:R-:W2:Y:S04]  /*20f80*/  LDL.LU R19, [R1+0x134] ;  /* 0x0001340001137983 */ /* 0x000ea80000300800 */
[----:B------:R-:W2:Y:S04]  /*20f90*/  LDL R8, [R1+0x574] ;  /* 0x0005740001087983 */ /* 0x000ea80000100800 */
[----:B------:R-:W2:Y:S01]  /*20fa0*/  LDL R9, [R1+0xccc] ;  /* 0x000ccc0001097983 */ /* 0x000ea20000100800 */
[----:B------:R-:W-:-:S02]  /*20fb0*/  PRMT R14, RZ, 0x7610, R14 ;  /* 0x00007610ff0e7816 */ /* 0x000fc4000000000e */
[----:B--2---:R-:W-:-:S04]  /*20fc0*/  @!P1 LOP3.LUT R9, R9, R8, RZ, 0x3c, !PT ;  /* 0x0000000809099212 */ /* 0x004fc800078e3cff */
[----:B------:R-:W-:-:S04]  /*20fd0*/  @!P1 LOP3.LUT R8, R9, R8, RZ, 0x3c, !PT ;  /* 0x0000000809089212 */ /* 0x000fc800078e3cff */
[----:B------:R-:W-:-:S05]  /*20fe0*/  @!P1 LOP3.LUT R9, R9, R8, RZ, 0x3c, !PT ;  /* 0x0000000809099212 */ /* 0x000fca00078e3cff */
[----:B------:R-:W2:Y:S01]  /*20ff0*/  @!P1 LDG.E.U16 R14, desc[UR10][R8.64] ;  /* 0x0000000a080e9981 */ /* 0x000ea2000c1e1500 */
[----:B------:R-:W-:-:S03]  /*21000*/  LOP3.LUT R16, R16, 0x10, RZ, 0x3c, !PT ;  /* 0x0000001010107812 */ /* 0x000fc600078e3cff */
[----:B---3--:R-:W-:Y:S04]  /*21010*/  STL [R1+0x1970], R6 ;  /* 0x0019700601007387 */ /* 0x008fe80000100800 */
[----:B------:R0:W-:Y:S04]  /*21020*/  STS.U16 [R16+UR5+0x80], R18 ;  /* 0x0000801210007988 */ /* 0x0001e80008000405 */
[----:B0-----:R-:W3:Y:S04]  /*21030*/  LDL.LU R18, [R1+0x138] ;  /* 0x0001380001127983 */ /* 0x001ee80000300800 */
        /* <DEDUP_REMOVED lines=9> */
[----:B------:R0:W-:Y:S04]  /*210d0*/  STS.U16 [R16+UR5+0x480], R12 ;  /* 0x0004800c10007988 */ /* 0x0001e80008000405 */
[----:B------:R-:W3:Y:S04]  /*210e0*/  LDL R8, [R1+0xc58] ;  /* 0x000c580001087983 */ /* 0x000ee80000100800 */
[----:B------:R-:W3:Y:S04]  /*210f0*/  LDL R9, [R1+0xc5c] ;  /* 0x000c5c0001097983 */ /* 0x000ee80000100800 */
[----:B0-----:R-:W4:Y:S04]  /*21100*/  LDL R12, [R1+0xbdc] ;  /* 0x000bdc00010c7983 */ /* 0x001f280000100800 */
[----:B------:R-:W-:Y:S04]  /*21110*/  STS.U16 [R16+UR5+0x880], R15 ;  /* 0x0008800f10007988 */ /* 0x000fe80008000405 */
[----:B--2---:R0:W-:Y:S04]  /*21120*/  STL [R1+0x58], R14 ;  /* 0x0000580e01007387 */ /* 0x0041e80000100800 */
[----:B0-----:R-:W2:Y:S04]  /*21130*/  LDL.LU R14, [R1+0x144] ;  /* 0x00014400010e7983 */ /* 0x001ea80000300800 */
[----:B------:R-:W2:Y:S01]  /*21140*/  LDL.LU R15, [R1+0x19ac] ;  /* 0x0019ac00010f7983 */ /* 0x000ea20000300800 */
[----:B---3--:R-:W-:-:S04]  /*21150*/  @!P1 LOP3.LUT R9, R9, R8, RZ, 0x3c, !PT ;  /* 0x0000000809099212 */ /* 0x008fc800078e3cff */
[----:B------:R-:W-:-:S04]  /*21160*/  @!P1 LOP3.LUT R8, R9, R8, RZ, 0x3c, !PT ;  /* 0x0000000809089212 */ /* 0x000fc800078e3cff */
[----:B------:R-:W-:Y:S02]  /*21170*/  @!P1 LOP3.LUT R9, R9, R8, RZ, 0x3c, !PT ;  /* 0x0000000809099212 */ /* 0x000fe400078e3cff */
[----:B--2---:R-:W-:-:S06]  /*21180*/  PRMT R15, RZ, 0x7610, R15 ;  /* 0x00007610ff0f7816 */ /* 0x004fcc000000000f */
[----:B------:R-:W2:Y:S04]  /*21190*/  @!P1 LDG.E.U16 R15, desc[UR10][R8.64] ;  /* 0x0000000a080f9981 */ /* 0x000ea8000c1e1500 */
[----:B--2---:R0:W-:Y:S04]  /*211a0*/  STL [R1+0x54], R15 ;  /* 0x0000540f01007387 */ /* 0x0041e80000100800 */
[----:B0-----:R-:W2:Y:S04]  /*211b0*/  LDL.LU R15, [R1+0x19a8] ;  /* 0x0019a800010f7983 */ /* 0x001ea80000300800 */
[----:B------:R-:W3:Y:S04]  /*211c0*/  LDL R8, [R1+0xc18] ;  /* 0x000c180001087983 */ /* 0x000ee80000100800 */
[----:B------:R-:W3:Y:S04]  /*211d0*/  LDL R9, [R1+0xc1c] ;  /* 0x000c1c0001097983 */ /* 0x000ee80000100800 */
[----:B------:R0:W-:Y:S04]  /*211e0*/  STS.U16 [R16+UR5+0xc80], R11 ;  /* 0x000c800b10007988 */ /* 0x0001e80008000405 */
[----:B0-----:R-:W4:Y:S01]  /*211f0*/  LDL.LU R11, [R1+0x148] ;  /* 0x00014800010b7983 */ /* 0x001f220000300800 */
[----:B--2---:R-:W-:-:S02]  /*21200*/  PRMT R15, RZ, 0x7610, R15 ;  /* 0x00007610ff0f7816 */ /* 0x004fc4000000000f */
[----:B---3--:R-:W-:-:S04]  /*21210*/  @!P1 LOP3.LUT R9, R9, R8, RZ, 0x3c, !PT ;  /* 0x0000000809099212 */ /* 0x008fc800078e3cff */
[----:B------:R-:W-:-:S04]  /*21220*/  @!P1 LOP3.LUT R8, R9, R8, RZ, 0x3c, !PT ;  /* 0x0000000809089212 */ /* 0x000fc800078e3cff */
[----:B------:R-:W-:-:S05]  /*21230*/  @!P1 LOP3.LUT R9, R9, R8, RZ, 0x3c, !PT ;  /* 0x0000000809099212 */ /* 0x000fca00078e3cff */
[----:B------:R4:W2:Y:S04]  /*21240*/  @!P1 LDG.E.U16 R15, desc[UR10][R8.64] ;  /* 0x0000000a080f9981 */ /* 0x0008a8000c1e1500 */
[----:B------:R-:W3:Y:S01]  /*21250*/  LDL R9, [R1+0xbd8] ;  /* 0x000bd80001097983 */ /* 0x000ee20000100800 */
[----:B------:R-:W-:Y:S01]  /*21260*/  PRMT R20, RZ, 0x7610, R20 ;  /* 0x00007610ff147816 */ /* 0x000fe20000000014 */
[----:B----4-:R-:W-:-:S05]  /*21270*/  @!P1 IMAD.MOV.U32 R8, RZ, RZ, R12 ;  /* 0x000000ffff089224 */ /* 0x010fca00078e000c */
[----:B---3--:R-:W3:Y:S04]  /*21280*/  @!P1 LDG.E.U16 R20, desc[UR10][R8.64] ;  /* 0x0000000a08149981 */ /* 0x008ee8000c1e1500 */
[----:B--2---:R0:W-:Y:S04]  /*21290*/  STL [R1+0x50], R15 ;  /* 0x0000500f01007387 */ /* 0x0041e80000100800 */
[----:B------:R1:W-:Y:S04]  /*212a0*/  STS.U16 [R16+UR5+0x1080], R17 ;  /* 0x0010801110007988 */ /* 0x0003e80008000405 */
[----:B0-----:R-:W2:Y:S04]  /*212b0*/  LDL R15, [R1+0xb1c] ;  /* 0x000b1c00010f7983 */ /* 0x001ea80000100800 */
[----:B-1----:R-:W4:Y:S04]  /*212c0*/  LDL.LU R17, [R1+0x150] ;  /* 0x0001500001117983 */ /* 0x002f280000300800 */
[----:B------:R-:W2:Y:S04]  /*212d0*/  LDL.LU R12, [R1+0x154] ;  /* 0x00015400010c7983 */ /* 0x000ea80000300800 */
[----:B------:R-:W-:Y:S04]  /*212e0*/  STS.U16 [R16+UR5+0x1480], R19 ;  /* 0x0014801310007988 */ /* 0x000fe80008000405 */
[----:B---3--:R0:W-:Y:S04]  /*212f0*/  STL [R1+0x4c], R20 ;  /* 0x00004c1401007387 */ /* 0x0081e80000100800 */
[----:B0-----:R-:W3:Y:S04]  /*21300*/  LDL.LU R20, [R1+0x19a4] ;  /* 0x0019a40001147983 */ /* 0x001ee80000300800 */
        /* <DEDUP_REMOVED lines=8> */
[----:B------:R-:W-:Y:S04]  /*21390*/  STS.U16 [R16+UR5+0x1880], R18 ;  /* 0x0018801210007988 */ /* 0x000fe80008000405 */
[----:B--2---:R0:W-:Y:S04]  /*213a0*/  STL [R1+0x48], R19 ;  /* 0x0000481301007387 */ /* 0x0041e80000100800 */
[----:B0-----:R-:W2:Y:S04]  /*213b0*/  LDL.LU R19, [R1+0x199c] ;  /* 0x00199c0001137983 */ /* 0x001ea80000300800 */
[----:B------:R-:W3:Y:S04]  /*213c0*/  LDL R8, [R1+0xb58] ;  /* 0x000b580001087983 */ /* 0x000ee80000100800 */
[----:B------:R-:W3:Y:S04]  /*213d0*/  LDL R9, [R1+0xb5c] ;  /* 0x000b5c0001097983 */ /* 0x000ee80000100800 */
[----:B------:R-:W2:Y:S01]  /*213e0*/  LDL.LU R18, [R1+0x1998] ;  /* 0x0019980001127983 */ /* 0x000ea20000300800 */
[----:B---3--:R-:W-:-:S04]  /*213f0*/  @!P1 LOP3.LUT R9, R9, R8, RZ, 0x3c, !PT ;  /* 0x0000000809099212 */ /* 0x008fc800078e3cff */
[C---:B------:R-:W-:Y:S02]  /*21400*/  @!P1 LOP3.LUT R8, R9.reuse, R8, RZ, 0x3c, !PT ;  /* 0x0000000809089212 */ /* 0x040fe400078e3cff */
[----:B--2---:R-:W-:Y:S02]  /*21410*/  PRMT R18, RZ, 0x7610, R18 ;  /* 0x00007610ff127816 */ /* 0x004fe40000000012 */
[----:B------:R-:W-:-:S05]  /*21420*/  @!P1 LOP3.LUT R9, R9, R8, RZ, 0x3c, !PT ;  /* 0x0000000809099212 */ /* 0x000fca00078e3cff */
[----:B------:R-:W2:Y:S04]  /*21430*/  @!P1 LDG.E.U16 R18, desc[UR10][R8.64] ;  /* 0x0000000a08129981 */ /* 0x000ea8000c1e1500 */
[----:B--2---:R0:W-:Y:S04]  /*21440*/  STL [R1+0x44], R18 ;  /* 0x0000441201007387 */ /* 0x0041e80000100800 */
[----:B0-----:R-:W2:Y:S04]  /*21450*/  LDL.LU R18, [R1+0x1994] ;  /* 0x0019940001127983 */ /* 0x001ea80000300800 */
[----:B------:R-:W3:Y:S04]  /*21460*/  LDL.LU R8, [R1+0x140] ;  /* 0x0001400001087983 */ /* 0x000ee80000300800 */
[----:B------:R-:W2:Y:S01]  /*21470*/  LDL R9, [R1+0xb18] ;  /* 0x000b180001097983 */ /* 0x000ea20000100800 */
[----:B------:R-:W-:-:S03]  /*21480*/  PRMT R13, RZ, 0x7610, R13 ;  /* 0x00007610ff0d7816 */ /* 0x000fc6000000000d */
[----:B---3--:R0:W-:Y:S02]  /*21490*/  STS.U16 [R16+UR5+0x1c80], R8 ;  /* 0x001c800810007988 */ /* 0x0081e40008000405 */
[----:B0-----:R-:W-:Y:S02]  /*214a0*/  @!P1 IMAD.MOV.U32 R8, RZ, RZ, R15 ;  /* 0x000000ffff089224 */ /* 0x001fe400078e000f */
[----:B------:R-:W3:Y:S04]  /*214b0*/  LDL.LU R15, [R1+0x160] ;  /* 0x00016000010f7983 */ /* 0x000ee80000300800 */
[----:B--2---:R-:W2:Y:S04]  /*214c0*/  @!P1 LDG.E.U16 R13, desc[UR10][R8.64] ;  /* 0x0000000a080d9981 */ /* 0x004ea8000c1e1500 */
[----:B------:R-:W3:Y:S04]  /*214d0*/  LDL R8, [R1+0xad8] ;  /* 0x000ad80001087983 */ /* 0x000ee80000100800 */
[----:B------:R-:W3:Y:S01]  /*214e0*/  LDL R9, [R1+0xadc] ;  /* 0x000adc0001097983 */ /* 0x000ee20000100800 */
[----:B------:R-:W-:-:S03]  /*214f0*/  PRMT R6, RZ, 0x7610, R6 ;  /* 0x00007610ff067816 */ /* 0x000fc60000000006 */
[----:B------:R0:W-:Y:S04]  /*21500*/  STS.U16 [R16+UR5+0x2080], R14 ;  /* 0x0020800e10007988 */ /* 0x0001e80008000405 */
[----:B0-----:R-:W4:Y:S04]  /*21510*/  LDL R14, [R1+0xa18] ;  /* 0x000a1800010e7983 */ /* 0x001f280000100800 */
[----:B--2---:R0:W-:Y:S01]  /*21520*/  STL [R1+0x40], R13 ;  /* 0x0000400d01007387 */ /* 0x0041e20000100800 */
[-C--:B---3--:R-:W-:Y:S02]  /*21530*/  @!P1 LOP3.LUT R9, R9, R8.reuse, RZ, 0x3c, !PT ;  /* 0x0000000809099212 */ /* 0x088fe400078e3cff */
[----:B------:R-:W-:Y:S01]  /*21540*/  PRMT R18, RZ, 0x7610, R18 ;  /* 0x00007610ff127816 */ /* 0x000fe20000000012 */
[----:B------:R1:W-:Y:S01]  /*21550*/  STS.U16 [R16+UR5+0x2480], R11 ;  /* 0x0024800b10007988 */ /* 0x0003e20008000405 */
[----:B------:R-:W-:-:S03]  /*21560*/  @!P1 LOP3.LUT R8, R9, R8, RZ, 0x3c, !PT ;  /* 0x0000000809089212 */ /* 0x000fc600078e3cff */
[----:B0-----:R-:W2:Y:S01]  /*21570*/  LDL R13, [R1+0xa1c] ;  /* 0x000a1c00010d7983 */ /* 0x001ea20000100800 */
[----:B------:R-:W-:-:S05]  /*21580*/  @!P1 LOP3.LUT R9, R9, R8, RZ, 0x3c, !PT ;  /* 0x0000000809099212 */ /* 0x000fca00078e3cff */
[----:B------:R0:W3:Y:S04]  /*21590*/  @!P1 LDG.E.U16 R6, desc[UR10][R8.64] ;  /* 0x0000000a08069981 */ /* 0x0000e8000c1e1500 */
[----:B-1----:R-:W2:Y:S04]  /*215a0*/  LDL R11, [R1+0x9d8] ;  /* 0x0009d800010b7983 */ /* 0x002ea80000100800 */
[----:B------:R-:W0:Y:S04]  /*215b0*/  LDL R8, [R1+0xa98] ;  /* 0x000a980001087983 */ /* 0x000e280000100800 */
[----:B------:R-:W0:Y:S02]  /*215c0*/  LDL R9, [R1+0xa9c] ;  /* 0x000a9c0001097983 */ /* 0x000e240000100800 */
[----:B0-----:R-:W-:-:S04]  /*215d0*/  @!P1 LOP3.LUT R9, R9, R8, RZ, 0x3c, !PT ;  /* 0x0000000809099212 */ /* 0x001fc800078e3cff */
[----:B------:R-:W-:-:S04]  /*215e0*/  @!P1 LOP3.LUT R8, R9, R8, RZ, 0x3c, !PT ;  /* 0x0000000809089212 */ /* 0x000fc800078e3cff */
[----:B------:R-:W-:-:S05]  /*215f0*/  @!P1 LOP3.LUT R9, R9, R8, RZ, 0x3c, !PT ;  /* 0x0000000809099212 */ /* 0x000fca00078e3cff */
[----:B------:R-:W2:Y:S04]  /*21600*/  @!P1 LDG.E.U16 R18, desc[UR10][R8.64] ;  /* 0x0000000a08129981 */ /* 0x000ea8000c1e1500 */
[----:B---3--:R0:W-:Y:S04]  /*21610*/  STL [R1+0x3c], R6 ;  /* 0x00003c0601007387 */ /* 0x0081e80000100800 */
[----:B0-----:R-:W3:Y:S04]  /*21620*/  LDL R6, [R1+0x9dc] ;  /* 0x0009dc0001067983 */ /* 0x001ee80000100800 */
[----:B----4-:R-:W-:Y:S04]  /*21630*/  STS.U16 [R16+UR5+0x2880], R17 ;  /* 0x0028801110007988 */ /* 0x010fe80008000405 */
[----:B--2---:R0:W-:Y:S04]  /*21640*/  STL [R1+0x38], R18 ;  /* 0x0000381201007387 */ /* 0x0041e80000100800 */
[----:B0-----:R-:W2:Y:S04]  /*21650*/  LDL.LU R18, [R1+0x1990] ;  /* 0x0019900001127983 */ /* 0x001ea80000300800 */
[----:B------:R-:W4:Y:S04]  /*21660*/  LDL R8, [R1+0xa58] ;  /* 0x000a580001087983 */ /* 0x000f280000100800 */
[----:B------:R-:W4:Y:S04]  /*21670*/  LDL R9, [R1+0xa5c] ;  /* 0x000a5c0001097983 */ /* 0x000f280000100800 */
[----:B------:R-:W2:Y:S01]  /*21680*/  LDL.LU R17, [R1+0x198c] ;  /* 0x00198c0001117983 */ /* 0x000ea20000300800 */
[----:B------:R-:W-:-:S02]  /*21690*/  PRMT R28, RZ, 0x7610, R28 ;  /* 0x00007610ff1c7816 */ /* 0x000fc4000000001c */
[----:B----4-:R-:W-:-:S04]  /*216a0*/  @!P1 LOP3.LUT R9, R9, R8, RZ, 0x3c, !PT ;  /* 0x0000000809099212 */ /* 0x010fc800078e3cff */
[----:B------:R-:W-:-:S04]  /*216b0*/  @!P1 LOP3.LUT R8, R9, R8, RZ, 0x3c, !PT ;  /* 0x0000000809089212 */ /* 0x000fc800078e3cff */
[----:B------:R-:W-:Y:S02]  /*216c0*/  @!P1 LOP3.LUT R9, R9, R8, RZ, 0x3c, !PT ;  /* 0x0000000809099212 */ /* 0x000fe400078e3cff */
[----:B--2---:R-:W-:-:S03]  /*216d0*/  PRMT R17, RZ, 0x7610, R17 ;  /* 0x00007610ff117816 */ /* 0x004fc60000000011 */
[----:B------:R0:W2:Y:S02]  /*216e0*/  @!P1 LDG.E.U16 R28, desc[UR10][R8.64] ;  /* 0x0000000a081c9981 */ /* 0x0000a4000c1e1500 */
[----:B0-----:R-:W-:Y:S02]  /*216f0*/  @!P1 IMAD.MOV.U32 R8, RZ, RZ, R13 ;  /* 0x000000ffff089224 */ /* 0x001fe400078e000d */
[----:B------:R-:W-:-:S05]  /*21700*/  @!P1 IMAD.MOV.U32 R9, RZ, RZ, R14 ;  /* 0x000000ffff099224 */ /* 0x000fca00078e000e */
[----:B------:R-:W4:Y:S04]  /*21710*/  @!P1 LDG.E.U16 R17, desc[UR10][R8.64] ;  /* 0x0000000a08119981 */ /* 0x000f28000c1e1500 */
[----:B------:R0:W-:Y:S04]  /*21720*/  STS.U16 [R16+UR5+0x2c80], R12 ;  /* 0x002c800c10007988 */ /* 0x0001e80008000405 */
[----:B0-----:R-:W3:Y:S04]  /*21730*/  LDL.LU R12, [R1+0x16c] ;  /* 0x00016c00010c7983 */ /* 0x001ee80000300800 */
[----:B------:R-:W3:Y:S04]  /*21740*/  LDL R14, [R1+0x958] ;  /* 0x00095800010e7983 */ /* 0x000ee80000100800 */
[----:B------:R-:W3:Y:S04]  /*21750*/  LDL R13, [R1+0x95c] ;  /* 0x00095c00010d7983 */ /* 0x000ee80000100800 */
[----:B--2---:R0:W-:Y:S04]  /*21760*/  STL [R1+0x34], R28 ;  /* 0x0000341c01007387 */ /* 0x0041e80000100800 */
[----:B0-----:R-:W2:Y:S04]  /*21770*/  LDL.LU R28, [R1+0x1e4] ;  /* 0x0001e400011c7983 */ /* 0x001ea80000300800 */
[----:B----4-:R0:W-:Y:S04]  /*21780*/  STL [R1+0x30], R17 ;  /* 0x0000301101007387 */ /* 0x0101e80000100800 */
[----:B0-----:R-:W4:Y:S04]  /*21790*/  LDL.LU R17, [R1+0x1988] ;  /* 0x0019880001117983 */ /* 0x001f280000300800 */
[----:B------:R-:W2:Y:S01]  /*217a0*/  LDL.LU R9, [R1+0x158] ;  /* 0x0001580001097983 */ /* 0x000ea20000300800 */
[----:B------:R-:W-:Y:S01]  /*217b0*/  PRMT R10, RZ, 0x7610, R10 ;  /* 0x00007610ff0a7816 */ /* 0x000fe2000000000a */
[----:B---3--:R-:W-:-:S02]  /*217c0*/  @!P1 IMAD.MOV.U32 R8, RZ, RZ, R6 ;  /* 0x000000ffff089224 */ /* 0x008fc400078e0006 */
[----:B------:R-:W3:Y:S04]  /*217d0*/  LDL R6, [R1+0x91c] ;  /* 0x00091c0001067983 */ /* 0x000ee80000100800 */
[----:B--2---:R0:W-:Y:S02]  /*217e0*/  STS.U16 [R16+UR5+0x3080], R9 ;  /* 0x0030800910007988 */ /* 0x0041e40008000405 */
[----:B0-----:R-:W-:Y:S02]  /*217f0*/  @!P1 IMAD.MOV.U32 R9, RZ, RZ, R11 ;  /* 0x000000ffff099224 */ /* 0x001fe400078e000b */
[----:B------:R-:W2:Y:S04]  /*21800*/  LDL R11, [R1+0x918] ;  /* 0x00091800010b7983 */ /* 0x000ea80000100800 */
[----:B------:R-:W2:Y:S04]  /*21810*/  @!P1 LDG.E.U16 R10, desc[UR10][R8.64] ;  /* 0x0000000a080a9981 */ /* 0x000ea8000c1e1500 */
[----:B------:R-:W-:Y:S04]  /*21820*/  STS.U16 [R16+UR5+0x3480], R15 ;  /* 0x0034800f10007988 */ /* 0x000fe80008000405 */
[----:B------:R-:W3:Y:S04]  /*21830*/  LDL R8, [R1+0x998] ;  /* 0x0009980001087983 */ /* 0x000ee80000100800 */
[----:B------:R-:W3:Y:S04]  /*21840*/  LDL R9, [R1+0x99c] ;  /* 0x00099c0001097983 */ /* 0x000ee80000100800 */
[----:B--2---:R0:W-:Y:S04]  /*21850*/  STL [R1+0x2c], R10 ;  /* 0x00002c0a01007387 */ /* 0x0041e80000100800 */
[----:B0-----:R-:W2:Y:S04]  /*21860*/  LDL.LU R10, [R1+0x1e8] ;  /* 0x0001e800010a7983 */ /* 0x001ea80000300800 */
[----:B------:R-:W2:Y:S01]  /*21870*/  LDL.LU R15, [R1+0x1984] ;  /* 0x00198400010f7983 */ /* 0x000ea20000300800 */
[----:B---3--:R-:W-:-:S04]  /*21880*/  @!P1 LOP3.LUT R9, R9, R8, RZ, 0x3c, !PT ;  /* 0x0000000809099212 */ /* 0x008fc800078e3cff */
[----:B------:R-:W-:-:S04]  /*21890*/  @!P1 LOP3.LUT R8, R9, R8, RZ, 0x3c, !PT ;  /* 0x0000000809089212 */ /* 0x000fc800078e3cff */
[----:B------:R-:W-:Y:S02]  /*218a0*/  @!P1 LOP3.LUT R9, R9, R8, RZ, 0x3c, !PT ;  /* 0x0000000809099212 */ /* 0x000fe400078e3cff */
[----:B--2---:R-:W-:-:S06]  /*218b0*/  PRMT R15, RZ, 0x7610, R15 ;  /* 0x00007610ff0f7816 */ /* 0x004fcc000000000f */
[----:B------:R0:W2:Y:S04]  /*218c0*/  @!P1 LDG.E.U16 R15, desc[UR10][R8.64] ;  /* 0x0000000a080f9981 */ /* 0x0000a8000c1e1500 */
[----:B------:R-:W3:Y:S01]  /*218d0*/  LDL.LU R9, [R1+0x164] ;  /* 0x0001640001097983 */ /* 0x000ee20000300800 */
[----:B------:R-:W-:Y:S01]  /*218e0*/  PRMT R2, RZ, 0x7610, R2 ;  /* 0x00007610ff027816 */ /* 0x000fe20000000002 */
[----:B0-----:R-:W-:Y:S02]  /*218f0*/  @!P1 IMAD.MOV.U32 R8, RZ, RZ, R13 ;  /* 0x000000ffff089224 */ /* 0x001fe400078e000d */
[----:B--2---:R0:W-:Y:S04]  /*21900*/  STL [R1+0x28], R15 ;  /* 0x0000280f01007387 */ /* 0x0041e80000100800 */
[----:B---3--:R1:W-:Y:S04]  /*21910*/  STS.U16 [R16+UR5+0x3880], R9 ;  /* 0x0038800910007988 */ /* 0x0083e80008000405 */
[----:B0-----:R-:W2:Y:S01]  /*21920*/  LDL.LU R15, [R1+0x1ec] ;  /* 0x0001ec00010f7983 */ /* 0x001ea20000300800 */
[----:B-1----:R-:W-:-:S05]  /*21930*/  @!P1 IMAD.MOV.U32 R9, RZ, RZ, R14 ;  /* 0x000000ffff099224 */ /* 0x002fca00078e000e */
[----:B------:R0:W3:Y:S04]  /*21940*/  @!P1 LDG.E.U16 R2, desc[UR10][R8.64] ;  /* 0x0000000a08029981 */ /* 0x0000e8000c1e1500 */
[----:B------:R-:W2:Y:S01]  /*21950*/  LDL.LU R9, [R1+0x168] ;  /* 0x0001680001097983 */ /* 0x000ea20000300800 */
[----:B------:R-:W-:Y:S01]  /*21960*/  PRMT R4, RZ, 0x7610, R4 ;  /* 0x00007610ff047816 */ /* 0x000fe20000000004 */
[----:B0-----:R-:W-:Y:S02]  /*21970*/  @!P1 IMAD.MOV.U32 R8, RZ, RZ, R6 ;  /* 0x000000ffff089224 */ /* 0x001fe400078e0006 */
[----:B------:R-:W4:Y:S04]  /*21980*/  LDL R13, [R1+0x898] ;  /* 0x00089800010d7983 */ /* 0x000f280000100800 */
[----:B---3--:R0:W-:Y:S04]  /*21990*/  STL [R1+0x24], R2 ;  /* 0x0000240201007387 */ /* 0x0081e80000100800 */
[----:B--2---:R1:W-:Y:S04]  /*219a0*/  STS.U16 [R16+UR5+0x3c80], R9 ;  /* 0x003c800910007988 */ /* 0x0043e80008000405 */
[----:B0-----:R-:W2:Y:S04]  /*219b0*/  LDL R2, [R1+0x89c] ;  /* 0x00089c0001027983 */ /* 0x001ea80000100800 */
[----:B------:R-:W3:Y:S01]  /*219c0*/  LDL.LU R14, [R1+0x1f4] ;  /* 0x0001f400010e7983 */ /* 0x000ee20000300800 */
[----:B-1----:R-:W-:Y:S01]  /*219d0*/  @!P1 IMAD.MOV.U32 R9, RZ, RZ, R11 ;  /* 0x000000ffff099224 */ /* 0x002fe200078e000b */
[----:B----4-:R-:W-:-:S02]  /*219e0*/  PRMT R17, RZ, 0x7610, R17 ;  /* 0x00007610ff117816 */ /* 0x010fc40000000011 */
[----:B------:R-:W4:Y:S04]  /*219f0*/  LDL R6, [R1+0x858] ;  /* 0x0008580001067983 */ /* 0x000f280000100800 */
[----:B------:R-:W2:Y:S04]  /*21a00*/  @!P1 LDG.E.U16 R4, desc[UR10][R8.64] ;  /* 0x0000000a08049981 */ /* 0x000ea8000c1e1500 */
[----:B------:R-:W3:Y:S04]  /*21a10*/  LDL R8, [R1+0x8d8] ;  /* 0x0008d80001087983 */ /* 0x000ee80000100800 */
[----:B------:R-:W3:Y:S01]  /*21a20*/  LDL R9, [R1+0x8dc] ;  /* 0x0008dc0001097983 */ /* 0x000ee20000100800 */
[----:B------:R-:W-:-:S03]  /*21a30*/  PRMT R0, RZ, 0x7610, R0 ;  /* 0x00007610ff007816 */ /* 0x000fc60000000000 */
[----:B--2---:R0:W-:Y:S04]  /*21a40*/  STL [R1+0x20], R4 ;  /* 0x0000200401007387 */ /* 0x0041e80000100800 */
[----:B0-----:R-:W2:Y:S01]  /*21a50*/  LDL R4, [R1+0x85c] ;  /* 0x00085c0001047983 */ /* 0x001ea20000100800 */
[----:B---3--:R-:W-:-:S03]  /*21a60*/  @!P1 LOP3.LUT R9, R9, R8, RZ, 0x3c, !PT ;  /* 0x0000000809099212 */ /* 0x008fc600078e3cff */
[----:B------:R-:W3:Y:S01]  /*21a70*/  LDL.LU R11, [R1+0x1f8] ;  /* 0x0001f800010b7983 */ /* 0x000ee20000300800 */
[----:B------:R-:W-:-:S04]  /*21a80*/  @!P1 LOP3.LUT R8, R9, R8, RZ, 0x3c, !PT ;  /* 0x0000000809089212 */ /* 0x000fc800078e3cff */
[----:B------:R-:W-:-:S05]  /*21a90*/  @!P1 LOP3.LUT R9, R9, R8, RZ, 0x3c, !PT ;  /* 0x0000000809099212 */ /* 0x000fca00078e3cff */
[----:B------:R0:W3:Y:S02]  /*21aa0*/  @!P1 LDG.E.U16 R17, desc[UR10][R8.64] ;  /* 0x0000000a08119981 */ /* 0x0000e4000c1e1500 */
[----:B0-----:R-:W-:Y:S02]  /*21ab0*/  @!P1 IMAD.MOV.U32 R8, RZ, RZ, R2 ;  /* 0x000000ffff089224 */ /* 0x001fe400078e0002 */
[----:B------:R-:W-:-:S05]  /*21ac0*/  @!P1 IMAD.MOV.U32 R9, RZ, RZ, R13 ;  /* 0x000000ffff099224 */ /* 0x000fca00078e000d */
[----:B------:R4:W3:Y:S01]  /*21ad0*/  @!P1 LDG.E.U16 R0, desc[UR10][R8.64] ;  /* 0x0000000a08009981 */ /* 0x0008e2000c1e1500 */
[----:B------:R-:W-:-:S03]  /*21ae0*/  PRMT R3, RZ, 0x7610, R3 ;  /* 0x00007610ff037816 */ /* 0x000fc60000000003 */
[----:B------:R0:W-:Y:S04]  /*21af0*/  STS.U16 [R16+UR5+0x4080], R12 ;  /* 0x0040800c10007988 */ /* 0x0001e80008000405 */
[----:B------:R-:W-:Y:S01]  /*21b00*/  STS.U16 [R16+UR5+0x4480], R28 ;  /* 0x0044801c10007988 */ /* 0x000fe20008000405 */
[----:B----4-:R-:W-:-:S03]  /*21b10*/  @!P1 IMAD.MOV.U32 R9, RZ, RZ, R6 ;  /* 0x000000ffff099224 */ /* 0x010fc600078e0006 */
[----:B0-----:R-:W4:Y:S04]  /*21b20*/  LDL.LU R12, [R1+0x1fc] ;  /* 0x0001fc00010c7983 */ /* 0x001f280000300800 */
[----:B------:R-:W-:Y:S01]  /*21b30*/  STS.U16 [R16+UR5+0x4880], R10 ;  /* 0x0048800a10007988 */ /* 0x000fe20008000405 */
[----:B--2---:R-:W-:-:S05]  /*21b40*/  @!P1 IMAD.MOV.U32 R8, RZ, RZ, R4 ;  /* 0x000000ffff089224 */ /* 0x004fca00078e0004 */
[----:B------:R-:W2:Y:S04]  /*21b50*/  @!P1 LDG.E.U16 R3, desc[UR10][R8.64] ;  /* 0x0000000a08039981 */ /* 0x000ea8000c1e1500 */
[----:B---3--:R0:W-:Y:S04]  /*21b60*/  STL [R1+0x1c], R17 ;  /* 0x00001c1101007387 */ /* 0x0081e80000100800 */
[----:B0-----:R-:W3:Y:S04]  /*21b70*/  LDL.LU R17, [R1+0x1980] ;  /* 0x0019800001117983 */ /* 0x001ee80000300800 */
[----:B------:R-:W3:Y:S04]  /*21b80*/  LDL R28, [R1+0x81c] ;  /* 0x00081c00011c7983 */ /* 0x000ee80000100800 */
[----:B------:R-:W4:Y:S04]  /*21b90*/  LDL.LU R13, [R1+0x204] ;  /* 0x00020400010d7983 */ /* 0x000f280000300800 */
[----:B------:R-:W4:Y:S04]  /*21ba0*/  LDL R2, [R1+0x7d8] ;  /* 0x0007d80001027983 */ /* 0x000f280000100800 */
[----:B------:R0:W-:Y:S04]  /*21bb0*/  STL [R1+0x18], R0 ;  /* 0x0000180001007387 */ /* 0x0001e80000100800 */
[----:B------:R-:W4:Y:S04]  /*21bc0*/  LDL R9, [R1+0x818] ;  /* 0x0008180001097983 */ /* 0x000f280000100800 */
[----:B------:R-:W4:Y:S04]  /*21bd0*/  LDL R10, [R1+0x798] ;  /* 0x00079800010a7983 */ /* 0x000f280000100800 */
[----:B0-----:R-:W4:Y:S04]  /*21be0*/  LDL R0, [R1+0x7dc] ;  /* 0x0007dc0001007983 */ /* 0x001f280000100800 */
[----:B------:R-:W4:Y:S01]  /*21bf0*/  LDL R6, [R1+0x79c] ;  /* 0x00079c0001067983 */ /* 0x000f220000100800 */
[----:B------:R-:W-:-:S02]  /*21c00*/  PRMT R25, RZ, 0x7610, R25 ;  /* 0x00007610ff197816 */ /* 0x000fc40000000019 */
[----:B------:R-:W-:Y:S01]  /*21c10*/  PRMT R21, RZ, 0x7610, R21 ;  /* 0x00007610ff157816 */ /* 0x000fe20000000015 */
[----:B------:R-:W4:Y:S01]  /*21c20*/  LDL R4, [R1+0x758] ;  /* 0x0007580001047983 */ /* 0x000f220000100800 */
[----:B------:R-:W-:-:S03]  /*21c30*/  PRMT R5, RZ, 0x7610, R5 ;  /* 0x00007610ff057816 */ /* 0x000fc60000000005 */
[----:B------:R-:W-:Y:S04]  /*21c40*/  STS.U16 [R16+UR5+0x4c80], R15 ;  /* 0x004c800f10007988 */ /* 0x000fe80008000405 */
[----:B------:R-:W-:Y:S04]  /*21c50*/  STS.U16 [R16+UR5+0x5080], R14 ;  /* 0x0050800e10007988 */ /* 0x000fe80008000405 */
[----:B--2---:R0:W-:Y:S04]  /*21c60*/  STL [R1+0x14], R3 ;  /* 0x0000140301007387 */ /* 0x0041e80000100800 */
[----:B0-----:R-:W2:Y:S04]  /*21c70*/  LDL R3, [R1+0x75c] ;  /* 0x00075c0001037983 */ /* 0x001ea80000100800 */
[----:B------:R-:W2:Y:S04]  /*21c80*/  LDL.LU R15, [R1+0x208] ;  /* 0x00020800010f7983 */ /* 0x000ea80000300800 */
[----:B------:R-:W2:Y:S01]  /*21c90*/  LDL.LU R14, [R1+0x20c] ;  /* 0x00020c00010e7983 */ /* 0x000ea20000300800 */
[----:B---3--:R-:W-:-:S05]  /*21ca0*/  @!P1 IMAD.MOV.U32 R8, RZ, RZ, R28 ;  /* 0x000000ffff089224 */ /* 0x008fca00078e001c */
[----:B----4-:R0:W3:Y:S02]  /*21cb0*/  @!P1 LDG.E.U16 R25, desc[UR10][R8.64] ;  /* 0x0000000a08199981 */ /* 0x0100e4000c1e1500 */
[----:B0-----:R-:W-:Y:S02]  /*21cc0*/  @!P1 IMAD.MOV.U32 R8, RZ, RZ, R0 ;  /* 0x000000ffff089224 */ /* 0x001fe400078e0000 */
[----:B------:R-:W-:Y:S01]  /*21cd0*/  @!P1 IMAD.MOV.U32 R9, RZ, RZ, R2 ;  /* 0x000000ffff099224 */ /* 0x000fe200078e0002 */
[----:B------:R-:W4:Y:S04]  /*21ce0*/  LDL R0, [R1+0x71c] ;  /* 0x00071c0001007983 */ /* 0x000f280000100800 */
[----:B------:R0:W3:Y:S04]  /*21cf0*/  @!P1 LDG.E.U16 R21, desc[UR10][R8.64] ;  /* 0x0000000a08159981 */ /* 0x0000e8000c1e1500 */
[----:B------:R-:W3:Y:S01]  /*21d00*/  LDL R2, [R1+0x718] ;  /* 0x0007180001027983 */ /* 0x000ee20000100800 */
[----:B0-----:R-:W-:-:S02]  /*21d10*/  @!P1 IMAD.MOV.U32 R8, RZ, RZ, R6 ;  /* 0x000000ffff089224 */ /* 0x001fc400078e0006 */
[----:B------:R-:W-:Y:S01]  /*21d20*/  @!P1 IMAD.MOV.U32 R9, RZ, RZ, R10 ;  /* 0x000000ffff099224 */ /* 0x000fe200078e000a */
[----:B------:R-:W-:Y:S01]  /*21d30*/  PRMT R27, RZ, 0x7610, R27 ;  /* 0x00007610ff1b7816 */ /* 0x000fe2000000001b */
[----:B------:R-:W3:Y:S04]  /*21d40*/  LDL.LU R10, [R1+0x214] ;  /* 0x00021400010a7983 */ /* 0x000ee80000300800 */
[----:B------:R0:W3:Y:S01]  /*21d50*/  @!P1 LDG.E.U16 R5, desc[UR10][R8.64] ;  /* 0x0000000a08059981 */ /* 0x0000e2000c1e1500 */
[----:B------:R-:W-:Y:S01]  /*21d60*/  PRMT R23, RZ, 0x7610, R23 ;  /* 0x00007610ff177816 */ /* 0x000fe20000000017 */
[----:B0-----:R-:W-:Y:S02]  /*21d70*/  @!P1 IMAD.MOV.U32 R9, RZ, RZ, R4 ;  /* 0x000000ffff099224 */ /* 0x001fe400078e0004 */
[----:B--2---:R-:W-:-:S05]  /*21d80*/  @!P1 IMAD.MOV.U32 R8, RZ, RZ, R3 ;  /* 0x000000ffff089224 */ /* 0x004fca00078e0003 */
[----:B------:R4:W2:Y:S02]  /*21d90*/  @!P1 LDG.E.U16 R27, desc[UR10][R8.64] ;  /* 0x0000000a081b9981 */ /* 0x0008a4000c1e1500 */
[----:B----4-:R-:W-:Y:S02]  /*21da0*/  @!P1 IMAD.MOV.U32 R8, RZ, RZ, R0 ;  /* 0x000000ffff089224 */ /* 0x010fe400078e0000 */
[----:B---3--:R-:W-:-:S05]  /*21db0*/  @!P1 IMAD.MOV.U32 R9, RZ, RZ, R2 ;  /* 0x000000ffff099224 */ /* 0x008fca00078e0002 */
[----:B------:R-:W3:Y:S04]  /*21dc0*/  @!P1 LDG.E.U16 R23, desc[UR10][R8.64] ;  /* 0x0000000a08179981 */ /* 0x000ee8000c1e1500 */
[----:B------:R0:W-:Y:S04]  /*21dd0*/  STL [R1+0x4], R5 ;  /* 0x0000040501007387 */ /* 0x0001e80000100800 */
[----:B------:R-:W4:Y:S04]  /*21de0*/  LDL R4, [R1+0x6dc] ;  /* 0x0006dc0001047983 */ /* 0x000f280000100800 */
[----:B0-----:R-:W4:Y:S04]  /*21df0*/  LDL R5, [R1+0x6d8] ;  /* 0x0006d80001057983 */ /* 0x001f280000100800 */
[----:B------:R-:W-:Y:S04]  /*21e00*/  STS.U16 [R16+UR5+0x5480], R11 ;  /* 0x0054800b10007988 */ /* 0x000fe80008000405 */
[----:B------:R0:W-:Y:S01]  /*21e10*/  STS.U16 [R16+UR5+0x5880], R12 ;  /* 0x0058800c10007988 */ /* 0x0001e20008000405 */
[----:B------:R-:W-:-:S03]  /*21e20*/  PRMT R18, RZ, 0x7610, R18 ;  /* 0x00007610ff127816 */ /* 0x000fc60000000012 */
[----:B------:R1:W-:Y:S04]  /*21e30*/  STS.U16 [R16+UR5+0x5c80], R13 ;  /* 0x005c800d10007988 */ /* 0x0003e80008000405 */
[----:B0-----:R-:W4:Y:S04]  /*21e40*/  LDL.LU R12, [R1+0x218] ;  /* 0x00021800010c7983 */ /* 0x001f280000300800 */
[----:B--2---:R-:W-:Y:S04]  /*21e50*/  STL [R1+0x18fc], R27 ;  /* 0x0018fc1b01007387 */ /* 0x004fe80000100800 */
[----:B------:R-:W2:Y:S04]  /*21e60*/  LDL R6, [R1+0x698] ;  /* 0x0006980001067983 */ /* 0x000ea80000100800 */
[----:B------:R-:W2:Y:S04]  /*21e70*/  LDL R3, [R1+0x69c] ;  /* 0x00069c0001037983 */ /* 0x000ea80000100800 */
[----:B------:R-:W2:Y:S04]  /*21e80*/  LDL R0, [R1+0x65c] ;  /* 0x00065c0001007983 */ /* 0x000ea80000100800 */
[----:B-1----:R-:W2:Y:S04]  /*21e90*/  LDL.LU R13, [R1+0x21c] ;  /* 0x00021c00010d7983 */ /* 0x002ea80000300800 */
[----:B---3--:R-:W-:Y:S04]  /*21ea0*/  STL [R1+0x1900], R23 ;  /* 0x0019001701007387 */ /* 0x008fe80000100800 */
[----:B------:R-:W-:Y:S04]  /*21eb0*/  STL [R1+0x10], R25 ;  /* 0x0000101901007387 */ /* 0x000fe80000100800 */
[----:B------:R-:W3:Y:S01]  /*21ec0*/  LDL R2, [R1+0x658] ;  /* 0x0006580001027983 */ /* 0x000ee20000100800 */
[----:B----4-:R-:W-:-:S02]  /*21ed0*/  @!P1 IMAD.MOV.U32 R8, RZ, RZ, R4 ;  /* 0x000000ffff089224 */ /* 0x010fc400078e0004 */
[----:B------:R-:W-:-:S05]  /*21ee0*/  @!P1 IMAD.MOV.U32 R9, RZ, RZ, R5 ;  /* 0x000000ffff099224 */ /* 0x000fca00078e0005 */
[----:B------:R2:W4:Y:S01]  /*21ef0*/  @!P1 LDG.E.U16 R18, desc[UR10][R8.64] ;  /* 0x0000000a08129981 */ /* 0x000522000c1e1500 */
[----:B------:R-:W-:-:S03]  /*21f00*/  PRMT R7, RZ, 0x7610, R7 ;  /* 0x00007610ff077816 */ /* 0x000fc60000000007 */
[----:B------:R0:W-:Y:S04]  /*21f10*/  STS.U16 [R16+UR5+0x6080], R15 ;  /* 0x0060800f10007988 */ /* 0x0001e80008000405 */
[----:B------:R-:W-:Y:S04]  /*21f20*/  STS.U16 [R16+UR5+0x6480], R14 ;  /* 0x0064800e10007988 */ /* 0x000fe80008000405 */
[----:B------:R1:W-:Y:S04]  /*21f30*/  STS.U16 [R16+UR5+0x6880], R10 ;  /* 0x0068800a10007988 */ /* 0x0003e80008000405 */
[----:B0-----:R-:W4:Y:S04]  /*21f40*/  LDL.LU R15, [R1+0x224] ;  /* 0x00022400010f7983 */ /* 0x001f280000300800 */
[----:B------:R-:W4:Y:S01]  /*21f50*/  LDL R4, [R1+0x61c] ;  /* 0x00061c0001047983 */ /* 0x000f220000100800 */
[----:B--2---:R-:W-:-:S02]  /*21f60*/  @!P1 IMAD.MOV.U32 R9, RZ, RZ, R6 ;  /* 0x000000ffff099224 */ /* 0x004fc400078e0006 */
[----:B------:R-:W-:-:S05]  /*21f70*/  @!P1 IMAD.MOV.U32 R8, RZ, RZ, R3 ;  /* 0x000000ffff089224 */ /* 0x000fca00078e0003 */
[----:B------:R0:W2:Y:S01]  /*21f80*/  @!P1 LDG.E.U16 R7, desc[UR10][R8.64] ;  /* 0x0000000a08079981 */ /* 0x0000a2000c1e1500 */
[----:B-1----:R-:W-:Y:S01]  /*21f90*/  @!P1 IMAD.MOV.U32 R10, RZ, RZ, R0 ;  /* 0x000000ffff0a9224 */ /* 0x002fe200078e0000 */
[----:B0-----:R-:W-:Y:S01]  /*21fa0*/  PRMT R8, RZ, 0x7610, R8 ;  /* 0x00007610ff087816 */ /* 0x001fe20000000008 */
[----:B---3--:R-:W-:-:S05]  /*21fb0*/  @!P1 IMAD.MOV.U32 R11, RZ, RZ, R2 ;  /* 0x000000ffff0b9224 */ /* 0x008fca00078e0002 */
[----:B------:R0:W3:Y:S04]  /*21fc0*/  @!P1 LDG.E.U16 R8, desc[UR10][R10.64] ;  /* 0x0000000a0a089981 */ /* 0x0000e8000c1e1500 */
[----:B----4-:R-:W-:Y:S04]  /*21fd0*/  STL [R1+0x1904], R18 ;  /* 0x0019041201007387 */ /* 0x010fe80000100800 */
[----:B------:R1:W-:Y:S04]  /*21fe0*/  STL [R1+0xc], R21 ;  /* 0x00000c1501007387 */ /* 0x0003e80000100800 */
[----:B------:R-:W4:Y:S04]  /*21ff0*/  LDL R5, [R1+0x618] ;  /* 0x0006180001057983 */ /* 0x000f280000100800 */
[----:B------:R-:W4:Y:S04]  /*22000*/  LDL.LU R14, [R1+0x228] ;  /* 0x00022800010e7983 */ /* 0x000f280000300800 */
[----:B------:R-:W4:Y:S04]  /*22010*/  LDL R6, [R1+0x5d8] ;  /* 0x0005d80001067983 */ /* 0x000f280000100800 */
[----:B------:R-:W4:Y:S01]  /*22020*/  LDL R3, [R1+0x5dc] ;  /* 0x0005dc0001037983 */ /* 0x000f220000100800 */
[----:B0-----:R-:W-:-:S03]  /*22030*/  @!P1 IMAD.MOV.U32 R10, RZ, RZ, R4 ;  /* 0x000000ffff0a9224 */ /* 0x001fc600078e0004 */
[----:B--2---:R-:W-:Y:S04]  /*22040*/  STL [R1+0x1908], R7 ;  /* 0x0019080701007387 */ /* 0x004fe80000100800 */
[----:B-1----:R-:W2:Y:S04]  /*22050*/  LDL.LU R21, [R1+0x22c] ;  /* 0x00022c0001157983 */ /* 0x002ea80000300800 */
[----:B------:R-:W2:Y:S04]  /*22060*/  LDL R2, [R1+0x59c] ;  /* 0x00059c0001027983 */ /* 0x000ea80000100800 */
[----:B------:R-:W2:Y:S04]  /*22070*/  LDL R0, [R1+0xce4] ;  /* 0x000ce40001007983 */ /* 0x000ea80000100800 */
[----:B---3--:R-:W-:Y:S04]  /*22080*/  STL [R1+0x190c], R8 ;  /* 0x00190c0801007387 */ /* 0x008fe80000100800 */
[----:B------:R-:W3:Y:S01]  /*22090*/  LDL R4, [R1+0xd24] ;  /* 0x000d240001047983 */ /* 0x000ee20000100800 */
[----:B----4-:R-:W-:-:S03]  /*220a0*/  @!P1 IMAD.MOV.U32 R11, RZ, RZ, R5 ;  /* 0x000000ffff0b9224 */ /* 0x010fc600078e0005 */
[----:B------:R-:W4:Y:S01]  /*220b0*/  LDL R5, [R1+0xce8] ;  /* 0x000ce80001057983 */ /* 0x000f220000100800 */
[----:B------:R-:W-:-:S03]  /*220c0*/  PRMT R9, RZ, 0x7610, R9 ;  /* 0x00007610ff097816 */ /* 0x000fc60000000009 */
[----:B------:R0:W-:Y:S04]  /*220d0*/  STS.U16 [R16+UR5+0x6c80], R12 ;  /* 0x006c800c10007988 */ /* 0x0001e80008000405 */
[----:B------:R1:W4:Y:S04]  /*220e0*/  @!P1 LDG.E.U16 R9, desc[UR10][R10.64] ;  /* 0x0000000a0a099981 */ /* 0x000328000c1e1500 */
[----:B------:R1:W-:Y:S01]  /*220f0*/  STS.U16 [R16+UR5+0x7080], R13 ;  /* 0x0070800d10007988 */ /* 0x0003e20008000405 */
[----:B0-----:R-:W-:Y:S01]  /*22100*/  @!P1 IMAD.MOV.U32 R12, RZ, RZ, R3 ;  /* 0x000000ffff0c9224 */ /* 0x001fe200078e0003 */
[----:B-1----:R-:W-:Y:S01]  /*22110*/  PRMT R10, RZ, 0x7610, R10 ;  /* 0x00007610ff0a7816 */ /* 0x002fe2000000000a */
[----:B------:R-:W-:Y:S01]  /*22120*/  @!P1 IMAD.MOV.U32 R13, RZ, RZ, R6 ;  /* 0x000000ffff0d9224 */ /* 0x000fe200078e0006 */
[----:B------:R-:W-:-:S04]  /*22130*/  PRMT R11, RZ, 0x7610, R11 ;  /* 0x00007610ff0b7816 */ /* 0x000fc8000000000b */
[----:B------:R2:W4:Y:S04]  /*22140*/  @!P1 LDG.E.U16 R10, desc[UR10][R12.64] ;  /* 0x0000000a0c0a9981 */ /* 0x000528000c1e1500 */
[----:B------:R-:W-:Y:S04]  /*22150*/  STS.U16 [R16+UR5+0x7480], R15 ;  /* 0x0074800f10007988 */ /* 0x000fe80008000405 */
[----:B------:R3:W-:Y:S01]  /*22160*/  STS.U16 [R16+UR5+0x7880], R14 ;  /* 0x0078800e10007988 */ /* 0x0007e20008000405 */
[----:B--2---:R-:W-:Y:S02]  /*22170*/  @!P1 IMAD.MOV.U32 R13, RZ, RZ, R2 ;  /* 0x000000ffff0d9224 */ /* 0x004fe400078e0002 */
[----:B------:R-:W-:-:S05]  /*22180*/  @!P1 IMAD.MOV.U32 R12, RZ, RZ, R0 ;  /* 0x000000ffff0c9224 */ /* 0x000fca00078e0000 */
[----:B------:R0:W2:Y:S02]  /*22190*/  @!P1 LDG.E.U16 R11, desc[UR10][R12.64] ;  /* 0x0000000a0c0b9981 */ /* 0x0000a4000c1e1500 */
[----:B0-----:R-:W-:Y:S01]  /*221a0*/  PRMT R12, RZ, 0x7610, R12 ;  /* 0x00007610ff0c7816 */ /* 0x001fe2000000000c */
[----:B---3--:R-:W-:Y:S02]  /*221b0*/  @!P1 IMAD.MOV.U32 R14, RZ, RZ, R4 ;  /* 0x000000ffff0e9224 */ /* 0x008fe400078e0004 */
[----:B----4-:R-:W-:-:S05]  /*221c0*/  @!P1 IMAD.MOV.U32 R15, RZ, RZ, R5 ;  /* 0x000000ffff0f9224 */ /* 0x010fca00078e0005 */
[----:B------:R-:W3:Y:S01]  /*221d0*/  @!P1 LDG.E.U16 R12, desc[UR10][R14.64] ;  /* 0x0000000a0e0c9981 */ /* 0x000ee2000c1e1500 */
[----:B------:R-:W0:Y:S03]  /*221e0*/  S2R R3, SR_TID.X ;  /* 0x0000000000037919 */ /* 0x000e260000002100 */
[----:B------:R-:W-:Y:S04]  /*221f0*/  STL [R1+0x1910], R9 ;  /* 0x0019100901007387 */ /* 0x000fe80000100800 */
[----:B------:R-:W4:Y:S04]  /*22200*/  LDL.LU R25, [R1+0x24c] ;  /* 0x00024c0001197983 */ /* 0x000f280000300800 */
[----:B------:R-:W-:Y:S04]  /*22210*/  STL [R1+0x1914], R10 ;  /* 0x0019140a01007387 */ /* 0x000fe80000100800 */
[----:B------:R-:W4:Y:S04]  /*22220*/  LDL R2, [R1+0xd28] ;  /* 0x000d280001027983 */ /* 0x000f280000100800 */
[----:B------:R-:W4:Y:S04]  /*22230*/  LDL R0, [R1+0xd54] ;  /* 0x000d540001007983 */ /* 0x000f280000100800 */
[----:B------:R-:W4:Y:S01]  /*22240*/  LDL.LU R23, [R1+0x248] ;  /* 0x0002480001177983 */ /* 0x000f220000300800 */
[----:B0-----:R-:W-:-:S03]  /*22250*/  LOP3.LUT R27, R3, 0x3f, RZ, 0xc0, !PT ;  /* 0x0000003f031b7812 */ /* 0x001fc600078ec0ff */
[----:B--2---:R-:W-:Y:S04]  /*22260*/  STL [R1+0x1918], R11 ;  /* 0x0019180b01007387 */ /* 0x004fe80000100800 */
[----:B------:R-:W2:Y:S04]  /*22270*/  LDL.LU R4, [R1+0x244] ;  /* 0x0002440001047983 */ /* 0x000ea80000300800 */
[----:B---3--:R-:W-:Y:S04]  /*22280*/  STL [R1+0x191c], R12 ;  /* 0x00191c0c01007387 */ /* 0x008fe80000100800 */
[----:B------:R-:W3:Y:S04]  /*22290*/  LDL R8, [R1+0x570] ;  /* 0x0005700001087983 */ /* 0x000ee80000100800 */
[----:B------:R-:W2:Y:S04]  /*222a0*/  LDL R7, [R1+0xcc8] ;  /* 0x000cc80001077983 */ /* 0x000ea80000100800 */
[----:B------:R-:W2:Y:S04]  /*222b0*/  LDL.LU R28, [R1+0x240] ;  /* 0x00024000011c7983 */ /* 0x000ea80000300800 */
[----:B------:R-:W-:Y:S04]  /*222c0*/  STL [R1+0x1974], R27 ;  /* 0x0019741b01007387 */ /* 0x000fe80000100800 */
[----:B------:R-:W2:Y:S04]  /*222d0*/  LDL R6, [R1+0xc90] ;  /* 0x000c900001067983 */ /* 0x000ea80000100800 */
[----:B------:R-:W2:Y:S01]  /*222e0*/  LDL R5, [R1+0xc94] ;  /* 0x000c940001057983 */ /* 0x000ea20000100800 */
[----:B------:R-:W-:Y:S01]  /*222f0*/  PRMT R13, RZ, 0x7610, R13 ;  /* 0x00007610ff0d7816 */ /* 0x000fe2000000000d */
[----:B----4-:R-:W-:Y:S01]  /*22300*/  @!P1 IMAD.MOV.U32 R15, RZ, RZ, R2 ;  /* 0x000000ffff0f9224 */ /* 0x010fe200078e0002 */
[----:B------:R-:W-:Y:S01]  /*22310*/  PRMT R17, RZ, 0x7610, R17 ;  /* 0x00007610ff117816 */ /* 0x000fe20000000011 */
[----:B------:R-:W4:Y:S01]  /*22320*/  LDL R2, [R1+0xc50] ;  /* 0x000c500001027983 */ /* 0x000f220000100800 */
[----:B------:R-:W-:Y:S01]  /*22330*/  @!P1 IMAD.MOV.U32 R14, RZ, RZ, R0 ;  /* 0x000000ffff0e9224 */ /* 0x000fe200078e0000 */
[----:B------:R-:W-:-:S02]  /*22340*/  PRMT R19, RZ, 0x7610, R19 ;  /* 0x00007610ff137816 */ /* 0x000fc40000000013 */
[----:B------:R-:W4:Y:S04]  /*22350*/  LDL R0, [R1+0xc54] ;  /* 0x000c540001007983 */ /* 0x000f280000100800 */
[----:B------:R3:W4:Y:S02]  /*22360*/  @!P1 LDG.E.U16 R13, desc[UR10][R14.64] ;  /* 0x0000000a0e0d9981 */ /* 0x000724000c1e1500 */
[----:B---3--:R-:W-:Y:S02]  /*22370*/  @!P1 IMAD.MOV.U32 R15, RZ, RZ, R8 ;  /* 0x000000ffff0f9224 */ /* 0x008fe400078e0008 */
[----:B--2---:R-:W-:-:S05]  /*22380*/  @!P1 IMAD.MOV.U32 R14, RZ, RZ, R7 ;  /* 0x000000ffff0e9224 */ /* 0x004fca00078e0007 */
[----:B------:R0:W2:Y:S02]  /*22390*/  @!P1 LDG.E.U16 R17, desc[UR10][R14.64] ;  /* 0x0000000a0e119981 */ /* 0x0000a4000c1e1500 */
[----:B0-----:R-:W-:Y:S02]  /*223a0*/  @!P1 IMAD.MOV.U32 R15, RZ, RZ, R6 ;  /* 0x000000ffff0f9224 */ /* 0x001fe400078e0006 */
[----:B------:R-:W-:-:S05]  /*223b0*/  @!P1 IMAD.MOV.U32 R14, RZ, RZ, R5 ;  /* 0x000000ffff0e9224 */ /* 0x000fca00078e0005 */
[----:B------:R-:W3:Y:S01]  /*223c0*/  @!P1 LDG.E.U16 R19, desc[UR10][R14.64] ;  /* 0x0000000a0e139981 */ /* 0x000ee2000c1e1500 */
[----:B------:R-:W-:-:S03]  /*223d0*/  IMAD.SHL.U32 R3, R27, 0x2, RZ ;  /* 0x000000021b037824 */ /* 0x000fc600078e00ff */
[----:B------:R0:W-:Y:S02]  /*223e0*/  STS.U16 [R16+UR5+0x7c80], R21 ;  /* 0x007c801510007988 */ /* 0x0001e40008000405 */
[----:B------:R-:W-:-:S05]  /*223f0*/  LOP3.LUT R3, R3, 0x20, RZ, 0x3c, !PT ;  /* 0x0000002003037812 */ /* 0x000fca00078e3cff */
[----:B------:R1:W-:Y:S04]  /*22400*/  STS.U16 [R3+UR5+0x100], R25 ;  /* 0x0001001903007988 */ /* 0x0003e80008000405 */
[----:B0-----:R-:W3:Y:S04]  /*22410*/  LDL.LU R16, [R1+0x23c] ;  /* 0x00023c0001107983 */ /* 0x001ee80000300800 */
[----:B------:R-:W3:Y:S04]  /*22420*/  LDL.LU R21, [R1+0x238] ;  /* 0x0002380001157983 */ /* 0x000ee80000300800 */
[----:B----4-:R-:W-:Y:S04]  /*22430*/  STL [R1+0x1920], R13 ;  /* 0x0019200d01007387 */ /* 0x010fe80000100800 */
[----:B-1----:R-:W4:Y:S04]  /*22440*/  LDL.LU R25, [R1+0x234] ;  /* 0x0002340001197983 */ /* 0x002f280000300800 */
[----:B------:R-:W4:Y:S04]  /*22450*/  LDL R9, [R1+0xc10] ;  /* 0x000c100001097983 */ /* 0x000f280000100800 */
[----:B------:R-:W4:Y:S04]  /*22460*/  LDL R8, [R1+0xc14] ;  /* 0x000c140001087983 */ /* 0x000f280000100800 */
[----:B------:R-:W-:Y:S04]  /*22470*/  STS.U16 [R3+UR5+0x500], R23 ;  /* 0x0005001703007988 */ /* 0x000fe80008000405 */
[----:B------:R0:W-:Y:S04]  /*22480*/  STS.U16 [R3+UR5+0x900], R4 ;  /* 0x0009000403007988 */ /* 0x0001e80008000405 */
[----:B--2---:R-:W-:Y:S04]  /*22490*/  STL [R1+0x1924], R17 ;  /* 0x0019241101007387 */ /* 0x004fe80000100800 */
[----:B------:R-:W2:Y:S04]  /*224a0*/  LDL R7, [R1+0xbd0] ;  /* 0x000bd00001077983 */ /* 0x000ea80000100800 */
[----:B------:R-:W2:Y:S04]  /*224b0*/  LDL R6, [R1+0xbd4] ;  /* 0x000bd40001067983 */ /* 0x000ea80000100800 */
[----:B---3--:R-:W-:Y:S04]  /*224c0*/  STL [R1+0x1928], R19 ;  /* 0x0019281301007387 */ /* 0x008fe80000100800 */
[----:B------:R-:W3:Y:S04]  /*224d0*/  LDL R5, [R1+0xb90] ;  /* 0x000b900001057983 */ /* 0x000ee80000100800 */
[----:B0-----:R-:W3:Y:S01]  /*224e0*/  LDL R4, [R1+0xb94] ;  /* 0x000b940001047983 */ /* 0x001ee20000100800 */
[----:B------:R-:W-:-:S02]  /*224f0*/  @!P1 IMAD.MOV.U32 R14, RZ, RZ, R0 ;  /* 0x000000ffff0e9224 */ /* 0x000fc400078e0000 */
[----:B------:R-:W-:Y:S01]  /*22500*/  @!P1 IMAD.MOV.U32 R15, RZ, RZ, R2 ;  /* 0x000000ffff0f9224 */ /* 0x000fe200078e0002 */
[----:B------:R-:W3:Y:S04]  /*22510*/  LDL R0, [R1+0xb54] ;  /* 0x000b540001007983 */ /* 0x000ee80000100800 */
[----:B------:R-:W3:Y:S01]  /*22520*/  LDL R2, [R1+0xb50] ;  /* 0x000b500001027983 */ /* 0x000ee20000100800 */
[----:B------:R-:W-:Y:S02]  /*22530*/  PRMT R20, RZ, 0x7610, R20 ;  /* 0x00007610ff147816 */ /* 0x000fe40000000014 */
[----:B------:R-:W-:-:S04]  /*22540*/  PRMT R22, RZ, 0x7610, R22 ;  /* 0x00007610ff167816 */ /* 0x000fc80000000016 */
[----:B------:R4:W3:Y:S01]  /*22550*/  @!P1 LDG.E.U16 R20, desc[UR10][R14.64] ;  /* 0x0000000a0e149981 */ /* 0x0008e2000c1e1500 */
[----:B------:R-:W-:Y:S01]  /*22560*/  PRMT R24, RZ, 0x7610, R24 ;  /* 0x00007610ff187816 */ /* 0x000fe20000000018 */
[----:B----4-:R-:W-:Y:S02]  /*22570*/  @!P1 IMAD.MOV.U32 R15, RZ, RZ, R9 ;  /* 0x000000ffff0f9224 */ /* 0x010fe400078e0009 */
[----:B------:R-:W-:-:S05]  /*22580*/  @!P1 IMAD.MOV.U32 R14, RZ, RZ, R8 ;  /* 0x000000ffff0e9224 */ /* 0x000fca00078e0008 */
[----:B------:R2:W4:Y:S01]  /*22590*/  @!P1 LDG.E.U16 R22, desc[UR10][R14.64] ;  /* 0x0000000a0e169981 */ /* 0x000522000c1e1500 */
[----:B------:R-:W-:Y:S01]  /*225a0*/  PRMT R26, RZ, 0x7610, R26 ;  /* 0x00007610ff1a7816 */ /* 0x000fe2000000001a */
[----:B--2---:R-:W-:Y:S02]  /*225b0*/  @!P1 IMAD.MOV.U32 R15, RZ, RZ, R7 ;  /* 0x000000ffff0f9224 */ /* 0x004fe400078e0007 */
[----:B------:R-:W-:-:S05]  /*225c0*/  @!P1 IMAD.MOV.U32 R14, RZ, RZ, R6 ;  /* 0x000000ffff0e9224 */ /* 0x000fca00078e0006 */
[----:B------:R3:W2:Y:S02]  /*225d0*/  @!P1 LDG.E.U16 R24, desc[UR10][R14.64] ;  /* 0x0000000a0e189981 */ /* 0x0006a4000c1e1500 */
[----:B---3--:R-:W-:Y:S02]  /*225e0*/  @!P1 IMAD.MOV.U32 R15, RZ, RZ, R5 ;  /* 0x000000ffff0f9224 */ /* 0x008fe400078e0005 */
[----:B------:R-:W-:-:S05]  /*225f0*/  @!P1 IMAD.MOV.U32 R14, RZ, RZ, R4 ;  /* 0x000000ffff0e9224 */ /* 0x000fca00078e0004 */
[----:B------:R0:W3:Y:S01]  /*22600*/  @!P1 LDG.E.U16 R26, desc[UR10][R14.64] ;  /* 0x0000000a0e1a9981 */ /* 0x0000e2000c1e1500 */
[----:B------:R-:W-:Y:S01]  /*22610*/  PRMT R29, RZ, 0x7610, R29 ;  /* 0x00007610ff1d7816 */ /* 0x000fe2000000001d */
[----:B0-----:R-:W-:Y:S02]  /*22620*/  @!P1 IMAD.MOV.U32 R14, RZ, RZ, R0 ;  /* 0x000000ffff0e9224 */ /* 0x001fe400078e0000 */
[----:B------:R-:W-:-:S05]  /*22630*/  @!P1 IMAD.MOV.U32 R15, RZ, RZ, R2 ;  /* 0x000000ffff0f9224 */ /* 0x000fca00078e0002 */
[----:B------:R-:W3:Y:S04]  /*22640*/  @!P1 LDG.E.U16 R29, desc[UR10][R14.64] ;  /* 0x0000000a0e1d9981 */ /* 0x000ee8000c1e1500 */
[----:B------:R-:W-:Y:S04]  /*22650*/  STL [R1+0x192c], R20 ;  /* 0x00192c1401007387 */ /* 0x000fe80000100800 */
[----:B----4-:R-:W-:Y:S04]  /*22660*/  STL [R1+0x1930], R22 ;  /* 0x0019301601007387 */ /* 0x010fe80000100800 */
[----:B------:R0:W-:Y:S04]  /*22670*/  STS.U16 [R3+UR5+0xd00], R28 ;  /* 0x000d001c03007988 */ /* 0x0001e80008000405 */
[----:B------:R1:W-:Y:S04]  /*22680*/  STS.U16 [R3+UR5+0x1100], R16 ;  /* 0x0011001003007988 */ /* 0x0003e80008000405 */
[----:B--2---:R-:W-:Y:S04]  /*22690*/  STL [R1+0x1934], R24 ;  /* 0x0019341801007387 */ /* 0x004fe80000100800 */
[----:B---3--:R-:W-:Y:S04]  /*226a0*/  STL [R1+0x1938], R26 ;  /* 0x0019381a01007387 */ /* 0x008fe80000100800 */
[----:B------:R-:W2:Y:S04]  /*226b0*/  LDL.LU R27, [R1+0x230] ;  /* 0x00023000011b7983 */ /* 0x000ea80000300800 */
[----:B------:R-:W3:Y:S04]  /*226c0*/  LDL.LU R12, [R1+0x220] ;  /* 0x00022000010c7983 */ /* 0x000ee80000300800 */
[----:B------:R-:W4:Y:S04]  /*226d0*/  LDL.LU R11, [R1+0x210] ;  /* 0x00021000010b7983 */ /* 0x000f280000300800 */
        /* <DEDUP_REMOVED lines=12> */
[----:B------:R0:W-:Y:S04]  /*227a0*/  STS.U16 [R3+UR5+0x1500], R21 ;  /* 0x0015001503007988 */ /* 0x0001e80008000405 */
[----:B-1----:R-:W3:Y:S04]  /*227b0*/  LDL.LU R16, [R1+0xd8] ;  /* 0x0000d80001107983 */ /* 0x002ee80000300800 */
[----:B------:R1:W-:Y:S04]  /*227c0*/  STS.U16 [R3+UR5+0x1900], R25 ;  /* 0x0019001903007988 */ /* 0x0003e80008000405 */
[----:B0-----:R-:W3:Y:S04]  /*227d0*/  LDL.LU R21, [R1+0xd4] ;  /* 0x0000d40001157983 */ /* 0x001ee80000300800 */
[----:B-1----:R-:W3:Y:S04]  /*227e0*/  LDL.LU R25, [R1+0xd0] ;  /* 0x0000d00001197983 */ /* 0x002ee80000300800 */
        /* <DEDUP_REMOVED lines=53> */
[----:B--2---:R0:W-:Y:S04]  /*22b40*/  STS.U16 [R3+UR5+0x1d00], R27 ;  /* 0x001d001b03007988 */ /* 0x0041e80008000405 */
[----:B0-----:R-:W2:Y:S04]  /*22b50*/  LDL.LU R27, [R1+0xc4] ;  /* 0x0000c400011b7983 */ /* 0x001ea80000300800 */
[----:B--2---:R0:W-:Y:S04]  /*22b60*/  STL [R1+0x1978], R27 ;  /* 0x0019781b01007387 */ /* 0x0041e80000100800 */
[----:B0-----:R-:W2:Y:S04]  /*22b70*/  LDL.LU R27, [R1+0xc8] ;  /* 0x0000c800011b7983 */ /* 0x001ea80000300800 */
[----:B---3--:R-:W-:Y:S04]  /*22b80*/  STS.U16 [R3+UR5+0x2100], R12 ;  /* 0x0021000c03007988 */ /* 0x008fe80008000405 */
[----:B----4-:R-:W-:Y:S04]  /*22b90*/  STS.U16 [R3+UR5+0x2500], R11 ;  /* 0x0025000b03007988 */ /* 0x010fe80008000405 */
[----:B------:R-:W-:Y:S04]  /*22ba0*/  STS.U16 [R3+UR5+0x2900], R10 ;  /* 0x0029000a03007988 */ /* 0x000fe80008000405 */
[----:B------:R-:W-:Y:S04]  /*22bb0*/  STS.U16 [R3+UR5+0x2d00], R9 ;  /* 0x002d000903007988 */ /* 0x000fe80008000405 */
[----:B------:R-:W-:Y:S04]  /*22bc0*/  STS.U16 [R3+UR5+0x3100], R8 ;  /* 0x0031000803007988 */ /* 0x000fe80008000405 */
[----:B------:R-:W-:Y:S04]  /*22bd0*/  STS.U16 [R3+UR5+0x3500], R7 ;  /* 0x0035000703007988 */ /* 0x000fe80008000405 */
[----:B------:R-:W-:Y:S04]  /*22be0*/  STS.U16 [R3+UR5+0x3900], R18 ;  /* 0x0039001203007988 */ /* 0x000fe80008000405 */
[----:B--2---:R0:W-:Y:S04]  /*22bf0*/  STL [R1+0x197c], R27 ;  /* 0x00197c1b01007387 */ /* 0x0041e80000100800 */
[----:B0-----:R-:W2:Y:S04]  /*22c00*/  LDL.LU R27, [R1+0xcc] ;  /* 0x0000cc00011b7983 */ /* 0x001ea80000300800 */
[----:B------:R-:W-:Y:S04]  /*22c10*/  STS.U16 [R3+UR5+0x3d00], R23 ;  /* 0x003d001703007988 */ /* 0x000fe80008000405 */
[----:B------:R0:W-:Y:S04]  /*22c20*/  STS.U16 [R3+UR5+0x4100], R6 ;  /* 0x0041000603007988 */ /* 0x0001e80008000405 */
[----:B------:R1:W-:Y:S04]  /*22c30*/  STS.U16 [R3+UR5+0x4500], R28 ;  /* 0x0045001c03007988 */ /* 0x0003e80008000405 */
[----:B------:R3:W-:Y:S04]  /*22c40*/  STS.U16 [R3+UR5+0x4900], R5 ;  /* 0x0049000503007988 */ /* 0x0007e80008000405 */
[----:B0-----:R-:W4:Y:S04]  /*22c50*/  LDL.LU R6, [R1+0xc0] ;  /* 0x0000c00001067983 */ /* 0x001f280000300800 */
[----:B-1----:R-:W4:Y:S04]  /*22c60*/  LDL.LU R28, [R1] ;  /* 0x00000000011c7983 */ /* 0x002f280000300800 */
[----:B------:R0:W-:Y:S04]  /*22c70*/  STS.U16 [R3+UR5+0x4d00], R4 ;  /* 0x004d000403007988 */ /* 0x0001e80008000405 */
[----:B---3--:R-:W3:Y:S04]  /*22c80*/  LDL.LU R5, [R1+0xbc] ;  /* 0x0000bc0001057983 */ /* 0x008ee80000300800 */
[----:B------:R1:W-:Y:S04]  /*22c90*/  STS.U16 [R3+UR5+0x5100], R2 ;  /* 0x0051000203007988 */ /* 0x0003e80008000405 */
[----:B0-----:R-:W3:Y:S04]  /*22ca0*/  LDL.LU R4, [R1+0xb8] ;  /* 0x0000b80001047983 */ /* 0x001ee80000300800 */
[----:B------:R0:W-:Y:S04]  /*22cb0*/  STS.U16 [R3+UR5+0x5500], R0 ;  /* 0x0055000003007988 */ /* 0x0001e80008000405 */
[----:B-1----:R-:W3:Y:S04]  /*22cc0*/  LDL.LU R2, [R1+0xb4] ;  /* 0x0000b40001027983 */ /* 0x002ee80000300800 */
[----:B------:R1:W-:Y:S04]  /*22cd0*/  STS.U16 [R3+UR5+0x5900], R16 ;  /* 0x0059001003007988 */ /* 0x0003e80008000405 */
[----:B0-----:R-:W3:Y:S04]  /*22ce0*/  LDL.LU R0, [R1+0xb0] ;  /* 0x0000b00001007983 */ /* 0x001ee80000300800 */
[----:B------:R0:W-:Y:S04]  /*22cf0*/  STS.U16 [R3+UR5+0x5d00], R21 ;  /* 0x005d001503007988 */ /* 0x0001e80008000405 */
[----:B-1----:R-:W3:Y:S04]  /*22d00*/  LDL.LU R16, [R1+0xac] ;  /* 0x0000ac0001107983 */ /* 0x002ee80000300800 */
[----:B------:R1:W-:Y:S04]  /*22d10*/  STS.U16 [R3+UR5+0x6100], R25 ;  /* 0x0061001903007988 */ /* 0x0003e80008000405 */
[----:B0-----:R-:W3:Y:S04]  /*22d20*/  LDL.LU R21, [R1+0xa8] ;  /* 0x0000a80001157983 */ /* 0x001ee80000300800 */
[----:B-1----:R-:W3:Y:S04]  /*22d30*/  LDL.LU R25, [R1+0xa4] ;  /* 0x0000a40001197983 */ /* 0x002ee80000300800 */
        /* <DEDUP_REMOVED lines=18> */
[----:B--2---:R0:W-:Y:S04]  /*22e60*/  STS.U16 [R3+UR5+0x6500], R27 ;  /* 0x0065001b03007988 */ /* 0x0041e80008000405 */
[----:B0-----:R-:W2:Y:S04]  /*22e70*/  LDL.LU R27, [R1+0x197c] ;  /* 0x00197c00011b7983 */ /* 0x001ea80000300800 */
[----:B--2---:R0:W-:Y:S04]  /*22e80*/  STS.U16 [R3+UR5+0x6900], R27 ;  /* 0x0069001b03007988 */ /* 0x0041e80008000405 */
[----:B0-----:R-:W2:Y:S04]  /*22e90*/  LDL.LU R27, [R1+0x1978] ;  /* 0x00197800011b7983 */ /* 0x001ea80000300800 */
[----:B--2---:R0:W-:Y:S04]  /*22ea0*/  STS.U16 [R3+UR5+0x6d00], R27 ;  /* 0x006d001b03007988 */ /* 0x0041e80008000405 */
[----:B0-----:R-:W2:Y:S04]  /*22eb0*/  LDL.LU R27, [R1+0x1974] ;  /* 0x00197400011b7983 */ /* 0x001ea80000300800 */
[----:B----4-:R0:W-:Y:S04]  /*22ec0*/  STS.U16 [R3+UR5+0x7100], R6 ;  /* 0x0071000603007988 */ /* 0x0101e80008000405 */
[----:B---3--:R1:W-:Y:S04]  /*22ed0*/  STS.U16 [R3+UR5+0x7500], R5 ;  /* 0x0075000503007988 */ /* 0x0083e80008000405 */
[----:B------:R3:W-:Y:S04]  /*22ee0*/  STS.U16 [R3+UR5+0x7900], R4 ;  /* 0x0079000403007988 */ /* 0x0007e80008000405 */
[----:B0-----:R-:W4:Y:S04]  /*22ef0*/  LDL.LU R6, [R1+0x1970] ;  /* 0x0019700001067983 */ /* 0x001f280000300800 */
[----:B-1----:R-:W4:Y:S04]  /*22f00*/  LDL.LU R5, [R1+0x196c] ;  /* 0x00196c0001057983 */ /* 0x002f280000300800 */
[----:B---3--:R-:W3:Y:S04]  /*22f10*/  LDL.LU R4, [R1+0x1968] ;  /* 0x0019680001047983 */ /* 0x008ee80000300800 */
[----:B------:R0:W-:Y:S04]  /*22f20*/  STS.U16 [R3+UR5+0x7d00], R2 ;  /* 0x007d000203007988 */ /* 0x0001e80008000405 */
[----:B0-----:R-:W3:Y:S04]  /*22f30*/  LDL.LU R3, [R1+0x1964] ;  /* 0x0019640001037983 */ /* 0x001ee80000300800 */
[----:B------:R-:W3:Y:S01]  /*22f40*/  LDL.LU R2, [R1+0x1960] ;  /* 0x0019600001027983 */ /* 0x000ee20000300800 */
[----:B--2---:R-:W-:-:S05]  /*22f50*/  IMAD.SHL.U32 R27, R27, 0x2, RZ ;  /* 0x000000021b1b7824 */ /* 0x004fca00078e00ff */
[----:B------:R-:W-:-:S05]  /*22f60*/  LOP3.LUT R27, R27, 0x30, RZ, 0x3c, !PT ;  /* 0x000000301b1b7812 */ /* 0x000fca00078e3cff */
[----:B------:R0:W-:Y:S04]  /*22f70*/  STS.U16 [R27+UR5+0x180], R0 ;  /* 0x000180001b007988 */ /* 0x0001e80008000405 */
[----:B------:R1:W-:Y:S04]  /*22f80*/  STS.U16 [R27+UR5+0x580], R16 ;  /* 0x000580101b007988 */ /* 0x0003e80008000405 */
[----:B------:R2:W-:Y:S04]  /*22f90*/  STS.U16 [R27+UR5+0x980], R21 ;  /* 0x000980151b007988 */ /* 0x0005e80008000405 */
[----:B0-----:R-:W3:Y:S04]  /*22fa0*/  LDL.LU R0, [R1+0x195c] ;  /* 0x00195c0001007983 */ /* 0x001ee80000300800 */
[----:B-1----:R-:W3:Y:S04]  /*22fb0*/  LDL.LU R16, [R1+0x1958] ;  /* 0x0019580001107983 */ /* 0x002ee80000300800 */
[----:B--2---:R-:W2:Y:S04]  /*22fc0*/  LDL.LU R21, [R1+0x1954] ;  /* 0x0019540001157983 */ /* 0x004ea80000300800 */
[----:B------:R0:W-:Y:S04]  /*22fd0*/  STS.U16 [R27+UR5+0xd80], R25 ;  /* 0x000d80191b007988 */ /* 0x0001e80008000405 */
[----:B------:R1:W-:Y:S04]  /*22fe0*/  STS.U16 [R27+UR5+0x1180], R14 ;  /* 0x0011800e1b007988 */ /* 0x0003e80008000405 */
[----:B0-----:R-:W2:Y:S04]  /*22ff0*/  LDL.LU R25, [R1+0x1950] ;  /* 0x0019500001197983 */ /* 0x001ea80000300800 */
[----:B-1----:R-:W2:Y:S04]  /*23000*/  LDL.LU R14, [R1+0x54] ;  /* 0x00005400010e7983 */ /* 0x002ea80000300800 */
[----:B--2---:R0:W-:Y:S04]  /*23010*/  STL [R1+0x1944], R14 ;  /* 0x0019440e01007387 */ /* 0x0041e80000100800 */
[----:B0-----:R-:W2:Y:S04]  /*23020*/  LDL.LU R14, [R1+0x58] ;  /* 0x00005800010e7983 */ /* 0x001ea80000300800 */
[----:B------:R-:W-:Y:S04]  /*23030*/  STS.U16 [R27+UR5+0x1580], R15 ;  /* 0x0015800f1b007988 */ /* 0x000fe80008000405 */
        /* <DEDUP_REMOVED lines=18> */
[----:B------:R0:W-:Y:S02]  /*23160*/  STS.U16 [R27+UR5+0x5980], R28 ;  /* 0x0059801c1b007988 */ /* 0x0001e40008000405 */
[----:B0-----:R-:W0:Y:S02]  /*23170*/  S2R R28, SR_TID.X ;  /* 0x00000000001c7919 */ /* 0x001e240000002100 */
[----:B0-----:R-:W-:Y:S01]  /*23180*/  LOP3.LUT R28, R28, 0x3f, RZ, 0xc0, !PT ;  /* 0x0000003f1c1c7812 */ /* 0x001fe200078ec0ff */
[----:B--2---:R0:W-:Y:S04]  /*23190*/  STL [R1+0x194c], R14 ;  /* 0x00194c0e01007387 */ /* 0x0041e80000100800 */
[----:B------:R-:W2:Y:S04]  /*231a0*/  LDL.LU R29, [R1+0x50] ;  /* 0x00005000011d7983 */ /* 0x000ea80000300800 */
[----:B------:R-:W2:Y:S01]  /*231b0*/  LDL.LU R26, [R1+0x4c] ;  /* 0x00004c00011a7983 */ /* 0x000ea20000300800 */
[----:B0-----:R-:W-:-:S03]  /*231c0*/  IMAD.SHL.U32 R14, R28, 0x2, RZ ;  /* 0x000000021c0e7824 */ /* 0x001fc600078e00ff */
[----:B------:R-:W2:Y:S04]  /*231d0*/  LDL.LU R24, [R1+0x48] ;  /* 0x0000480001187983 */ /* 0x000ea80000300800 */
[----:B------:R-:W2:Y:S01]  /*231e0*/  LDL.LU R22, [R1+0x44] ;  /* 0x0000440001167983 */ /* 0x000ea20000300800 */
[----:B------:R-:W-:-:S03]  /*231f0*/  LOP3.LUT R14, R14, 0x30, RZ, 0x3c, !PT ;  /* 0x000000300e0e7812 */ /* 0x000fc600078e3cff */
[----:B------:R-:W2:Y:S04]  /*23200*/  LDL.LU R20, [R1+0x40] ;  /* 0x0000400001147983 */ /* 0x000ea80000300800 */
[----:B------:R-:W2:Y:S04]  /*23210*/  LDL.LU R19, [R1+0x3c] ;  /* 0x00003c0001137983 */ /* 0x000ea80000300800 */
[----:B------:R-:W2:Y:S04]  /*23220*/  LDL.LU R17, [R1+0x38] ;  /* 0x0000380001117983 */ /* 0x000ea80000300800 */
[----:B------:R-:W2:Y:S04]  /*23230*/  LDL.LU R13, [R1+0x34] ;  /* 0x00003400010d7983 */ /* 0x000ea80000300800 */
[----:B------:R-:W2:Y:S04]  /*23240*/  LDL.LU R12, [R1+0x30] ;  /* 0x00003000010c7983 */ /* 0x000ea80000300800 */
[----:B------:R-:W2:Y:S04]  /*23250*/  LDL.LU R11, [R1+0x2c] ;  /* 0x00002c00010b7983 */ /* 0x000ea80000300800 */
[----:B------:R-:W2:Y:S04]  /*23260*/  LDL.LU R10, [R1+0x28] ;  /* 0x00002800010a7983 */ /* 0x000ea80000300800 */
[----:B------:R-:W2:Y:S04]  /*23270*/  LDL.LU R9, [R1+0x24] ;  /* 0x0000240001097983 */ /* 0x000ea80000300800 */
[----:B------:R-:W-:Y:S04]  /*23280*/  STS.U16 [R14+UR5+0x5d80], R25 ;  /* 0x005d80190e007988 */ /* 0x000fe80008000405 */
[----:B------:R-:W2:Y:S04]  /*23290*/  LDL.LU R8, [R1+0x20] ;  /* 0x0000200001087983 */ /* 0x000ea80000300800 */
[----:B------:R-:W-:Y:S04]  /*232a0*/  STS.U16 [R14+UR5+0x6180], R21 ;  /* 0x006180150e007988 */ /* 0x000fe80008000405 */
[----:B------:R-:W2:Y:S04]  /*232b0*/  LDL.LU R7, [R1+0x1c] ;  /* 0x00001c0001077983 */ /* 0x000ea80000300800 */
[----:B---3--:R-:W-:Y:S04]  /*232c0*/  STS.U16 [R14+UR5+0x6580], R16 ;  /* 0x006580100e007988 */ /* 0x008fe80008000405 */
[----:B------:R-:W3:Y:S04]  /*232d0*/  LDL.LU R18, [R1+0x18] ;  /* 0x0000180001127983 */ /* 0x000ee80000300800 */
[----:B------:R-:W-:Y:S04]  /*232e0*/  STS.U16 [R14+UR5+0x6980], R0 ;  /* 0x006980000e007988 */ /* 0x000fe80008000405 */
[----:B------:R-:W2:Y:S04]  /*232f0*/  LDL.LU R23, [R1+0x14] ;  /* 0x0000140001177983 */ /* 0x000ea80000300800 */
[----:B------:R0:W-:Y:S04]  /*23300*/  STS.U16 [R14+UR5+0x6d80], R2 ;  /* 0x006d80020e007988 */ /* 0x0001e80008000405 */
[----:B------:R-:W2:Y:S04]  /*23310*/  LDL.LU R27, [R1+0x10] ;  /* 0x00001000011b7983 */ /* 0x000ea80000300800 */
[----:B------:R1:W-:Y:S04]  /*23320*/  STS.U16 [R14+UR5+0x7180], R3 ;  /* 0x007180030e007988 */ /* 0x0003e80008000405 */
[----:B------:R-:W-:Y:S04]  /*23330*/  STL [R1+0x18f4], R25 ;  /* 0x0018f41901007387 */ /* 0x000fe80000100800 */
[----:B------:R-:W-:Y:S04]  /*23340*/  STS.U16 [R14+UR5+0x7580], R4 ;  /* 0x007580040e007988 */ /* 0x000fe80008000405 */
[----:B0-----:R-:W2:Y:S04]  /*23350*/  LDL.LU R2, [R1+0x4] ;  /* 0x0000040001027983 */ /* 0x001ea80000300800 */
[----:B----4-:R-:W-:Y:S04]  /*23360*/  STS.U16 [R14+UR5+0x7980], R5 ;  /* 0x007980050e007988 */ /* 0x010fe80008000405 */
[----:B-1----:R-:W4:Y:S04]  /*23370*/  LDL.LU R3, [R1+0xc] ;  /* 0x00000c0001037983 */ /* 0x002f280000300800 */
[----:B------:R0:W-:Y:S04]  /*23380*/  STS.U16 [R14+UR5+0x7d80], R6 ;  /* 0x007d80060e007988 */ /* 0x0001e80008000405 */
[----:B0-----:R-:W2:Y:S01]  /*23390*/  LDL.LU R14, [R1+0x194c] ;  /* 0x00194c00010e7983 */ /* 0x001ea20000300800 */
[----:B------:R-:W0:Y:S02]  /*233a0*/  S2R R28, SR_TID.X ;  /* 0x00000000001c7919 */ /* 0x000e240000002100 */
[----:B0-----:R-:W-:-:S05]  /*233b0*/  LOP3.LUT R15, R28, 0x3f, RZ, 0xc0, !PT ;  /* 0x0000003f1c0f7812 */ /* 0x001fca00078ec0ff */
[----:B------:R-:W-:-:S05]  /*233c0*/  IMAD.SHL.U32 R28, R15, 0x2, RZ ;  /* 0x000000020f1c7824 */ /* 0x000fca00078e00ff */
[----:B------:R-:W-:-:S05]  /*233d0*/  LOP3.LUT R28, R28, 0x40, RZ, 0x3c, !PT ;  /* 0x000000401c1c7812 */ /* 0x000fca00078e3cff */
[----:B--2---:R0:W-:Y:S04]  /*233e0*/  STS.U16 [R28+UR5+0x200], R14 ;  /* 0x0002000e1c007988 */ /* 0x0041e80008000405 */
[----:B0-----:R-:W2:Y:S04]  /*233f0*/  LDL.LU R14, [R1+0x1948] ;  /* 0x00194800010e7983 */ /* 0x001ea80000300800 */
[----:B--2---:R0:W-:Y:S04]  /*23400*/  STS.U16 [R28+UR5+0x600], R14 ;  /* 0x0006000e1c007988 */ /* 0x0041e80008000405 */
[----:B0-----:R-:W2:Y:S04]  /*23410*/  LDL.LU R14, [R1+0x1944] ;  /* 0x00194400010e7983 */ /* 0x001ea80000300800 */
[----:B--2---:R0:W-:Y:S04]  /*23420*/  STS.U16 [R28+UR5+0xa00], R14 ;  /* 0x000a000e1c007988 */ /* 0x0041e80008000405 */
[----:B------:R1:W-:Y:S04]  /*23430*/  STS.U16 [R28+UR5+0xe00], R29 ;  /* 0x000e001d1c007988 */ /* 0x0003e80008000405 */
[----:B------:R2:W-:Y:S04]  /*23440*/  STS.U16 [R28+UR5+0x1200], R26 ;  /* 0x0012001a1c007988 */ /* 0x0005e80008000405 */
[----:B0-----:R-:W4:Y:S04]  /*23450*/  LDL.LU R14, [R1+0x1940] ;  /* 0x00194000010e7983 */ /* 0x001f280000300800 */
[----:B-1----:R-:W4:Y:S04]  /*23460*/  LDL.LU R29, [R1+0x193c] ;  /* 0x00193c00011d7983 */ /* 0x002f280000300800 */
[----:B------:R0:W-:Y:S04]  /*23470*/  STS.U16 [R28+UR5+0x1600], R24 ;  /* 0x001600181c007988 */ /* 0x0001e80008000405 */
[----:B--2---:R-:W2:Y:S04]  /*23480*/  LDL.LU R26, [R1+0x1938] ;  /* 0x00193800011a7983 */ /* 0x004ea80000300800 */
[----:B------:R1:W-:Y:S04]  /*23490*/  STS.U16 [R28+UR5+0x1a00], R22 ;  /* 0x001a00161c007988 */ /* 0x0003e80008000405 */
[----:B0-----:R-:W2:Y:S04]  /*234a0*/  LDL.LU R24, [R1+0x1934] ;  /* 0x0019340001187983 */ /* 0x001ea80000300800 */
[----:B------:R0:W-:Y:S04]  /*234b0*/  STS.U16 [R28+UR5+0x1e00], R20 ;  /* 0x001e00141c007988 */ /* 0x0001e80008000405 */
[----:B-1----:R-:W2:Y:S04]  /*234c0*/  LDL.LU R22, [R1+0x1930] ;  /* 0x0019300001167983 */ /* 0x002ea80000300800 */
        /* <DEDUP_REMOVED lines=18> */
[----:B---3--:R0:W-:Y:S04]  /*235f0*/  STS.U16 [R28+UR5+0x4600], R18 ;  /* 0x004600121c007988 */ /* 0x0081e80008000405 */
[----:B-1----:R-:W3:Y:S04]  /*23600*/  LDL.LU R7, [R1+0x1908] ;  /* 0x0019080001077983 */ /* 0x002ee80000300800 */
[----:B------:R1:W-:Y:S04]  /*23610*/  STS.U16 [R28+UR5+0x4a00], R23 ;  /* 0x004a00171c007988 */ /* 0x0003e80008000405 */
[----:B0-----:R-:W2:Y:S04]  /*23620*/  LDL.LU R18, [R1+0x1904] ;  /* 0x0019040001127983 */ /* 0x001ea80000300800 */
[----:B------:R0:W-:Y:S04]  /*23630*/  STS.U16 [R28+UR5+0x4e00], R27 ;  /* 0x004e001b1c007988 */ /* 0x0001e80008000405 */
[----:B-1----:R-:W2:Y:S04]  /*23640*/  LDL.LU R23, [R1+0x1900] ;  /* 0x0019000001177983 */ /* 0x002ea80000300800 */
[----:B----4-:R1:W-:Y:S04]  /*23650*/  STS.U16 [R28+UR5+0x5200], R3 ;  /* 0x005200031c007988 */ /* 0x0103e80008000405 */
[----:B0-----:R-:W4:Y:S04]  /*23660*/  LDL.LU R27, [R1+0x18fc] ;  /* 0x0018fc00011b7983 */ /* 0x001f280000300800 */
[----:B------:R0:W-:Y:S04]  /*23670*/  STS.U16 [R28+UR5+0x5600], R2 ;  /* 0x005600021c007988 */ /* 0x0001e80008000405 */
[----:B-1----:R-:W2:Y:S04]  /*23680*/  LDL R3, [R1+0x56c] ;  /* 0x00056c0001037983 */ /* 0x002ea80000100800 */
[----:B0-----:R-:W2:Y:S01]  /*23690*/  LDL R2, [R1+0xcc4] ;  /* 0x000cc40001027983 */ /* 0x001ea20000100800 */
[----:B------:R-:W-:Y:S01]  /*236a0*/  PRMT R25, RZ, 0x7610, R25 ;  /* 0x00007610ff197816 */ /* 0x000fe20000000019 */
[----:B------:R-:W-:-:S05]  /*236b0*/  IMAD.SHL.U32 R15, R15, 0x2, RZ ;  /* 0x000000020f0f7824 */ /* 0x000fca00078e00ff */
[----:B------:R-:W-:Y:S01]  /*236c0*/  LOP3.LUT R15, R15, 0x50, RZ, 0x3c, !PT ;  /* 0x000000500f0f7812 */ /* 0x000fe200078e3cff */
[----:B--2---:R-:W2:Y:S04]  /*236d0*/  @!P1 LDG.E.U16 R25, desc[UR10][R2.64] ;  /* 0x0000000a02199981 */ /* 0x004ea8000c1e1500 */
[----:B----4-:R-:W-:Y:S04]  /*236e0*/  STS.U16 [R28+UR5+0x5a00], R27 ;  /* 0x005a001b1c007988 */ /* 0x010fe80008000405 */
[----:B------:R-:W-:Y:S04]  /*236f0*/  STS.U16 [R28+UR5+0x5e00], R23 ;  /* 0x005e00171c007988 */ /* 0x000fe80008000405 */
[----:B------:R-:W-:Y:S04]  /*23700*/  STS.U16 [R28+UR5+0x6200], R18 ;  /* 0x006200121c007988 */ /* 0x000fe80008000405 */
[----:B---3--:R-:W-:Y:S04]  /*23710*/  STS.U16 [R28+UR5+0x6600], R7 ;  /* 0x006600071c007988 */ /* 0x008fe80008000405 */
[----:B------:R-:W-:Y:S04]  /*23720*/  STS.U16 [R28+UR5+0x6a00], R8 ;  /* 0x006a00081c007988 */ /* 0x000fe80008000405 */
[----:B------:R-:W-:Y:S04]  /*23730*/  STS.U16 [R28+UR5+0x6e00], R9 ;  /* 0x006e00091c007988 */ /* 0x000fe80008000405 */
[----:B------:R-:W-:Y:S04]  /*23740*/  STS.U16 [R28+UR5+0x7200], R10 ;  /* 0x0072000a1c007988 */ /* 0x000fe80008000405 */
[----:B------:R-:W-:Y:S04]  /*23750*/  STS.U16 [R28+UR5+0x7600], R11 ;  /* 0x0076000b1c007988 */ /* 0x000fe80008000405 */
[----:B------:R-:W-:Y:S04]  /*23760*/  STS.U16 [R28+UR5+0x7a00], R12 ;  /* 0x007a000c1c007988 */ /* 0x000fe80008000405 */
[----:B------:R0:W-:Y:S04]  /*23770*/  STS.U16 [R28+UR5+0x7e00], R13 ;  /* 0x007e000d1c007988 */ /* 0x0001e80008000405 */
[----:B------:R-:W-:Y:S04]  /*23780*/  STS.U16 [R15+UR5+0x280], R17 ;  /* 0x000280110f007988 */ /* 0x000fe80008000405 */
[----:B------:R-:W-:Y:S04]  /*23790*/  STS.U16 [R15+UR5+0x680], R19 ;  /* 0x000680130f007988 */ /* 0x000fe80008000405 */
[----:B------:R-:W-:Y:S04]  /*237a0*/  STS.U16 [R15+UR5+0xa80], R20 ;  /* 0x000a80140f007988 */ /* 0x000fe80008000405 */
[----:B------:R-:W-:Y:S04]  /*237b0*/  STS.U16 [R15+UR5+0xe80], R22 ;  /* 0x000e80160f007988 */ /* 0x000fe80008000405 */
[----:B------:R-:W-:Y:S04]  /*237c0*/  STS.U16 [R15+UR5+0x1280], R24 ;  /* 0x001280180f007988 */ /* 0x000fe80008000405 */
[----:B------:R-:W-:Y:S04]  /*237d0*/  STS.U16 [R15+UR5+0x1680], R26 ;  /* 0x0016801a0f007988 */ /* 0x000fe80008000405 */
[----:B0-----:R-:W3:Y:S04]  /*237e0*/  LDL.LU R28, [R1+0xd40] ;  /* 0x000d4000011c7983 */ /* 0x001ee80000300800 */
[----:B------:R0:W-:Y:S04]  /*237f0*/  STS.U16 [R15+UR5+0x1a80], R29 ;  /* 0x001a801d0f007988 */ /* 0x0001e80008000405 */
[----:B0-----:R-:W4:Y:S04]  /*23800*/  LDL.LU R15, [R1+0x18f8] ;  /* 0x0018f800010f7983 */ /* 0x001f280000300800 */
[----:B--2---:R0:W-:Y:S04]  /*23810*/  STL [R1+0xf8], R25 ;  /* 0x0000f81901007387 */ /* 0x0041e80000100800 */
[----:B0-----:R-:W2:Y:S04]  /*23820*/  LDL.LU R25, [R1+0x18f4] ;  /* 0x0018f40001197983 */ /* 0x001ea80000300800 */
[----:B------:R-:W2:Y:S04]  /*23830*/  LDL R2, [R1+0x568] ;  /* 0x0005680001027983 */ /* 0x000ea80000100800 */
[----:B------:R-:W2:Y:S01]  /*23840*/  LDL R3, [R1+0xcc0] ;  /* 0x000cc00001037983 */ /* 0x000ea20000100800 */
[----:B----4-:R-:W-:-:S02]  /*23850*/  PRMT R15, RZ, 0x7610, R15 ;  /* 0x00007610ff0f7816 */ /* 0x010fc4000000000f */
[----:B--2---:R-:W-:-:S04]  /*23860*/  @!P1 LOP3.LUT R3, R3, R2, RZ, 0x3c, !PT ;  /* 0x0000000203039212 */ /* 0x004fc800078e3cff */
[----:B------:R-:W-:-:S04]  /*23870*/  @!P1 LOP3.LUT R2, R3, R2, RZ, 0x3c, !PT ;  /* 0x0000000203029212 */ /* 0x000fc800078e3cff */
[----:B------:R-:W-:-:S05]  /*23880*/  @!P1 LOP3.LUT R3, R3, R2, RZ, 0x3c, !PT ;  /* 0x0000000203039212 */ /* 0x000fca00078e3cff */
[----:B------:R-:W2:Y:S04]  /*23890*/  @!P1 LDG.E.U16 R15, desc[UR10][R2.64] ;  /* 0x0000000a020f9981 */ /* 0x000ea8000c1e1500 */
[----:B--2---:R0:W-:Y:S04]  /*238a0*/  STL [R1+0xf4], R15 ;  /* 0x0000f40f01007387 */ /* 0x0041e80000100800 */
[----:B0-----:R-:W2:Y:S04]  /*238b0*/  LDL.LU R15, [R1+0x18f0] ;  /* 0x0018f000010f7983 */ /* 0x001ea80000300800 */
[----:B------:R-:W4:Y:S04]  /*238c0*/  LDL R2, [R1+0xc88] ;  /* 0x000c880001027983 */ /* 0x000f280000100800 */
[----:B------:R-:W4:Y:S01]  /*238d0*/  LDL R3, [R1+0xc8c] ;  /* 0x000c8c0001037983 */ /* 0x000f220000100800 */
[----:B------:R-:W-:-:S02]  /*238e0*/  PRMT R14, RZ, 0x7610, R14 ;  /* 0x00007610ff0e7816 */ /* 0x000fc4000000000e */
[----:B----4-:R-:W-:-:S04]  /*238f0*/  @!P1 LOP3.LUT R3, R3, R2, RZ, 0x3c, !PT ;  /* 0x0000000203039212 */ /* 0x010fc800078e3cff */
[----:B------:R-:W-:-:S04]  /*23900*/  @!P1 LOP3.LUT R2, R3, R2, RZ, 0x3c, !PT ;  /* 0x0000000203029212 */ /* 0x000fc800078e3cff */
[----:B------:R-:W-:-:S05]  /*23910*/  @!P1 LOP3.LUT R3, R3, R2, RZ, 0x3c, !PT ;  /* 0x0000000203039212 */ /* 0x000fca00078e3cff */
[----:B------:R-:W4:Y:S04]  /*23920*/  @!P1 LDG.E.U16 R14, desc[UR10][R2.64] ;  /* 0x0000000a020e9981 */ /* 0x000f28000c1e1500 */
[----:B----4-:R0:W-:Y:S04]  /*23930*/  STL [R1+0xf0], R14 ;  /* 0x0000f00e01007387 */ /* 0x0101e80000100800 */
[----:B0-----:R-:W4:Y:S04]  /*23940*/  LDL.LU R14, [R1+0x18ec] ;  /* 0x0018ec00010e7983 */ /* 0x001f280000300800 */
        /* <DEDUP_REMOVED lines=11> */
[----:B----4-:R-:W-:-:S02]  /*23a00*/  PRMT R14, RZ, 0x7610, R14 ;  /* 0x00007610ff0e7816 */ /* 0x010fc4000000000e */
[----:B---3--:R-:W-:-:S04]  /*23a10*/  @!P1 LOP3.LUT R3, R3, R2, RZ, 0x3c, !PT ;  /* 0x0000000203039212 */ /* 0x008fc800078e3cff */
[----:B------:R-:W-:-:S04]  /*23a20*/  @!P1 LOP3.LUT R2, R3, R2, RZ, 0x3c, !PT ;  /* 0x0000000203029212 */ /* 0x000fc800078e3cff */
[----:B------:R-:W-:-:S05]  /*23a30*/  @!P1 LOP3.LUT R3, R3, R2, RZ, 0x3c, !PT ;  /* 0x0000000203039212 */ /* 0x000fca00078e3cff */
[----:B------:R-:W3:Y:S04]  /*23a40*/  @!P1 LDG.E.U16 R14, desc[UR10][R2.64] ;  /* 0x0000000a020e9981 */ /* 0x000ee8000c1e1500 */
[----:B---3--:R0:W-:Y:S04]  /*23a50*/  STL [R1+0xe8], R14 ;  /* 0x0000e80e01007387 */ /* 0x0081e80000100800 */
[----:B0-----:R-:W3:Y:S04]  /*23a60*/  LDL.LU R14, [R1+0x18e4] ;  /* 0x0018e400010e7983 */ /* 0x001ee80000300800 */
[----:B------:R-:W4:Y:S04]  /*23a70*/  LDL R2, [R1+0xc40] ;  /* 0x000c400001027983 */ /* 0x000f280000100800 */
[----:B------:R-:W4:Y:S01]  /*23a80*/  LDL R3, [R1+0xc44] ;  /* 0x000c440001037983 */ /* 0x000f220000100800 */
[----:B--2---:R-:W-:-:S02]  /*23a90*/  PRMT R15, RZ, 0x7610, R15 ;  /* 0x00007610ff0f7816 */ /* 0x004fc4000000000f */
[----:B----4-:R-:W-:-:S04]  /*23aa0*/  @!P1 LOP3.LUT R3, R3, R2, RZ, 0x3c, !PT ;  /* 0x0000000203039212 */ /* 0x010fc800078e3cff */
[----:B------:R-:W-:-:S04]  /*23ab0*/  @!P1 LOP3.LUT R2, R3, R2, RZ, 0x3c, !PT ;  /* 0x0000000203029212 */ /* 0x000fc800078e3cff */
[----:B------:R-:W-:-:S05]  /*23ac0*/  @!P1 LOP3.LUT R3, R3, R2, RZ, 0x3c, !PT ;  /* 0x0000000203039212 */ /* 0x000fca00078e3cff */
[----:B------:R-:W2:Y:S04]  /*23ad0*/  @!P1 LDG.E.U16 R15, desc[UR10][R2.64] ;  /* 0x0000000a020f9981 */ /* 0x000ea8000c1e1500 */
[----:B--2---:R0:W-:Y:S04]  /*23ae0*/  STL [R1+0xe4], R15 ;  /* 0x0000e40f01007387 */ /* 0x0041e80000100800 */
[----:B0-----:R-:W2:Y:S04]  /*23af0*/  LDL.LU R15, [R1+0x18e0] ;  /* 0x0018e000010f7983 */ /* 0x001ea80000300800 */
[----:B------:R-:W4:Y:S04]  /*23b00*/  LDL R2, [R1+0xc08] ;  /* 0x000c080001027983 */ /* 0x000f280000100800 */
[----:B------:R-:W4:Y:S01]  /*23b10*/  LDL R3, [R1+0xc0c] ;  /* 0x000c0c0001037983 */ /* 0x000f220000100800 */
[----:B---3--:R-:W-:-:S02]  /*23b20*/  PRMT R14, RZ, 0x7610, R14 ;  /* 0x00007610ff0e7816 */ /* 0x008fc4000000000e */
[----:B----4-:R-:W-:-:S04]  /*23b30*/  @!P1 LOP3.LUT R3, R3, R2, RZ, 0x3c, !PT ;  /* 0x0000000203039212 */ /* 0x010fc800078e3cff */
        /* <DEDUP_REMOVED lines=272> */
[----:B------:R0:W4:Y:S04]  /*24c40*/  @!P1 LDG.E.U16 R13, desc[UR10][R2.64] ;  /* 0x0000000a020d9981 */ /* 0x000128000c1e1500 */
[----:B------:R-:W0:Y:S04]  /*24c50*/  LDL R2, [R1+0x940] ;  /* 0x0009400001027983 */ /* 0x000e280000100800 */
[----:B------:R-:W0:Y:S01]  /*24c60*/  LDL R3, [R1+0x944] ;  /* 0x0009440001037983 */ /* 0x000e220000100800 */
[----:B--2---:R-:W-:Y:S02]  /*24c70*/  PRMT R15, RZ, 0x7610, R15 ;  /* 0x00007610ff0f7816 */ /* 0x004fe4000000000f */
[----:B0-----:R-:W-:-:S04]  /*24c80*/  @!P1 LOP3.LUT R3, R3, R2, RZ, 0x3c, !PT ;  /* 0x0000000203039212 */ /* 0x001fc800078e3cff */
[----:B------:R-:W-:-:S04]  /*24c90*/  @!P1 LOP3.LUT R2, R3, R2, RZ, 0x3c, !PT ;  /* 0x0000000203029212 */ /* 0x000fc800078e3cff */
[----:B------:R-:W-:-:S05]  /*24ca0*/  @!P1 LOP3.LUT R3, R3, R2, RZ, 0x3c, !PT ;  /* 0x0000000203039212 */ /* 0x000fca00078e3cff */
[----:B------:R-:W2:Y:S04]  /*24cb0*/  @!P1 LDG.E.U16 R15, desc[UR10][R2.64] ;  /* 0x0000000a020f9981 */ /* 0x000ea8000c1e1500 */
[----:B----4-:R0:W-:Y:S04]  /*24cc0*/  STL [R1+0x68], R13 ;  /* 0x0000680d01007387 */ /* 0x0101e80000100800 */
[----:B0-----:R-:W4:Y:S04]  /*24cd0*/  LDL R13, [R1+0x8cc] ;  /* 0x0008cc00010d7983 */ /* 0x001f280000100800 */
[----:B--2---:R0:W-:Y:S04]  /*24ce0*/  STL [R1+0x64], R15 ;  /* 0x0000640f01007387 */ /* 0x0041e80000100800 */
[----:B0-----:R-:W2:Y:S04]  /*24cf0*/  LDL.LU R15, [R1+0x1864] ;  /* 0x00186400010f7983 */ /* 0x001ea80000300800 */
[----:B------:R-:W2:Y:S04]  /*24d00*/  LDL R2, [R1+0x910] ;  /* 0x0009100001027983 */ /* 0x000ea80000100800 */
[----:B------:R-:W2:Y:S01]  /*24d10*/  LDL R3, [R1+0x914] ;  /* 0x0009140001037983 */ /* 0x000ea20000100800 */
[----:B---3--:R-:W-:-:S02]  /*24d20*/  PRMT R14, RZ, 0x7610, R14 ;  /* 0x00007610ff0e7816 */ /* 0x008fc4000000000e */
        /* <DEDUP_REMOVED lines=13> */
[----:B---3--:R0:W-:Y:S04]  /*24e00*/  STL [R1+0x5c], R15 ;  /* 0x00005c0f01007387 */ /* 0x0081e80000100800 */
[----:B0-----:R-:W3:Y:S04]  /*24e10*/  LDL.LU R15, [R1+0x185c] ;  /* 0x00185c00010f7983 */ /* 0x001ee80000300800 */
        /* <DEDUP_REMOVED lines=15> */
[----:B------:R-:W3:Y:S01]  /*24f10*/  @!P1 LDG.E.U16 R15, desc[UR10][R2.64] ;  /* 0x0000000a020f9981 */ /* 0x000ee2000c1e1500 */
[----:B--2---:R-:W-:-:S03]  /*24f20*/  PRMT R14, RZ, 0x7610, R14 ;  /* 0x00007610ff0e7816 */ /* 0x004fc6000000000e */
[----:B---3--:R0:W-:Y:S04]  /*24f30*/  STL [R1+0x54], R15 ;  /* 0x0000540f01007387 */ /* 0x0081e80000100800 */
[----:B0-----:R-:W2:Y:S04]  /*24f40*/  LDL.LU R15, [R1+0x1854] ;  /* 0x00185400010f7983 */ /* 0x001ea80000300800 */
[----:B------:R-:W3:Y:S01]  /*24f50*/  LDL R3, [R1+0x8c8] ;  /* 0x0008c80001037983 */ /* 0x000ee20000100800 */
[----:B----4-:R-:W-:-:S03]  /*24f60*/  @!P1 IMAD.MOV.U32 R2, RZ, RZ, R13 ;  /* 0x000000ffff029224 */ /* 0x010fc600078e000d */
[----:B------:R-:W4:Y:S04]  /*24f70*/  LDL R13, [R1+0x84c] ;  /* 0x00084c00010d7983 */ /* 0x000f280000100800 */
[----:B---3--:R-:W3:Y:S04]  /*24f80*/  @!P1 LDG.E.U16 R14, desc[UR10][R2.64] ;  /* 0x0000000a020e9981 */ /* 0x008ee8000c1e1500 */
        /* <DEDUP_REMOVED lines=12> */
[----:B------:R-:W3:Y:S02]  /*25050*/  LDL R3, [R1+0x894] ;  /* 0x0008940001037983 */ /* 0x000ee40000100800 */
[----:B---3--:R-:W-:-:S02]  /*25060*/  @!P1 LOP3.LUT R3, R3, R2, RZ, 0x3c, !PT ;  /* 0x0000000203039212 */ /* 0x008fc400078e3cff */
[----:B--2---:R-:W-:Y:S02]  /*25070*/  PRMT R15, RZ, 0x7610, R15 ;  /* 0x00007610ff0f7816 */ /* 0x004fe4000000000f */
        /* <DEDUP_REMOVED lines=32> */
[----:B------:R-:W3:Y:S01]  /*25280*/  LDL R3, [R1+0x848] ;  /* 0x0008480001037983 */ /* 0x000ee20000100800 */
[----:B----4-:R-:W-:-:S03]  /*25290*/  @!P1 IMAD.MOV.U32 R2, RZ, RZ, R13 ;  /* 0x000000ffff029224 */ /* 0x010fc600078e000d */
[----:B------:R-:W4:Y:S01]  /*252a0*/  LDL R13, [R1+0x7d4] ;  /* 0x0007d400010d7983 */ /* 0x000f220000100800 */
[----:B--2---:R-:W-:-:S06]  /*252b0*/  PRMT R15, RZ, 0x7610, R15 ;  /* 0x00007610ff0f7816 */ /* 0x004fcc000000000f */
[----:B---3--:R-:W2:Y:S04]  /*252c0*/  @!P1 LDG.E.U16 R15, desc[UR10][R2.64] ;  /* 0x0000000a020f9981 */ /* 0x008ea8000c1e1500 */
        /* <DEDUP_REMOVED lines=23> */
[----:B------:R-:W-:Y:S01]  /*25440*/  @!P1 LOP3.LUT R3, R3, R2, RZ, 0x3c, !PT ;  /* 0x0000000203039212 */ /* 0x000fe200078e3cff */
[----:B--2---:R0:W-:Y:S04]  /*25450*/  STL [R1+0x30], R15 ;  /* 0x0000300f01007387 */ /* 0x0041e80000100800 */
[----:B------:R1:W2:Y:S01]  /*25460*/  @!P1 LDG.E.U16 R9, desc[UR10][R2.64] ;  /* 0x0000000a02099981 */ /* 0x0002a2000c1e1500 */
[----:B------:R-:W-:-:S03]  /*25470*/  PRMT R14, RZ, 0x7610, R14 ;  /* 0x00007610ff0e7816 */ /* 0x000fc6000000000e */
[----:B0-----:R-:W3:Y:S04]  /*25480*/  LDL R15, [R1+0x7c4] ;  /* 0x0007c400010f7983 */ /* 0x001ee80000100800 */
[----:B------:R-:W1:Y:S04]  /*25490*/  LDL R2, [R1+0x800] ;  /* 0x0008000001027983 */ /* 0x000e680000100800 */
[----:B------:R-:W1:Y:S02]  /*254a0*/  LDL R3, [R1+0x804] ;  /* 0x0008040001037983 */ /* 0x000e640000100800 */
[----:B-1----:R-:W-:-:S04]  /*254b0*/  @!P1 LOP3.LUT R3, R3, R2, RZ, 0x3c, !PT ;  /* 0x0000000203039212 */ /* 0x002fc800078e3cff */
[----:B------:R-:W-:-:S04]  /*254c0*/  @!P1 LOP3.LUT R2, R3, R2, RZ, 0x3c, !PT ;  /* 0x0000000203029212 */ /* 0x000fc800078e3cff */
[----:B------:R-:W-:-:S05]  /*254d0*/  @!P1 LOP3.LUT R3, R3, R2, RZ, 0x3c, !PT ;  /* 0x0000000203039212 */ /* 0x000fca00078e3cff */
[----:B------:R-:W3:Y:S04]  /*254e0*/  @!P1 LDG.E.U16 R14, desc[UR10][R2.64] ;  /* 0x0000000a020e9981 */ /* 0x000ee8000c1e1500 */
[----:B--2---:R0:W-:Y:S04]  /*254f0*/  STL [R1+0x2c], R9 ;  /* 0x00002c0901007387 */ /* 0x0041e80000100800 */
[----:B0-----:R-:W2:Y:S04]  /*25500*/  LDL R9, [R1+0x794] ;  /* 0x0007940001097983 */ /* 0x001ea80000100800 */
[----:B---3--:R0:W-:Y:S04]  /*25510*/  STL [R1+0x28], R14 ;  /* 0x0000280e01007387 */ /* 0x0081e80000100800 */
[----:B0-----:R-:W3:Y:S04]  /*25520*/  LDL.LU R14, [R1+0x1830] ;  /* 0x00183000010e7983 */ /* 0x001ee80000300800 */
[----:B------:R-:W2:Y:S01]  /*25530*/  LDL R3, [R1+0x7d0] ;  /* 0x0007d00001037983 */ /* 0x000ea20000100800 */
[----:B----4-:R-:W-:-:S03]  /*25540*/  @!P1 IMAD.MOV.U32 R2, RZ, RZ, R13 ;  /* 0x000000ffff029224 */ /* 0x010fc600078e000d */
[----:B------:R-:W4:Y:S01]  /*25550*/  LDL R13, [R1+0x78c] ;  /* 0x00078c00010d7983 */ /* 0x000f220000100800 */
[----:B---3--:R-:W-:-:S06]  /*25560*/  PRMT R14, RZ, 0x7610, R14 ;  /* 0x00007610ff0e7816 */ /* 0x008fcc000000000e */
[----:B--2---:R-:W2:Y:S04]  /*25570*/  @!P1 LDG.E.U16 R14, desc[UR10][R2.64] ;  /* 0x0000000a020e9981 */ /* 0x004ea8000c1e1500 */
        /* <DEDUP_REMOVED lines=8> */
[----:B------:R0:W3:Y:S04]  /*25600*/  @!P1 LDG.E.U16 R12, desc[UR10][R2.64] ;  /* 0x0000000a020c9981 */ /* 0x0000e8000c1e1500 */
[----:B------:R-:W2:Y:S01]  /*25610*/  LDL R3, [R1+0x7c0] ;  /* 0x0007c00001037983 */ /* 0x000ea20000100800 */
[----:B------:R-:W-:Y:S01]  /*25620*/  PRMT R11, RZ, 0x7610, R11 ;  /* 0x00007610ff0b7816 */ /* 0x000fe2000000000b */
[----:B0-----:R-:W-:Y:S02]  /*25630*/  @!P1 IMAD.MOV.U32 R2, RZ, RZ, R15 ;  /* 0x000000ffff029224 */ /* 0x001fe400078e000f */
[----:B---3--:R0:W-:Y:S01]  /*25640*/  STL [R1+0x20], R12 ;  /* 0x0000200c01007387 */ /* 0x0081e20000100800 */
[----:B------:R-:W-:-:S03]  /*25650*/  PRMT R8, RZ, 0x7610, R8 ;  /* 0x00007610ff087816 */ /* 0x000fc60000000008 */
[----:B------:R-:W3:Y:S04]  /*25660*/  LDL R15, [R1+0x750] ;  /* 0x00075000010f7983 */ /* 0x000ee80000100800 */
[----:B--2---:R1:W2:Y:S04]  /*25670*/  @!P1 LDG.E.U16 R11, desc[UR10][R2.64] ;  /* 0x0000000a020b9981 */ /* 0x0042a8000c1e1500 */
[----:B0-----:R-:W3:Y:S04]  /*25680*/  LDL R12, [R1+0x784] ;  /* 0x00078400010c7983 */ /* 0x001ee80000100800 */
[----:B------:R-:W3:Y:S01]  /*25690*/  LDL R3, [R1+0x790] ;  /* 0x0007900001037983 */ /* 0x000ee20000100800 */
[----:B-1----:R-:W-:-:S03]  /*256a0*/  @!P1 IMAD.MOV.U32 R2, RZ, RZ, R9 ;  /* 0x000000ffff029224 */ /* 0x002fc600078e0009 */
[----:B--2---:R0:W-:Y:S01]  /*256b0*/  STL [R1+0x1c], R11 ;  /* 0x00001c0b01007387 */ /* 0x0041e20000100800 */
[----:B------:R-:W-:-:S03]  /*256c0*/  PRMT R7, RZ, 0x7610, R7 ;  /* 0x00007610ff077816 */ /* 0x000fc60000000007 */
[----:B------:R-:W2:Y:S04]  /*256d0*/  LDL R9, [R1+0x748] ;  /* 0x0007480001097983 */ /* 0x000ea80000100800 */
[----:B---3--:R4:W3:Y:S04]  /*256e0*/  @!P1 LDG.E.U16 R8, desc[UR10][R2.64] ;  /* 0x0000000a02089981 */ /* 0x0088e8000c1e1500 */
[----:B0-----:R-:W2:Y:S04]  /*256f0*/  LDL R11, [R1+0x754] ;  /* 0x00075400010b7983 */ /* 0x001ea80000100800 */
[----:B------:R-:W2:Y:S01]  /*25700*/  LDL R3, [R1+0x788] ;  /* 0x0007880001037983 */ /* 0x000ea20000100800 */
[----:B----4-:R-:W-:-:S03]  /*25710*/  @!P1 IMAD.MOV.U32 R2, RZ, RZ, R13 ;  /* 0x000000ffff029224 */ /* 0x010fc600078e000d */
[----:B---3--:R0:W-:Y:S01]  /*25720*/  STL [R1+0x18], R8 ;  /* 0x0000180801007387 */ /* 0x0081e20000100800 */
[----:B------:R-:W-:Y:S02]  /*25730*/  PRMT R4, RZ, 0x7610, R4 ;  /* 0x00007610ff047816 */ /* 0x000fe40000000004 */
[----:B------:R-:W-:Y:S01]  /*25740*/  PRMT R10, RZ, 0x7610, R10 ;  /* 0x00007610ff0a7816 */ /* 0x000fe2000000000a */
[----:B------:R-:W3:Y:S04]  /*25750*/  LDL R13, [R1+0x740] ;  /* 0x00074000010d7983 */ /* 0x000ee80000100800 */
[----:B--2---:R1:W2:Y:S04]  /*25760*/  @!P1 LDG.E.U16 R7, desc[UR10][R2.64] ;  /* 0x0000000a02079981 */ /* 0x0042a8000c1e1500 */
[----:B0-----:R-:W4:Y:S04]  /*25770*/  LDL R8, [R1+0x74c] ;  /* 0x00074c0001087983 */ /* 0x001f280000100800 */
[----:B------:R-:W2:Y:S01]  /*25780*/  LDL R3, [R1+0x780] ;  /* 0x0007800001037983 */ /* 0x000ea20000100800 */
[----:B-1----:R-:W-:-:S05]  /*25790*/  @!P1 IMAD.MOV.U32 R2, RZ, RZ, R12 ;  /* 0x000000ffff029224 */ /* 0x002fca00078e000c */
[----:B--2---:R0:W2:Y:S02]  /*257a0*/  @!P1 LDG.E.U16 R4, desc[UR10][R2.64] ;  /* 0x0000000a02049981 */ /* 0x0040a4000c1e1500 */
[----:B0-----:R-:W-:Y:S02]  /*257b0*/  @!P1 IMAD.MOV.U32 R2, RZ, RZ, R11 ;  /* 0x000000ffff029224 */ /* 0x001fe400078e000b */
[----:B------:R-:W-:-:S05]  /*257c0*/  @!P1 IMAD.MOV.U32 R3, RZ, RZ, R15 ;  /* 0x000000ffff039224 */ /* 0x000fca00078e000f */
[----:B------:R-:W3:Y:S04]  /*257d0*/  @!P1 LDG.E.U16 R10, desc[UR10][R2.64] ;  /* 0x0000000a020a9981 */ /* 0x000ee8000c1e1500 */
[----:B------:R0:W-:Y:S04]  /*257e0*/  STL [R1+0x14], R7 ;  /* 0x0000140701007387 */ /* 0x0001e80000100800 */
[----:B------:R-:W4:Y:S04]  /*257f0*/  LDL R12, [R1+0x710] ;  /* 0x00071000010c7983 */ /* 0x000f280000100800 */
[----:B0-----:R-:W4:Y:S04]  /*25800*/  LDL R7, [R1+0x744] ;  /* 0x0007440001077983 */ /* 0x001f280000100800 */
[----:B--2---:R0:W-:Y:S04]  /*25810*/  STL [R1+0x10], R4 ;  /* 0x0000100401007387 */ /* 0x0041e80000100800 */
[----:B------:R-:W2:Y:S04]  /*25820*/  LDL R11, [R1+0x708] ;  /* 0x00070800010b7983 */ /* 0x000ea80000100800 */
[----:B0-----:R-:W2:Y:S04]  /*25830*/  LDL R4, [R1+0x714] ;  /* 0x0007140001047983 */ /* 0x001ea80000100800 */
[----:B---3--:R0:W-:Y:S04]  /*25840*/  STL [R1+0xc], R10 ;  /* 0x00000c0a01007387 */ /* 0x0081e80000100800 */
[----:B0-----:R-:W3:Y:S01]  /*25850*/  LDL R10, [R1+0x70c] ;  /* 0x00070c00010a7983 */ /* 0x001ee20000100800 */
[----:B------:R-:W-:Y:S01]  /*25860*/  PRMT R14, RZ, 0x7610, R14 ;  /* 0x00007610ff0e7816 */ /* 0x000fe2000000000e */
[----:B----4-:R-:W-:-:S02]  /*25870*/  @!P1 IMAD.MOV.U32 R2, RZ, RZ, R8 ;  /* 0x000000ffff029224 */ /* 0x010fc400078e0008 */
[----:B------:R-:W-:Y:S01]  /*25880*/  @!P1 IMAD.MOV.U32 R3, RZ, RZ, R9 ;  /* 0x000000ffff039224 */ /* 0x000fe200078e0009 */
[----:B------:R-:W-:Y:S02]  /*25890*/  PRMT R6, RZ, 0x7610, R6 ;  /* 0x00007610ff067816 */ /* 0x000fe40000000006 */
[----:B------:R-:W-:Y:S02]  /*258a0*/  PRMT R5, RZ, 0x7610, R5 ;  /* 0x00007610ff057816 */ /* 0x000fe40000000005 */
[----:B------:R-:W-:Y:S01]  /*258b0*/  PRMT R27, RZ, 0x7610, R27 ;  /* 0x00007610ff1b7816 */ /* 0x000fe2000000001b */
[----:B------:R-:W4:Y:S04]  /*258c0*/  LDL R9, [R1+0x700] ;  /* 0x0007000001097983 */ /* 0x000f280000100800 */
[----:B------:R0:W4:Y:S04]  /*258d0*/  @!P1 LDG.E.U16 R14, desc[UR10][R2.64] ;  /* 0x0000000a020e9981 */ /* 0x000128000c1e1500 */
[----:B------:R-:W4:Y:S01]  /*258e0*/  LDL R8, [R1+0x704] ;  /* 0x0007040001087983 */ /* 0x000f220000100800 */
[----:B0-----:R-:W-:-:S02]  /*258f0*/  @!P1 IMAD.MOV.U32 R2, RZ, RZ, R7 ;  /* 0x000000ffff029224 */ /* 0x001fc400078e0007 */
[----:B------:R-:W-:Y:S01]  /*25900*/  @!P1 IMAD.MOV.U32 R3, RZ, RZ, R13 ;  /* 0x000000ffff039224 */ /* 0x000fe200078e000d */
[----:B------:R-:W4:Y:S04]  /*25910*/  LDL R7, [R1+0x6d0] ;  /* 0x0006d00001077983 */ /* 0x000f280000100800 */
[----:B------:R0:W4:Y:S02]  /*25920*/  @!P1 LDG.E.U16 R6, desc[UR10][R2.64] ;  /* 0x0000000a02069981 */ /* 0x000124000c1e1500 */
[----:B0-----:R-:W-:Y:S02]  /*25930*/  @!P1 IMAD.MOV.U32 R3, RZ, RZ, R12 ;  /* 0x000000ffff039224 */ /* 0x001fe400078e000c */
[----:B--2---:R-:W-:-:S05]  /*25940*/  @!P1 IMAD.MOV.U32 R2, RZ, RZ, R4 ;  /* 0x000000ffff029224 */ /* 0x004fca00078e0004 */
[----:B------:R0:W2:Y:S02]  /*25950*/  @!P1 LDG.E.U16 R5, desc[UR10][R2.64] ;  /* 0x0000000a02059981 */ /* 0x0000a4000c1e1500 */
[----:B0-----:R-:W-:Y:S02]  /*25960*/  @!P1 IMAD.MOV.U32 R3, RZ, RZ, R11 ;  /* 0x000000ffff039224 */ /* 0x001fe400078e000b */
[----:B---3--:R-:W-:-:S05]  /*25970*/  @!P1 IMAD.MOV.U32 R2, RZ, RZ, R10 ;  /* 0x000000ffff029224 */ /* 0x008fca00078e000a */
[----:B------:R0:W3:Y:S01]  /*25980*/  @!P1 LDG.E.U16 R27, desc[UR10][R2.64] ;  /* 0x0000000a021b9981 */ /* 0x0000e2000c1e1500 */
[----:B------:R-:W-:-:S03]  /*25990*/  PRMT R25, RZ, 0x7610, R25 ;  /* 0x00007610ff197816 */ /* 0x000fc60000000019 */
[----:B----4-:R1:W-:Y:S04]  /*259a0*/  STL [R1+0x4], R6 ;  /* 0x0000040601007387 */ /* 0x0103e80000100800 */
[----:B------:R-:W4:Y:S04]  /*259b0*/  LDL R4, [R1+0x6cc] ;  /* 0x0006cc0001047983 */ /* 0x000f280000100800 */
[----:B-1----:R-:W4:Y:S01]  /*259c0*/  LDL R6, [R1+0x6d4] ;  /* 0x0006d40001067983 */ /* 0x002f220000100800 */
[----:B0-----:R-:W-:Y:S02]  /*259d0*/  @!P1 IMAD.MOV.U32 R2, RZ, RZ, R8 ;  /* 0x000000ffff029224 */ /* 0x001fe400078e0008 */
[----:B------:R-:W-:-:S05]  /*259e0*/  @!P1 IMAD.MOV.U32 R3, RZ, RZ, R9 ;  /* 0x000000ffff039224 */ /* 0x000fca00078e0009 */
[----:B------:R0:W4:Y:S04]  /*259f0*/  @!P1 LDG.E.U16 R25, desc[UR10][R2.64] ;  /* 0x0000000a02199981 */ /* 0x000128000c1e1500 */
[----:B--2---:R1:W-:Y:S04]  /*25a00*/  STL [R1], R5 ;  /* 0x0000000501007387 */ /* 0x0043e80000100800 */
[----:B-1----:R-:W2:Y:S04]  /*25a10*/  LDL R5, [R1+0x6c8] ;  /* 0x0006c80001057983 */ /* 0x002ea80000100800 */
[----:B---3--:R-:W-:Y:S04]  /*25a20*/  STL [R1+0x1804], R27 ;  /* 0x0018041b01007387 */ /* 0x008fe80000100800 */
[----:B------:R-:W3:Y:S04]  /*25a30*/  LDL R9, [R1+0x6c0] ;  /* 0x0006c00001097983 */ /* 0x000ee80000100800 */
[----:B------:R-:W3:Y:S01]  /*25a40*/  LDL R8, [R1+0x6c4] ;  /* 0x0006c40001087983 */ /* 0x000ee20000100800 */
[----:B------:R-:W-:Y:S01]  /*25a50*/  PRMT R23, RZ, 0x7610, R23 ;  /* 0x00007610ff177816 */ /* 0x000fe20000000017 */
[----:B0-----:R-:W-:Y:S01]  /*25a60*/  @!P1 IMAD.MOV.U32 R3, RZ, RZ, R7 ;  /* 0x000000ffff039224 */ /* 0x001fe200078e0007 */
[----:B------:R-:W-:-:S02]  /*25a70*/  PRMT R21, RZ, 0x7610, R21 ;  /* 0x00007610ff157816 */ /* 0x000fc40000000015 */
[----:B------:R-:W-:Y:S01]  /*25a80*/  PRMT R18, RZ, 0x7610, R18 ;  /* 0x00007610ff127816 */ /* 0x000fe20000000012 */
[----:B----4-:R-:W-:-:S05]  /*25a90*/  @!P1 IMAD.MOV.U32 R2, RZ, RZ, R6 ;  /* 0x000000ffff029224 */ /* 0x010fca00078e0006 */
[----:B------:R0:W4:Y:S02]  /*25aa0*/  @!P1 LDG.E.U16 R23, desc[UR10][R2.64] ;  /* 0x0000000a02179981 */ /* 0x000124000c1e1500 */
[----:B0-----:R-:W-:Y:S02]  /*25ab0*/  @!P1 IMAD.MOV.U32 R2, RZ, RZ, R4 ;  /* 0x000000ffff029224 */ /* 0x001fe400078e0004 */
[----:B------:R-:W-:Y:S04]  /*25ac0*/  STL [R1+0x17f0], R25 ;  /* 0x0017f01901007387 */ /* 0x000fe80000100800 */
[----:B------:R-:W4:Y:S04]  /*25ad0*/  LDL R7, [R1+0x690] ;  /* 0x0006900001077983 */ /* 0x000f280000100800 */
[----:B------:R-:W4:Y:S04]  /*25ae0*/  LDL R6, [R1+0x694] ;  /* 0x0006940001067983 */ /* 0x000f280000100800 */
[----:B------:R-:W4:Y:S04]  /*25af0*/  LDL R11, [R1+0x688] ;  /* 0x00068800010b7983 */ /* 0x000f280000100800 */
[----:B------:R-:W4:Y:S01]  /*25b00*/  LDL R10, [R1+0x68c] ;  /* 0x00068c00010a7983 */ /* 0x000f220000100800 */
[----:B--2---:R-:W-:-:S05]  /*25b10*/  @!P1 IMAD.MOV.U32 R3, RZ, RZ, R5 ;  /* 0x000000ffff039224 */ /* 0x004fca00078e0005 */
[----:B------:R3:W2:Y:S02]  /*25b20*/  @!P1 LDG.E.U16 R21, desc[UR10][R2.64] ;  /* 0x0000000a02159981 */ /* 0x0006a4000c1e1500 */
[----:B---3--:R-:W-:Y:S02]  /*25b30*/  @!P1 IMAD.MOV.U32 R2, RZ, RZ, R8 ;  /* 0x000000ffff029224 */ /* 0x008fe400078e0008 */
[----:B------:R-:W-:-:S05]  /*25b40*/  @!P1 IMAD.MOV.U32 R3, RZ, RZ, R9 ;  /* 0x000000ffff039224 */ /* 0x000fca00078e0009 */
[----:B------:R4:W3:Y:S04]  /*25b50*/  @!P1 LDG.E.U16 R18, desc[UR10][R2.64] ;  /* 0x0000000a02129981 */ /* 0x0008e8000c1e1500 */
[----:B------:R-:W-:Y:S04]  /*25b60*/  STL [R1+0x8], R14 ;  /* 0x0000080e01007387 */ /* 0x000fe80000100800 */
[----:B------:R-:W3:Y:S04]  /*25b70*/  LDL R5, [R1+0x680] ;  /* 0x0006800001057983 */ /* 0x000ee80000100800 */
[----:B------:R-:W3:Y:S01]  /*25b80*/  LDL R4, [R1+0x684] ;  /* 0x0006840001047983 */ /* 0x000ee20000100800 */
[----:B------:R-:W-:-:S02]  /*25b90*/  PRMT R16, RZ, 0x7610, R16 ;  /* 0x00007610ff107816 */ /* 0x000fc40000000010 */
[----:B------:R-:W-:Y:S01]  /*25ba0*/  PRMT R0, RZ, 0x7610, R0 ;  /* 0x00007610ff007816 */ /* 0x000fe20000000000 */
[----:B----4-:R-:W-:Y:S02]  /*25bb0*/  @!P1 IMAD.MOV.U32 R3, RZ, RZ, R7 ;  /* 0x000000ffff039224 */ /* 0x010fe400078e0007 */
[----:B------:R-:W-:-:S05]  /*25bc0*/  @!P1 IMAD.MOV.U32 R2, RZ, RZ, R6 ;  /* 0x000000ffff029224 */ /* 0x000fca00078e0006 */
[----:B------:R0:W4:Y:S02]  /*25bd0*/  @!P1 LDG.E.U16 R16, desc[UR10][R2.64] ;  /* 0x0000000a02109981 */ /* 0x000124000c1e1500 */
[----:B0-----:R-:W-:Y:S02]  /*25be0*/  @!P1 IMAD.MOV.U32 R2, RZ, RZ, R10 ;  /* 0x000000ffff029224 */ /* 0x001fe400078e000a */
[----:B------:R-:W-:-:S05]  /*25bf0*/  @!P1 IMAD.MOV.U32 R3, RZ, RZ, R11 ;  /* 0x000000ffff039224 */ /* 0x000fca00078e000b */
[----:B------:R0:W4:Y:S04]  /*25c00*/  @!P1 LDG.E.U16 R0, desc[UR10][R2.64] ;  /* 0x0000000a02009981 */ /* 0x000128000c1e1500 */
[----:B--2---:R-:W-:Y:S04]  /*25c10*/  STL [R1+0x1808], R21 ;  /* 0x0018081501007387 */ /* 0x004fe80000100800 */
[----:B------:R-:W2:Y:S04]  /*25c20*/  LDL R9, [R1+0x650] ;  /* 0x0006500001097983 */ /* 0x000ea80000100800 */
[----:B------:R-:W2:Y:S04]  /*25c30*/  LDL R8, [R1+0x654] ;  /* 0x0006540001087983 */ /* 0x000ea80000100800 */
[----:B---3--:R-:W-:Y:S04]  /*25c40*/  STL [R1+0x17f4], R18 ;  /* 0x0017f41201007387 */ /* 0x008fe80000100800 */
[----:B------:R-:W3:Y:S04]  /*25c50*/  LDL R7, [R1+0x648] ;  /* 0x0006480001077983 */ /* 0x000ee80000100800 */
[----:B------:R-:W3:Y:S01]  /*25c60*/  LDL R6, [R1+0x64c] ;  /* 0x00064c0001067983 */ /* 0x000ee20000100800 */
[----:B0-----:R-:W-:-:S02]  /*25c70*/  PRMT R2, RZ, 0x7610, R2 ;  /* 0x00007610ff027816 */ /* 0x001fc40000000002 */
[----:B------:R-:W-:-:S04]  /*25c80*/  PRMT R3, RZ, 0x7610, R3 ;  /* 0x00007610ff037816 */ /* 0x000fc80000000003 */
[----:B------:R2:W3:Y:S04]  /*25c90*/  @!P1 LDG.E.U16 R2, desc[UR10][R4.64] ;  /* 0x0000000a04029981 */ /* 0x0004e8000c1e1500 */
[----:B----4-:R0:W-:Y:S04]  /*25ca0*/  STL [R1+0x180c], R0 ;  /* 0x00180c0001007387 */ /* 0x0101e80000100800 */
[----:B------:R-:W4:Y:S04]  /*25cb0*/  LDL R13, [R1+0x610] ;  /* 0x00061000010d7983 */ /* 0x000f280000100800 */
[----:B------:R-:W4:Y:S01]  /*25cc0*/  LDL R12, [R1+0x614] ;  /* 0x00061400010c7983 */ /* 0x000f220000100800 */
[----:B--2---:R-:W-:-:S02]  /*25cd0*/  @!P1 IMAD.MOV.U32 R5, RZ, RZ, R9 ;  /* 0x000000ffff059224 */ /* 0x004fc400078e0009 */
[----:B------:R-:W-:-:S05]  /*25ce0*/  @!P1 IMAD.MOV.U32 R4, RZ, RZ, R8 ;  /* 0x000000ffff049224 */ /* 0x000fca00078e0008 */
[----:B------:R1:W2:Y:S02]  /*25cf0*/  @!P1 LDG.E.U16 R3, desc[UR10][R4.64] ;  /* 0x0000000a04039981 */ /* 0x0002a4000c1e1500 */
[----:B-1----:R-:W-:-:S06]  /*25d00*/  PRMT R4, RZ, 0x7610, R4 ;  /* 0x00007610ff047816 */ /* 0x002fcc0000000004 */
[----:B---3--:R4:W3:Y:S04]  /*25d10*/  @!P1 LDG.E.U16 R4, desc[UR10][R6.64] ;  /* 0x0000000a06049981 */ /* 0x0088e8000c1e1500 */
[----:B------:R1:W-:Y:S04]  /*25d20*/  STL [R1+0x17f8], R2 ;  /* 0x0017f80201007387 */ /* 0x0003e80000100800 */
[----:B------:R-:W2:Y:S04]  /*25d30*/  LDL R9, [R1+0x5d0] ;  /* 0x0005d00001097983 */ /* 0x000ea80000100800 */
[----:B------:R-:W2:Y:S04]  /*25d40*/  LDL R8, [R1+0x5d4] ;  /* 0x0005d40001087983 */ /* 0x000ea80000100800 */
[----:B------:R-:W2:Y:S04]  /*25d50*/  LDL R11, [R1+0x598] ;  /* 0x00059800010b7983 */ /* 0x000ea80000100800 */
[----:B------:R-:W2:Y:S04]  /*25d60*/  LDL R10, [R1+0xcec] ;  /* 0x000cec00010a7983 */ /* 0x000ea80000100800 */
[----:B0-----:R-:W2:Y:S04]  /*25d70*/  LDL R0, [R1+0xd2c] ;  /* 0x000d2c0001007983 */ /* 0x001ea80000100800 */
[----:B-1----:R-:W2:Y:S01]  /*25d80*/  LDL R2, [R1+0xcf0] ;  /* 0x000cf00001027983 */ /* 0x002ea20000100800 */
[----:B----4-:R-:W-:-:S02]  /*25d90*/  @!P1 IMAD.MOV.U32 R7, RZ, RZ, R13 ;  /* 0x000000ffff079224 */ /* 0x010fc400078e000d */
[----:B------:R-:W-:Y:S01]  /*25da0*/  @!P1 IMAD.MOV.U32 R6, RZ, RZ, R12 ;  /* 0x000000ffff069224 */ /* 0x000fe200078e000c */
[----:B---3--:R0:W-:Y:S04]  /*25db0*/  STL [R1+0x1810], R4 ;  /* 0x0018100401007387 */ /* 0x0081e80000100800 */
[----:B------:R-:W3:Y:S04]  /*25dc0*/  LDL R18, [R1+0xd30] ;  /* 0x000d300001127983 */ /* 0x000ee80000100800 */
[----:B------:R-:W4:Y:S04]  /*25dd0*/  LDL R15, [R1+0xd50] ;  /* 0x000d5000010f7983 */ /* 0x000f280000100800 */
[----:B------:R-:W4:Y:S04]  /*25de0*/  LDL R13, [R1+0x608] ;  /* 0x00060800010d7983 */ /* 0x000f280000100800 */
[----:B------:R-:W4:Y:S04]  /*25df0*/  LDL R12, [R1+0x60c] ;  /* 0x00060c00010c7983 */ /* 0x000f280000100800 */
[----:B------:R-:W4:Y:S04]  /*25e00*/  LDL R14, [R1+0x5c8] ;  /* 0x0005c800010e7983 */ /* 0x000f280000100800 */
[----:B0-----:R-:W4:Y:S01]  /*25e10*/  LDL R4, [R1+0x5cc] ;  /* 0x0005cc0001047983 */ /* 0x001f220000100800 */
[----:B------:R-:W-:-:S06]  /*25e20*/  PRMT R5, RZ, 0x7610, R5 ;  /* 0x00007610ff057816 */ /* 0x000fcc0000000005 */
[----:B------:R0:W4:Y:S02]  /*25e30*/  @!P1 LDG.E.U16 R5, desc[UR10][R6.64] ;  /* 0x0000000a06059981 */ /* 0x000124000c1e1500 */
[----:B0-----:R-:W-:Y:S02]  /*25e40*/  PRMT R6, RZ, 0x7610, R6 ;  /* 0x00007610ff067816 */ /* 0x001fe40000000006 */
[----:B------:R-:W-:-:S04]  /*25e50*/  PRMT R7, RZ, 0x7610, R7 ;  /* 0x00007610ff077816 */ /* 0x000fc80000000007 */
[----:B--2---:R0:W2:Y:S02]  /*25e60*/  @!P1 LDG.E.U16 R6, desc[UR10][R8.64] ;  /* 0x0000000a08069981 */ /* 0x0040a4000c1e1500 */
[----:B0-----:R-:W-:Y:S02]  /*25e70*/  @!P1 IMAD.MOV.U32 R8, RZ, RZ, R10 ;  /* 0x000000ffff089224 */ /* 0x001fe400078e000a */
[----:B------:R-:W-:Y:S02]  /*25e80*/  @!P1 IMAD.MOV.U32 R9, RZ, RZ, R11 ;  /* 0x000000ffff099224 */ /* 0x000fe400078e000b */
[----:B------:R-:W-:Y:S02]  /*25e90*/  @!P1 IMAD.MOV.U32 R10, RZ, RZ, R0 ;  /* 0x000000ffff0a9224 */ /* 0x000fe400078e0000 */
[----:B------:R-:W-:Y:S01]  /*25ea0*/  @!P1 IMAD.MOV.U32 R11, RZ, RZ, R2 ;  /* 0x000000ffff0b9224 */ /* 0x000fe200078e0002 */
[----:B------:R-:W2:Y:S04]  /*25eb0*/  LDL R0, [R1+0xcf4] ;  /* 0x000cf40001007983 */ /* 0x000ea80000100800 */
[----:B------:R0:W2:Y:S04]  /*25ec0*/  @!P1 LDG.E.U16 R7, desc[UR10][R8.64] ;  /* 0x0000000a08079981 */ /* 0x0000a8000c1e1500 */
[----:B------:R-:W2:Y:S01]  /*25ed0*/  LDL R2, [R1+0x594] ;  /* 0x0005940001027983 */ /* 0x000ea20000100800 */
[----:B0-----:R-:W-:-:S02]  /*25ee0*/  PRMT R8, RZ, 0x7610, R8 ;  /* 0x00007610ff087816 */ /* 0x001fc40000000008 */
[----:B------:R-:W-:-:S04]  /*25ef0*/  PRMT R9, RZ, 0x7610, R9 ;  /* 0x00007610ff097816 */ /* 0x000fc80000000009 */
[----:B------:R3:W2:Y:S02]  /*25f00*/  @!P1 LDG.E.U16 R8, desc[UR10][R10.64] ;  /* 0x0000000a0a089981 */ /* 0x0006a4000c1e1500 */
[----:B---3--:R-:W-:Y:S02]  /*25f10*/  @!P1 IMAD.MOV.U32 R11, RZ, RZ, R18 ;  /* 0x000000ffff0b9224 */ /* 0x008fe400078e0012 */
[----:B----4-:R-:W-:-:S05]  /*25f20*/  @!P1 IMAD.MOV.U32 R10, RZ, RZ, R15 ;  /* 0x000000ffff0a9224 */ /* 0x010fca00078e000f */
[----:B------:R0:W3:Y:S02]  /*25f30*/  @!P1 LDG.E.U16 R9, desc[UR10][R10.64] ;  /* 0x0000000a0a099981 */ /* 0x0000e4000c1e1500 */
[----:B0-----:R-:W-:Y:S02]  /*25f40*/  PRMT R10, RZ, 0x7610, R10 ;  /* 0x00007610ff0a7816 */ /* 0x001fe4000000000a */
[----:B------:R-:W-:-:S04]  /*25f50*/  PRMT R11, RZ, 0x7610, R11 ;  /* 0x00007610ff0b7816 */ /* 0x000fc8000000000b */
[----:B------:R0:W4:Y:S02]  /*25f60*/  @!P1 LDG.E.U16 R10, desc[UR10][R12.64] ;  /* 0x0000000a0c0a9981 */ /* 0x000124000c1e1500 */
[----:B0-----:R-:W-:Y:S02]  /*25f70*/  @!P1 IMAD.MOV.U32 R12, RZ, RZ, R4 ;  /* 0x000000ffff0c9224 */ /* 0x001fe400078e0004 */
[----:B------:R-:W-:-:S05]  /*25f80*/  @!P1 IMAD.MOV.U32 R13, RZ, RZ, R14 ;  /* 0x000000ffff0d9224 */ /* 0x000fca00078e000e */
[----:B------:R0:W3:Y:S01]  /*25f90*/  @!P1 LDG.E.U16 R11, desc[UR10][R12.64] ;  /* 0x0000000a0c0b9981 */ /* 0x0000e2000c1e1500 */
[----:B--2---:R-:W-:Y:S01]  /*25fa0*/  @!P1 IMAD.MOV.U32 R14, RZ, RZ, R0 ;  /* 0x000000ffff0e9224 */ /* 0x004fe200078e0000 */
[----:B0-----:R-:W-:Y:S01]  /*25fb0*/  PRMT R12, RZ, 0x7610, R12 ;  /* 0x00007610ff0c7816 */ /* 0x001fe2000000000c */
[----:B------:R-:W-:-:S05]  /*25fc0*/  @!P1 IMAD.MOV.U32 R15, RZ, RZ, R2 ;  /* 0x000000ffff0f9224 */ /* 0x000fca00078e0002 */
[----:B------:R0:W2:Y:S04]  /*25fd0*/  @!P1 LDG.E.U16 R12, desc[UR10][R14.64] ;  /* 0x0000000a0e0c9981 */ /* 0x0000a8000c1e1500 */
[----:B----4-:R1:W-:Y:S04]  /*25fe0*/  STL [R1+0x1814], R10 ;  /* 0x0018140a01007387 */ /* 0x0103e80000100800 */
[----:B------:R-:W4:Y:S04]  /*25ff0*/  LDL R27, [R1+0xd38] ;  /* 0x000d3800011b7983 */ /* 0x000f280000100800 */
[----:B------:R-:W2:Y:S04]  /*26000*/  LDL R25, [R1+0xd4c] ;  /* 0x000d4c0001197983 */ /* 0x000ea80000100800 */
[----:B------:R-:W2:Y:S04]  /*26010*/  LDL R21, [R1+0x640] ;  /* 0x0006400001157983 */ /* 0x000ea80000100800 */
[----:B------:R-:W2:Y:S04]  /*26020*/  LDL R18, [R1+0x644] ;  /* 0x0006440001127983 */ /* 0x000ea80000100800 */
[----:B---3--:R3:W-:Y:S04]  /*26030*/  STL [R1+0x1818], R11 ;  /* 0x0018180b01007387 */ /* 0x0087e80000100800 */
[----:B------:R-:W2:Y:S04]  /*26040*/  LDL R15, [R1+0xcf8] ;  /* 0x000cf800010f7983 */ /* 0x000ea80000100800 */
[----:B-1----:R-:W2:Y:S04]  /*26050*/  LDL R10, [R1+0x600] ;  /* 0x00060000010a7983 */ /* 0x002ea80000100800 */
[----:B------:R-:W2:Y:S01]  /*26060*/  LDL R4, [R1+0x604] ;  /* 0x0006040001047983 */ /* 0x000ea20000100800 */
[----:B------:R-:W-:-:S02]  /*26070*/  PRMT R13, RZ, 0x7610, R13 ;  /* 0x00007610ff0d7816 */ /* 0x000fc4000000000d */
[----:B------:R-:W-:Y:S02]  /*26080*/  PRMT R17, RZ, 0x7610, R17 ;  /* 0x00007610ff117816 */ /* 0x000fe40000000011 */
[----:B------:R-:W-:Y:S02]  /*26090*/  PRMT R19, RZ, 0x7610, R19 ;  /* 0x00007610ff137816 */ /* 0x000fe40000000013 */
[----:B------:R-:W-:Y:S01]  /*260a0*/  PRMT R20, RZ, 0x7610, R20 ;  /* 0x00007610ff147816 */ /* 0x000fe20000000014 */
[----:B------:R-:W2:Y:S04]  /*260b0*/  LDL R2, [R1+0x5c0] ;  /* 0x0005c00001027983 */ /* 0x000ea80000100800 */
[----:B---3--:R-:W0:Y:S04]  /*260c0*/  LDL R11, [R1+0xd34] ;  /* 0x000d3400010b7983 */ /* 0x008e280000100800 */
[----:B------:R-:W3:Y:S01]  /*260d0*/  LDL R0, [R1+0x5c4] ;  /* 0x0005c40001007983 */ /* 0x000ee20000100800 */
[----:B0-----:R-:W-:-:S05]  /*260e0*/  @!P1 IMAD.MOV.U32 R14, RZ, RZ, R11 ;  /* 0x000000ffff0e9224 */ /* 0x001fca00078e000b */
[----:B--2---:R0:W2:Y:S02]  /*260f0*/  @!P1 LDG.E.U16 R13, desc[UR10][R14.64] ;  /* 0x0000000a0e0d9981 */ /* 0x0040a4000c1e1500 */
[----:B0-----:R-:W-:Y:S02]  /*26100*/  @!P1 IMAD.MOV.U32 R14, RZ, RZ, R25 ;  /* 0x000000ffff0e9224 */ /* 0x001fe400078e0019 */
[----:B----4-:R-:W-:-:S05]  /*26110*/  @!P1 IMAD.MOV.U32 R15, RZ, RZ, R27 ;  /* 0x000000ffff0f9224 */ /* 0x010fca00078e001b */
[----:B------:R0:W4:Y:S02]  /*26120*/  @!P1 LDG.E.U16 R17, desc[UR10][R14.64] ;  /* 0x0000000a0e119981 */ /* 0x000124000c1e1500 */
[----:B0-----:R-:W-:Y:S02]  /*26130*/  @!P1 IMAD.MOV.U32 R14, RZ, RZ, R18 ;  /* 0x000000ffff0e9224 */ /* 0x001fe400078e0012 */
[----:B------:R-:W-:-:S05]  /*26140*/  @!P1 IMAD.MOV.U32 R15, RZ, RZ, R21 ;  /* 0x000000ffff0f9224 */ /* 0x000fca00078e0015 */
[----:B------:R0:W4:Y:S02]  /*26150*/  @!P1 LDG.E.U16 R19, desc[UR10][R14.64] ;  /* 0x0000000a0e139981 */ /* 0x000124000c1e1500 */
[----:B0-----:R-:W-:Y:S02]  /*26160*/  @!P1 IMAD.MOV.U32 R14, RZ, RZ, R4 ;  /* 0x000000ffff0e9224 */ /* 0x001fe400078e0004 */
[----:B------:R-:W-:-:S05]  /*26170*/  @!P1 IMAD.MOV.U32 R15, RZ, RZ, R10 ;  /* 0x000000ffff0f9224 */ /* 0x000fca00078e000a */
[----:B------:R0:W4:Y:S04]  /*26180*/  @!P1 LDG.E.U16 R20, desc[UR10][R14.64] ;  /* 0x0000000a0e149981 */ /* 0x000128000c1e1500 */
[----:B------:R-:W-:Y:S01]  /*26190*/  STL [R1+0x181c], R12 ;  /* 0x00181c0c01007387 */ /* 0x000fe20000100800 */
[----:B------:R-:W-:Y:S01]  /*261a0*/  PRMT R22, RZ, 0x7610, R22 ;  /* 0x00007610ff167816 */ /* 0x000fe20000000016 */
[----:B0-----:R-:W-:Y:S02]  /*261b0*/  @!P1 IMAD.MOV.U32 R15, RZ, RZ, R2 ;  /* 0x000000ffff0f9224 */ /* 0x001fe400078e0002 */
[----:B---3--:R-:W-:-:S05]  /*261c0*/  @!P1 IMAD.MOV.U32 R14, RZ, RZ, R0 ;  /* 0x000000ffff0e9224 */ /* 0x008fca00078e0000 */
[----:B------:R-:W3:Y:S04]  /*261d0*/  @!P1 LDG.E.U16 R22, desc[UR10][R14.64] ;  /* 0x0000000a0e169981 */ /* 0x000ee8000c1e1500 */
[----:B--2---:R-:W-:Y:S04]  /*261e0*/  STL [R1+0x1820], R13 ;  /* 0x0018200d01007387 */ /* 0x004fe80000100800 */
[----:B----4-:R-:W-:Y:S04]  /*261f0*/  STL [R1+0x1824], R17 ;  /* 0x0018241101007387 */ /* 0x010fe80000100800 */
[----:B------:R-:W-:Y:S04]  /*26200*/  STL [R1+0x17fc], R19 ;  /* 0x0017fc1301007387 */ /* 0x000fe80000100800 */
[----:B------:R0:W-:Y:S04]  /*26210*/  STL [R1+0x1800], R20 ;  /* 0x0018001401007387 */ /* 0x0001e80000100800 */
[----:B0-----:R-:W2:Y:S04]  /*26220*/  LDL.LU R20, [R1+0x9c] ;  /* 0x00009c0001147983 */ /* 0x001ea80000300800 */
[----:B------:R-:W4:Y:S04]  /*26230*/  LDL.LU R19, [R1+0x90] ;  /* 0x0000900001137983 */ /* 0x000f280000300800 */
        /* <DEDUP_REMOVED lines=11> */
[----:B------:R-:W2:Y:S04]  /*262f0*/  LDL.LU R27, [R1] ;  /* 0x00000000011b7983 */ /* 0x000ea80000300800 */
[----:B------:R-:W2:Y:S04]  /*26300*/  LDL R14, [R1+0x590] ;  /* 0x00059000010e7983 */ /* 0x000ea80000100800 */
[----:B------:R-:W2:Y:S01]  /*26310*/  LDL R15, [R1+0xcfc] ;  /* 0x000cfc00010f7983 */ /* 0x000ea20000100800 */
[----:B------:R-:W-:-:S03]  /*26320*/  PRMT R24, RZ, 0x7610, R24 ;  /* 0x00007610ff187816 */ /* 0x000fc60000000018 */
[----:B---3--:R0:W-:Y:S01]  /*26330*/  STL [R1+0x1828], R22 ;  /* 0x0018281601007387 */ /* 0x0081e20000100800 */
[----:B--2---:R-:W-:-:S04]  /*26340*/  @!P1 LOP3.LUT R15, R15, R14, RZ, 0x3c, !PT ;  /* 0x0000000e0f0f9212 */ /* 0x004fc800078e3cff */
[----:B------:R-:W-:-:S04]  /*26350*/  @!P1 LOP3.LUT R14, R15, R14, RZ, 0x3c, !PT ;  /* 0x0000000e0f0e9212 */ /* 0x000fc800078e3cff */
[----:B------:R-:W-:-:S05]  /*26360*/  @!P1 LOP3.LUT R15, R15, R14, RZ, 0x3c, !PT ;  /* 0x0000000e0f0f9212 */ /* 0x000fca00078e3cff */
[----:B------:R1:W2:Y:S04]  /*26370*/  @!P1 LDG.E.U16 R24, desc[UR10][R14.64] ;  /* 0x0000000a0e189981 */ /* 0x0002a8000c1e1500 */
[----:B------:R-:W1:Y:S04]  /*26380*/  LDL R14, [R1+0xd00] ;  /* 0x000d0000010e7983 */ /* 0x000e680000100800 */
[----:B------:R-:W1:Y:S01]  /*26390*/  LDL R15, [R1+0xd3c] ;  /* 0x000d3c00010f7983 */ /* 0x000e620000100800 */
[----:B------:R-:W-:Y:S02]  /*263a0*/  PRMT R26, RZ, 0x7610, R26 ;  /* 0x00007610ff1a7816 */ /* 0x000fe4000000001a */
[----:B-1----:R-:W-:-:S04]  /*263b0*/  @!P1 LOP3.LUT R15, R15, R14, RZ, 0x3c, !PT ;  /* 0x0000000e0f0f9212 */ /* 0x002fc800078e3cff */
[----:B------:R-:W-:-:S04]  /*263c0*/  @!P1 LOP3.LUT R14, R15, R14, RZ, 0x3c, !PT ;  /* 0x0000000e0f0e9212 */ /* 0x000fc800078e3cff */
[----:B------:R-:W-:-:S05]  /*263d0*/  @!P1 LOP3.LUT R15, R15, R14, RZ, 0x3c, !PT ;  /* 0x0000000e0f0f9212 */ /* 0x000fca00078e3cff */
[----:B------:R1:W3:Y:S04]  /*263e0*/  @!P1 LDG.E.U16 R26, desc[UR10][R14.64] ;  /* 0x0000000a0e1a9981 */ /* 0x0002e8000c1e1500 */
[----:B------:R-:W1:Y:S01]  /*263f0*/  LDL R15, [R1+0xd48] ;  /* 0x000d4800010f7983 */ /* 0x000e620000100800 */
[----:B------:R-:W-:-:S03]  /*26400*/  PRMT R29, RZ, 0x7610, R29 ;  /* 0x00007610ff1d7816 */ /* 0x000fc6000000001d */
[----:B------:R1:W-:Y:S01]  /*26410*/  STL [R1+0xe08], R28 ;  /* 0x000e081c01007387 */ /* 0x0003e20000100800 */
[----:B0-----:R-:W0:Y:S01]  /*26420*/  S2R R22, SR_TID.X ;  /* 0x0000000000167919 */ /* 0x001e220000002100 */
[----:B-1----:R-:W-:Y:S02]  /*26430*/  @!P1 IMAD.MOV.U32 R14, RZ, RZ, R15 ;  /* 0x000000ffff0e9224 */ /* 0x002fe400078e000f */
[----:B------:R-:W-:Y:S02]  /*26440*/  @!P1 IMAD.MOV.U32 R15, RZ, RZ, R28 ;  /* 0x000000ffff0f9224 */ /* 0x000fe400078e001c */
[----:B------:R-:W2:Y:S04]  /*26450*/  LDL.LU R28, [R1+0xa8] ;  /* 0x0000a800011c7983 */ /* 0x000ea80000300800 */
[----:B------:R-:W2:Y:S04]  /*26460*/  @!P1 LDG.E.U16 R29, desc[UR10][R14.64] ;  /* 0x0000000a0e1d9981 */ /* 0x000ea8000c1e1500 */
[----:B------:R-:W2:Y:S04]  /*26470*/  LDL.LU R14, [R1+0xc0] ;  /* 0x0000c000010e7983 */ /* 0x000ea80000300800 */
[----:B------:R-:W3:Y:S01]  /*26480*/  LDL.LU R15, [R1+0xb4] ;  /* 0x0000b400010f7983 */ /* 0x000ee20000300800 */
[----:B0-----:R-:W-:-:S05]  /*26490*/  LOP3.LUT R22, R22, 0x3f, RZ, 0xc0, !PT ;  /* 0x0000003f16167812 */ /* 0x001fca00078ec0ff */
[----:B------:R-:W-:-:S05]  /*264a0*/  IMAD.SHL.U32 R22, R22, 0x2, RZ ;  /* 0x0000000216167824 */ /* 0x000fca00078e00ff */
[----:B------:R-:W-:-:S05]  /*264b0*/  LOP3.LUT R22, R22, 0x50, RZ, 0x3c, !PT ;  /* 0x0000005016167812 */ /* 0x000fca00078e3cff */
[----:B--2---:R-:W-:Y:S04]  /*264c0*/  STS.U16 [R22+UR5+0x1e80], R14 ;  /* 0x001e800e16007988 */ /* 0x004fe80008000405 */
[----:B---3--:R-:W-:Y:S04]  /*264d0*/  STS.U16 [R22+UR5+0x2280], R15 ;  /* 0x0022800f16007988 */ /* 0x008fe80008000405 */
[----:B------:R-:W-:Y:S04]  /*264e0*/  STS.U16 [R22+UR5+0x2680], R28 ;  /* 0x0026801c16007988 */ /* 0x000fe80008000405 */
[----:B------:R-:W-:Y:S04]  /*264f0*/  STS.U16 [R22+UR5+0x2a80], R20 ;  /* 0x002a801416007988 */ /* 0x000fe80008000405 */
[----:B----4-:R-:W-:Y:S04]  /*26500*/  STS.U16 [R22+UR5+0x2e80], R19 ;  /* 0x002e801316007988 */ /* 0x010fe80008000405 */
[----:B------:R0:W-:Y:S04]  /*26510*/  STS.U16 [R22+UR5+0x3280], R17 ;  /* 0x0032801116007988 */ /* 0x0001e80008000405 */
[----:B------:R1:W-:Y:S04]  /*26520*/  STS.U16 [R22+UR5+0x3680], R13 ;  /* 0x0036800d16007988 */ /* 0x0003e80008000405 */
[----:B------:R2:W-:Y:S04]  /*26530*/  STS.U16 [R22+UR5+0x3a80], R12 ;  /* 0x003a800c16007988 */ /* 0x0005e80008000405 */
[----:B------:R3:W-:Y:S04]  /*26540*/  STS.U16 [R22+UR5+0x3e80], R11 ;  /* 0x003e800b16007988 */ /* 0x0007e80008000405 */
[----:B------:R4:W-:Y:S04]  /*26550*/  STS.U16 [R22+UR5+0x4280], R10 ;  /* 0x0042800a16007988 */ /* 0x0009e80008000405 */
[----:B------:R0:W-:Y:S04]  /*26560*/  STS.U16 [R22+UR5+0x4680], R4 ;  /* 0x0046800416007988 */ /* 0x0001e80008000405 */
[----:B------:R-:W-:Y:S04]  /*26570*/  STS.U16 [R22+UR5+0x4a80], R2 ;  /* 0x004a800216007988 */ /* 0x000fe80008000405 */
[----:B------:R2:W-:Y:S04]  /*26580*/  STS.U16 [R22+UR5+0x4e80], R0 ;  /* 0x004e800016007988 */ /* 0x0005e80008000405 */
[----:B0-----:R-:W4:Y:S04]  /*26590*/  LDL.LU R17, [R1+0xf8] ;  /* 0x0000f80001117983 */ /* 0x001f280000300800 */
[----:B-1----:R-:W4:Y:S04]  /*265a0*/  LDL.LU R13, [R1+0xf0] ;  /* 0x0000f000010d7983 */ /* 0x002f280000300800 */
[----:B------:R-:W-:Y:S04]  /*265b0*/  STS.U16 [R22+UR5+0x5280], R18 ;  /* 0x0052801216007988 */ /* 0x000fe80008000405 */
[----:B--2---:R-:W2:Y:S04]  /*265c0*/  LDL.LU R12, [R1+0xe8] ;  /* 0x0000e800010c7983 */ /* 0x004ea80000300800 */
[----:B---3--:R-:W3:Y:S04]  /*265d0*/  LDL.LU R11, [R1+0xe0] ;  /* 0x0000e000010b7983 */ /* 0x008ee80000300800 */
[----:B----4-:R-:W4:Y:S04]  /*265e0*/  LDL.LU R10, [R1+0xd8] ;  /* 0x0000d800010a7983 */ /* 0x010f280000300800 */
[----:B------:R0:W-:Y:S04]  /*265f0*/  STS.U16 [R22+UR5+0x5680], R21 ;  /* 0x0056801516007988 */ /* 0x0001e80008000405 */
[----:B------:R-:W4:Y:S04]  /*26600*/  LDL.LU R4, [R1+0xd0] ;  /* 0x0000d00001047983 */ /* 0x000f280000300800 */
[----:B------:R-:W-:Y:S04]  /*26610*/  STS.U16 [R22+UR5+0x5a80], R25 ;  /* 0x005a801916007988 */ /* 0x000fe80008000405 */
[----:B------:R-:W4:Y:S04]  /*26620*/  LDL.LU R0, [R1+0xc8] ;  /* 0x0000c80001007983 */ /* 0x000f280000300800 */
[----:B------:R1:W-:Y:S04]  /*26630*/  STS.U16 [R22+UR5+0x5e80], R27 ;  /* 0x005e801b16007988 */ /* 0x0003e80008000405 */
[----:B0-----:R-:W4:Y:S04]  /*26640*/  LDL.LU R21, [R1+0xbc] ;  /* 0x0000bc0001157983 */ /* 0x001f280000300800 */
[----:B-1----:R-:W4:Y:S01]  /*26650*/  LDL.LU R27, [R1+0xb0] ;  /* 0x0000b000011b7983 */ /* 0x002f220000300800 */
[----:B------:R-:W0:Y:S03]  /*26660*/  S2R R20, SR_TID.X ;  /* 0x0000000000147919 */ /* 0x000e260000002100 */
[----:B------:R-:W4:Y:S04]  /*26670*/  LDL.LU R14, [R1+0x50] ;  /* 0x00005000010e7983 */ /* 0x000f280000300800 */
[----:B------:R-:W4:Y:S04]  /*26680*/  LDL.LU R15, [R1+0x44] ;  /* 0x00004400010f7983 */ /* 0x000f280000300800 */
[----:B------:R-:W4:Y:S04]  /*26690*/  LDL.LU R28, [R1+0x38] ;  /* 0x00003800011c7983 */ /* 0x000f280000300800 */
[----:B------:R-:W4:Y:S04]  /*266a0*/  LDL.LU R19, [R1+0x2c] ;  /* 0x00002c0001137983 */ /* 0x000f280000300800 */
[----:B------:R-:W4:Y:S04]  /*266b0*/  LDL.LU R2, [R1+0x20] ;  /* 0x0000200001027983 */ /* 0x000f280000300800 */
[----:B------:R-:W4:Y:S04]  /*266c0*/  LDL.LU R18, [R1+0x14] ;  /* 0x0000140001127983 */ /* 0x000f280000300800 */
[----:B------:R1:W-:Y:S04]  /*266d0*/  STS.U16 [R22+UR5+0x6280], R23 ;  /* 0x0062801716007988 */ /* 0x0003e80008000405 */
[----:B------:R-:W4:Y:S04]  /*266e0*/  LDL.LU R25, [R1+0x8] ;  /* 0x0000080001197983 */ /* 0x000f280000300800 */
[----:B------:R0:W-:Y:S04]  /*266f0*/  STS.U16 [R22+UR5+0x6680], R16 ;  /* 0x0066801016007988 */ /* 0x0001e80008000405 */
[----:B------:R-:W-:Y:S04]  /*26700*/  STS.U16 [R22+UR5+0x6a80], R3 ;  /* 0x006a800316007988 */ /* 0x000fe80008000405 */
[----:B------:R0:W-:Y:S04]  /*26710*/  STS.U16 [R22+UR5+0x6e80], R5 ;  /* 0x006e800516007988 */ /* 0x0001e80008000405 */
[----:B------:R0:W-:Y:S04]  /*26720*/  STS.U16 [R22+UR5+0x7280], R6 ;  /* 0x0072800616007988 */ /* 0x0001e80008000405 */
[----:B------:R0:W-:Y:S04]  /*26730*/  STS.U16 [R22+UR5+0x7680], R7 ;  /* 0x0076800716007988 */ /* 0x0001e80008000405 */
[----:B-1----:R-:W4:Y:S04]  /*26740*/  LDL.LU R23, [R1+0x5c] ;  /* 0x00005c0001177983 */ /* 0x002f280000300800 */
[----:B0-----:R-:W4:Y:S04]  /*26750*/  LDL.LU R16, [R1+0x68] ;  /* 0x0000680001107983 */ /* 0x001f280000300800 */
[----:B------:R0:W-:Y:S04]  /*26760*/  STS.U16 [R22+UR5+0x7a80], R8 ;  /* 0x007a800816007988 */ /* 0x0001e80008000405 */
[----:B------:R-:W4:Y:S04]  /*26770*/  LDL.LU R5, [R1+0x74] ;  /* 0x0000740001057983 */ /* 0x000f280000300800 */
[----:B------:R-:W4:Y:S04]  /*26780*/  LDL.LU R6, [R1+0x80] ;  /* 0x0000800001067983 */ /* 0x000f280000300800 */
[----:B------:R-:W4:Y:S04]  /*26790*/  LDL.LU R7, [R1+0x8c] ;  /* 0x00008c0001077983 */ /* 0x000f280000300800 */
[----:B------:R1:W-:Y:S04]  /*267a0*/  STS.U16 [R22+UR5+0x7e80], R9 ;  /* 0x007e800916007988 */ /* 0x0003e80008000405 */
[----:B0-----:R-:W4:Y:S04]  /*267b0*/  LDL.LU R8, [R1+0x98] ;  /* 0x0000980001087983 */ /* 0x001f280000300800 */
[----:B-1----:R-:W4:Y:S04]  /*267c0*/  LDL.LU R22, [R1+0x1828] ;  /* 0x0018280001167983 */ /* 0x002f280000300800 */
[----:B------:R-:W4:Y:S01]  /*267d0*/  LDL.LU R9, [R1+0xa4] ;  /* 0x0000a40001097983 */ /* 0x000f220000300800 */
[----:B------:R-:W-:-:S05]  /*267e0*/  LOP3.LUT R3, R20, 0x3f, RZ, 0xc0, !PT ;  /* 0x0000003f14037812 */ /* 0x000fca00078ec0ff */
[----:B------:R-:W-:-:S05]  /*267f0*/  IMAD.SHL.U32 R20, R3, 0x2, RZ ;  /* 0x0000000203147824 */ /* 0x000fca00078e00ff */
[----:B------:R-:W-:-:S05]  /*26800*/  LOP3.LUT R20, R20, 0x60, RZ, 0x3c, !PT ;  /* 0x0000006014147812 */ /* 0x000fca00078e3cff */
[----:B------:R0:W-:Y:S04]  /*26810*/  STS.U16 [R20+UR5+0x300], R17 ;  /* 0x0003001114007988 */ /* 0x0001e80008000405 */
[----:B------:R1:W-:Y:S04]  /*26820*/  STS.U16 [R20+UR5+0x700], R13 ;  /* 0x0007000d14007988 */ /* 0x0003e80008000405 */
[----:B--2---:R2:W-:Y:S04]  /*26830*/  STS.U16 [R20+UR5+0xb00], R12 ;  /* 0x000b000c14007988 */ /* 0x0045e80008000405 */
[----:B---3--:R3:W-:Y:S04]  /*26840*/  STS.U16 [R20+UR5+0xf00], R11 ;  /* 0x000f000b14007988 */ /* 0x0087e80008000405 */
[----:B----4-:R4:W-:Y:S04]  /*26850*/  STS.U16 [R20+UR5+0x1300], R10 ;  /* 0x0013000a14007988 */ /* 0x0109e80008000405 */
[----:B0-----:R-:W4:Y:S04]  /*26860*/  LDL.LU R17, [R1+0x1824] ;  /* 0x0018240001117983 */ /* 0x001f280000300800 */
[----:B-1----:R-:W4:Y:S04]  /*26870*/  LDL.LU R13, [R1+0x1820] ;  /* 0x00182000010d7983 */ /* 0x002f280000300800 */
[----:B------:R0:W-:Y:S04]  /*26880*/  STS.U16 [R20+UR5+0x1700], R4 ;  /* 0x0017000414007988 */ /* 0x0001e80008000405 */
[----:B--2---:R-:W2:Y:S04]  /*26890*/  LDL.LU R12, [R1+0x181c] ;  /* 0x00181c00010c7983 */ /* 0x004ea80000300800 */
[----:B---3--:R-:W3:Y:S04]  /*268a0*/  LDL.LU R11, [R1+0x1818] ;  /* 0x00181800010b7983 */ /* 0x008ee80000300800 */
[----:B----4-:R-:W4:Y:S04]  /*268b0*/  LDL.LU R10, [R1+0x1814] ;  /* 0x00181400010a7983 */ /* 0x010f280000300800 */
[----:B------:R1:W-:Y:S04]  /*268c0*/  STS.U16 [R20+UR5+0x1b00], R0 ;  /* 0x001b000014007988 */ /* 0x0003e80008000405 */
[----:B------:R1:W-:Y:S04]  /*268d0*/  STS.U16 [R20+UR5+0x1f00], R21 ;  /* 0x001f001514007988 */ /* 0x0003e80008000405 */
[----:B0-----:R-:W2:Y:S04]  /*268e0*/  LDL.LU R4, [R1+0x1810] ;  /* 0x0018100001047983 */ /* 0x001ea80000300800 */
[----:B------:R0:W-:Y:S04]  /*268f0*/  STS.U16 [R20+UR5+0x2300], R27 ;  /* 0x0023001b14007988 */ /* 0x0001e80008000405 */
[----:B-1----:R-:W2:Y:S04]  /*26900*/  LDL.LU R0, [R1+0x180c] ;  /* 0x00180c0001007983 */ /* 0x002ea80000300800 */
[----:B------:R-:W2:Y:S04]  /*26910*/  LDL.LU R21, [R1+0x1808] ;  /* 0x0018080001157983 */ /* 0x000ea80000300800 */
        /* <DEDUP_REMOVED lines=11> */
[----:B------:R0:W-:Y:S04]  /*269d0*/  STS.U16 [R20+UR5+0x4f00], R19 ;  /* 0x004f001314007988 */ /* 0x0001e80008000405 */
[----:B------:R1:W-:Y:S04]  /*269e0*/  STS.U16 [R20+UR5+0x5300], R2 ;  /* 0x0053000214007988 */ /* 0x0003e80008000405 */
[----:B------:R1:W-:Y:S04]  /*269f0*/  STS.U16 [R20+UR5+0x5700], R18 ;  /* 0x0057001214007988 */ /* 0x0003e80008000405 */
        /* <DEDUP_REMOVED lines=16> */
[----:B------:R1:W-:Y:S04]  /*26b00*/  STS.U16 [R20+UR5+0x6300], R21 ;  /* 0x0063001514007988 */ /* 0x0003e80008000405 */
[----:B------:R2:W-:Y:S04]  /*26b10*/  STS.U16 [R20+UR5+0x6700], R0 ;  /* 0x0067000014007988 */ /* 0x0005e80008000405 */
[----:B------:R0:W-:Y:S04]  /*26b20*/  STS.U16 [R20+UR5+0x6b00], R4 ;  /* 0x006b000414007988 */ /* 0x0001e80008000405 */
[----:B----4-:R4:W-:Y:S04]  /*26b30*/  STS.U16 [R20+UR5+0x6f00], R10 ;  /* 0x006f000a14007988 */ /* 0x0109e80008000405 */
[----:B---3--:R3:W-:Y:S04]  /*26b40*/  STS.U16 [R20+UR5+0x7300], R11 ;  /* 0x0073000b14007988 */ /* 0x0087e80008000405 */
[----:B0-----:R-:W3:Y:S04]  /*26b50*/  LDL.LU R27, [R1+0x7c] ;  /* 0x00007c00011b7983 */ /* 0x001ee80000300800 */
[----:B-1----:R-:W3:Y:S04]  /*26b60*/  LDL.LU R21, [R1+0x88] ;  /* 0x0000880001157983 */ /* 0x002ee80000300800 */
[----:B--2---:R-:W2:Y:S04]  /*26b70*/  LDL.LU R0, [R1+0x94] ;  /* 0x0000940001007983 */ /* 0x004ea80000300800 */
[----:B------:R-:W2:Y:S04]  /*26b80*/  LDL.LU R4, [R1+0xa0] ;  /* 0x0000a00001047983 */ /* 0x000ea80000300800 */
[----:B----4-:R-:W4:Y:S04]  /*26b90*/  LDL.LU R10, [R1+0xac] ;  /* 0x0000ac00010a7983 */ /* 0x010f280000300800 */
[----:B---3--:R-:W3:Y:S04]  /*26ba0*/  LDL.LU R11, [R1+0xb8] ;  /* 0x0000b800010b7983 */ /* 0x008ee80000300800 */
[----:B------:R0:W-:Y:S04]  /*26bb0*/  STS.U16 [R20+UR5+0x7700], R12 ;  /* 0x0077000c14007988 */ /* 0x0001e80008000405 */
[----:B------:R1:W-:Y:S04]  /*26bc0*/  STS.U16 [R20+UR5+0x7b00], R13 ;  /* 0x007b000d14007988 */ /* 0x0003e80008000405 */
[----:B------:R1:W-:Y:S04]  /*26bd0*/  STS.U16 [R20+UR5+0x7f00], R17 ;  /* 0x007f001114007988 */ /* 0x0003e80008000405 */
[----:B0-----:R-:W2:Y:S04]  /*26be0*/  LDL.LU R12, [R1+0xc4] ;  /* 0x0000c400010c7983 */ /* 0x001ea80000300800 */
[----:B-1----:R-:W2:Y:S04]  /*26bf0*/  LDL.LU R13, [R1+0xcc] ;  /* 0x0000cc00010d7983 */ /* 0x002ea80000300800 */
[----:B------:R-:W2:Y:S04]  /*26c00*/  LDL.LU R20, [R1+0x1800] ;  /* 0x0018000001147983 */ /* 0x000ea80000300800 */
[----:B------:R-:W2:Y:S01]  /*26c10*/  LDL.LU R17, [R1+0xd4] ;  /* 0x0000d40001117983 */ /* 0x000ea20000300800 */
[----:B------:R-:W-:-:S05]  /*26c20*/  IMAD.SHL.U32 R3, R3, 0x2, RZ ;  /* 0x0000000203037824 */ /* 0x000fca00078e00ff */
[----:B------:R-:W-:-:S05]  /*26c30*/  LOP3.LUT R3, R3, 0x70, RZ, 0x3c, !PT ;  /* 0x0000007003037812 */ /* 0x000fca00078e3cff */
[----:B------:R0:W-:Y:S04]  /*26c40*/  STS.U16 [R3+UR5+0x380], R19 ;  /* 0x0003801303007988 */ /* 0x0001e80008000405 */
[----:B------:R1:W-:Y:S04]  /*26c50*/  STS.U16 [R3+UR5+0x780], R2 ;  /* 0x0007800203007988 */ /* 0x0003e80008000405 */
[----:B------:R1:W-:Y:S04]  /*26c60*/  STS.U16 [R3+UR5+0xb80], R18 ;  /* 0x000b801203007988 */ /* 0x0003e80008000405 */
[----:B------:R1:W-:Y:S04]  /*26c70*/  STS.U16 [R3+UR5+0xf80], R25 ;  /* 0x000f801903007988 */ /* 0x0003e80008000405 */
[----:B0-----:R-:W4:Y:S04]  /*26c80*/  LDL.LU R19, [R1+0x17fc] ;  /* 0x0017fc0001137983 */ /* 0x001f280000300800 */
[----:B-1----:R-:W4:Y:S04]  /*26c90*/  LDL.LU R2, [R1+0x17f8] ;  /* 0x0017f80001027983 */ /* 0x002f280000300800 */
[----:B------:R-:W4:Y:S04]  /*26ca0*/  LDL.LU R18, [R1+0x17f4] ;  /* 0x0017f40001127983 */ /* 0x000f280000300800 */
[----:B------:R-:W4:Y:S04]  /*26cb0*/  LDL.LU R25, [R1+0x17f0] ;  /* 0x0017f00001197983 */ /* 0x000f280000300800 */
[----:B--2---:R-:W-:Y:S04]  /*26cc0*/  STS.U16 [R3+UR5+0x1380], R17 ;  /* 0x0013801103007988 */ /* 0x004fe80008000405 */
[----:B------:R-:W-:Y:S04]  /*26cd0*/  STS.U16 [R3+UR5+0x1780], R13 ;  /* 0x0017800d03007988 */ /* 0x000fe80008000405 */
[----:B------:R0:W-:Y:S04]  /*26ce0*/  STS.U16 [R3+UR5+0x1b80], R12 ;  /* 0x001b800c03007988 */ /* 0x0001e80008000405 */
[----:B0-----:R-:W2:Y:S04]  /*26cf0*/  LDL R12, [R1+0x2d4] ;  /* 0x0002d400010c7983 */ /* 0x001ea80000100800 */
[----:B---3--:R-:W-:Y:S04]  /*26d00*/  STS.U16 [R3+UR5+0x1f80], R11 ;  /* 0x001f800b03007988 */ /* 0x008fe80008000405 */
[----:B----4-:R-:W-:Y:S04]  /*26d10*/  STS.U16 [R3+UR5+0x2380], R10 ;  /* 0x0023800a03007988 */ /* 0x010fe80008000405 */
        /* <DEDUP_REMOVED lines=21> */
[----:B------:R-:W-:Y:S04]  /*26e70*/  STS.U16 [R3+UR5+0x7b80], R26 ;  /* 0x007b801a03007988 */ /* 0x000fe80008000405 */
[----:B------:R-:W-:Y:S01]  /*26e80*/  STS.U16 [R3+UR5+0x7f80], R29 ;  /* 0x007f801d03007988 */ /* 0x000fe20008000405 */
[----:B------:R-:W-:Y:S06]  /*26e90*/  BAR.SYNC.DEFER_BLOCKING 0x0 ;  /* 0x0000000000007b1d */ /* 0x000fec0000010000 */
[----:B0-----:R-:W3:Y:S04]  /*26ea0*/  LDL R27, [R1+0x460] ;  /* 0x00046000011b7983 */ /* 0x001ee80000100800 */
[----:B-1----:R-:W4:Y:S04]  /*26eb0*/  LDL R24, [R1+0x2dc] ;  /* 0x0002dc0001187983 */ /* 0x002f280000100800 */
[----:B--2---:R-:W0:Y:S04]  /*26ec0*/  LDSM.16.M88.4 R8, [R12+UR5] ;  /* 0x000000050c08783b */ /* 0x004e280008000200 */
[----:B------:R-:W1:Y:S04]  /*26ed0*/  LDSM.16.M88.4 R4, [R12+UR5+0x800] ;  /* 0x000800050c04783b */ /* 0x000e680008000200 */
[----:B---3--:R-:W-:Y:S04]  /*26ee0*/  LDSM.16.MT88.4 R20, [R27+UR5+0x8000] ;  /* 0x008000051b14783b */ /* 0x008fe80008004200 */
[----:B0-----:R-:W-:Y:S04]  /*26ef0*/  STL.64 [R1+0xc0], R8 ;  /* 0x0000c00801007387 */ /* 0x001fe80000100a00 */
[----:B------:R-:W-:Y:S04]  /*26f00*/  STL.64 [R1+0xc8], R10 ;  /* 0x0000c80a01007387 */ /* 0x000fe80000100a00 */
[----:B-1----:R-:W-:Y:S01]  /*26f10*/  STL.64 [R1+0xb0], R4 ;  /* 0x0000b00401007387 */ /* 0x002fe20000100a00 */
[----:B------:R-:W-:-:S03]  /*26f20*/  IMAD.MOV.U32 R28, RZ, RZ, R4 ;  /* 0x000000ffff1c7224 */ /* 0x000fc600078e0004 */
[----:B------:R-:W-:Y:S01]  /*26f30*/  STL.64 [R1+0xb8], R6 ;  /* 0x0000b80601007387 */ /* 0x000fe20000100a00 */
[----:B------:R-:W-:-:S03]  /*26f40*/  IMAD.MOV.U32 R26, RZ, RZ, R5 ;  /* 0x000000ffff1a7224 */ /* 0x000fc600078e0005 */
[----:B------:R-:W0:Y:S04]  /*26f50*/  LDSM.16.M88.4 R4, [R12+UR5+0x1000] ;  /* 0x001000050c04783b */ /* 0x000e280008000200 */
[----:B------:R-:W-:Y:S04]  /*26f60*/  LDSM.16.M88.4 R8, [R12+UR5+0x3000] ;  /* 0x003000050c08783b */ /* 0x000fe80008000200 */
[----:B0-----:R-:W-:Y:S01]  /*26f70*/  STL.64 [R1+0xa0], R4 ;  /* 0x0000a00401007387 */ /* 0x001fe20000100a00 */
[----:B------:R-:W-:-:S03]  /*26f80*/  IMAD.MOV.U32 R25, RZ, RZ, R4 ;  /* 0x000000ffff197224 */ /* 0x000fc600078e0004 */
[----:B------:R-:W-:Y:S01]  /*26f90*/  STL.64 [R1+0xa8], R6 ;  /* 0x0000a80601007387 */ /* 0x000fe20000100a00 */
[----:B------:R-:W-:-:S03]  /*26fa0*/  IMAD.MOV.U32 R3, RZ, RZ, R5 ;  /* 0x000000ffff037224 */ /* 0x000fc600078e0005 */
[----:B------:R-:W0:Y:S04]  /*26fb0*/  LDSM.16.M88.4 R4, [R12+UR5+0x1800] ;  /* 0x001800050c04783b */ /* 0x000e280008000200 */
        /* <DEDUP_REMOVED lines=10> */
[----:B0-----:R-:W-:Y:S04]  /*27060*/  STL.64 [R1+0x70], R4 ;  /* 0x0000700401007387 */ /* 0x001fe80000100a00 */
[----:B------:R-:W-:Y:S04]  /*27070*/  STL.64 [R1+0x78], R6 ;  /* 0x0000780601007387 */ /* 0x000fe80000100a00 */
[----:B------:R-:W0:Y:S04]  /*27080*/  LDSM.16.M88.4 R4, [R12+UR5+0x3800] ;  /* 0x003800050c04783b */ /* 0x000e280008000200 */
[----:B------:R-:W-:Y:S04]  /*27090*/  STL.64 [R1+0x60], R8 ;  /* 0x0000600801007387 */ /* 0x000fe80000100a00 */
[----:B------:R-:W-:Y:S04]  /*270a0*/  STL.64 [R1+0x68], R10 ;  /* 0x0000680a01007387 */ /* 0x000fe80000100a00 */
[----:B------:R-:W1:Y:S04]  /*270b0*/  LDSM.16.M88.4 R8, [R12+UR5+0x4000] ;  /* 0x004000050c08783b */ /* 0x000e680008000200 */
[----:B0-----:R-:W-:Y:S04]  /*270c0*/  STL.64 [R1+0x50], R4 ;  /* 0x0000500401007387 */ /* 0x001fe80000100a00 */
[----:B------:R-:W-:Y:S04]  /*270d0*/  STL.64 [R1+0x58], R6 ;  /* 0x0000580601007387 */ /* 0x000fe80000100a00 */
[----:B------:R-:W0:Y:S04]  /*270e0*/  LDSM.16.M88.4 R4, [R12+UR5+0x4800] ;  /* 0x004800050c04783b */ /* 0x000e280008000200 */
[----:B-1----:R-:W-:Y:S04]  /*270f0*/  STL.64 [R1+0x40], R8 ;  /* 0x0000400801007387 */ /* 0x002fe80000100a00 */
[----:B------:R-:W-:Y:S04]  /*27100*/  STL.64 [R1+0x48], R10 ;  /* 0x0000480a01007387 */ /* 0x000fe80000100a00 */
[----:B------:R-:W1:Y:S04]  /*27110*/  LDSM.16.M88.4 R8, [R12+UR5+0x5000] ;  /* 0x005000050c08783b */ /* 0x000e680008000200 */
[----:B0-----:R-:W-:Y:S04]  /*27120*/  STL.64 [R1+0x30], R4 ;  /* 0x0000300401007387 */ /* 0x001fe80000100a00 */
[----:B------:R-:W-:Y:S04]  /*27130*/  STL.64 [R1+0x38], R6 ;  /* 0x0000380601007387 */ /* 0x000fe80000100a00 */
[----:B------:R-:W0:Y:S04]  /*27140*/  LDSM.16.M88.4 R4, [R12+UR5+0x5800] ;  /* 0x005800050c04783b */ /* 0x000e280008000200 */
[----:B-1----:R-:W-:Y:S04]  /*27150*/  STL.64 [R1+0x20], R8 ;  /* 0x0000200801007387 */ /* 0x002fe80000100a00 */
[----:B------:R-:W-:Y:S04]  /*27160*/  STL.64 [R1+0x28], R10 ;  /* 0x0000280a01007387 */ /* 0x000fe80000100a00 */
[----:B------:R-:W-:Y:S01]  /*27170*/  LDSM.16.M88.4 R8, [R12+UR5+0x6000] ;  /* 0x006000050c08783b */ /* 0x000fe20008000200 */
[----:B0-----:R-:W-:-:S03]  /*27180*/  IMAD.MOV.U32 R2, RZ, RZ, R4 ;  /* 0x000000ffff027224 */ /* 0x001fc600078e0004 */
[----:B------:R-:W-:Y:S01]  /*27190*/  STL.64 [R1+0x18], R6 ;  /* 0x0000180601007387 */ /* 0x000fe20000100a00 */
[----:B------:R-:W-:-:S03]  /*271a0*/  IMAD.MOV.U32 R0, RZ, RZ, R5 ;  /* 0x000000ffff007224 */ /* 0x000fc600078e0005 */
[----:B------:R-:W0:Y:S04]  /*271b0*/  LDSM.16.M88.4 R4, [R12+UR5+0x6800] ;  /* 0x006800050c04783b */ /* 0x000e280008000200 */
[----:B0-----:R-:W-:Y:S04]  /*271c0*/  STL [R1+0x1618], R7 ;  /* 0x0016180701007387 */ /* 0x001fe80000100800 */
[----:B------:R-:W-:Y:S04]  /*271d0*/  STL.64 [R1], R8 ;  /* 0x0000000801007387 */ /* 0x000fe80000100a00 */
[----:B------:R-:W-:Y:S04]  /*271e0*/  STL.64 [R1+0x8], R10 ;  /* 0x0000080a01007387 */ /* 0x000fe80000100a00 */
[----:B------:R-:W0:Y:S04]  /*271f0*/  LDSM.16.M88.4 R8, [R12+UR5+0x7000] ;  /* 0x007000050c08783b */ /* 0x000e280008000200 */
[----:B------:R-:W1:Y:S04]  /*27200*/  LDSM.16.M88.4 R12, [R12+UR5+0x7800] ;  /* 0x007800050c0c783b */ /* 0x000e680008000200 */
[----:B------:R-:W-:Y:S04]  /*27210*/  STL [R1+0x17d0], R6 ;  /* 0x0017d00601007387 */ /* 0x000fe80000100800 */
[----:B------:R2:W-:Y:S02]  /*27220*/  STL.64 [R1+0x17c8], R4 ;  /* 0x0017c80401007387 */ /* 0x0005e40000100a00 */
[----:B--2---:R-:W-:-:S02]  /*27230*/  IMAD.MOV.U32 R4, RZ, RZ, R28 ;  /* 0x000000ffff047224 */ /* 0x004fc400078e001c */
[----:B------:R-:W-:Y:S01]  /*27240*/  IMAD.MOV.U32 R5, RZ, RZ, R26 ;  /* 0x000000ffff057224 */ /* 0x000fe200078e001a */
[----:B0-----:R-:W-:Y:S04]  /*27250*/  STL [R1+0x14d4], R10 ;  /* 0x0014d40a01007387 */ /* 0x001fe80000100800 */
[----:B------:R-:W-:Y:S04]  /*27260*/  STL [R1+0x14d0], R11 ;  /* 0x0014d00b01007387 */ /* 0x000fe80000100800 */
[----:B------:R0:W-:Y:S04]  /*27270*/  STL.64 [R1+0x17e8], R8 ;  /* 0x0017e80801007387 */ /* 0x0001e80000100a00 */
[----:B0-----:R-:W2:Y:S04]  /*27280*/  LDL.LU.64 R8, [R1+0x450] ;  /* 0x0004500001087983 */ /* 0x001ea80000300a00 */
[----:B------:R-:W2:Y:S04]  /*27290*/  LDL.LU.64 R10, [R1+0x458] ;  /* 0x00045800010a7983 */ /* 0x000ea80000300a00 */
[----:B------:R0:W-:Y:S04]  /*272a0*/  STL.64 [R1+0x17e0], R4 ;  /* 0x0017e00401007387 */ /* 0x0001e80000100a00 */
[----:B0-----:R-:W2:Y:S04]  /*272b0*/  LDL.LU.64 R4, [R1+0xc0] ;  /* 0x0000c00001047983 */ /* 0x001ea80000300a00 */
[----:B-1----:R-:W-:Y:S04]  /*272c0*/  STL [R1+0x1724], R15 ;  /* 0x0017240f01007387 */ /* 0x002fe80000100800 */
[----:B------:R-:W-:Y:S04]  /*272d0*/  STL [R1+0x17a0], R14 ;  /* 0x0017a00e01007387 */ /* 0x000fe80000100800 */
[----:B------:R0:W-:Y:S02]  /*272e0*/  STL.64 [R1+0x1798], R12 ;  /* 0x0017980c01007387 */ /* 0x0001e40000100a00 */
[----:B0-----:R-:W-:-:S02]  /*272f0*/  IMAD.MOV.U32 R12, RZ, RZ, R19 ;  /* 0x000000ffff0c7224 */ /* 0x001fc400078e0013 */
[----:B------:R-:W-:-:S05]  /*27300*/  IMAD.MOV.U32 R13, RZ, RZ, R18 ;  /* 0x000000ffff0d7224 */ /* 0x000fca00078e0012 */
[----:B------:R0:W-:Y:S02]  /*27310*/  STL.64 [R1+0x17b0], R12 ;  /* 0x0017b00c01007387 */ /* 0x0001e40000100a00 */
[----:B0-----:R-:W-:Y:S02]  /*27320*/  IMAD.MOV.U32 R12, RZ, RZ, R17 ;  /* 0x000000ffff0c7224 */ /* 0x001fe400078e0011 */
[----:B------:R-:W-:Y:S02]  /*27330*/  IMAD.MOV.U32 R13, RZ, RZ, R16 ;  /* 0x000000ffff0d7224 */ /* 0x000fe400078e0010 */
[----:B----4-:R-:W0:Y:S04]  /*27340*/  LDSM.16.MT88.4 R16, [R24+UR5+0x8000] ;  /* 0x008000051810783b */ /* 0x010e280008004200 */
[----:B------:R1:W-:Y:S04]  /*27350*/  STL.64 [R1+0x17d8], R12 ;  /* 0x0017d80c01007387 */ /* 0x0003e80000100a00 */
[----:B0-----:R-:W-:Y:S04]  /*27360*/  STL.64 [R1+0x1718], R18 ;  /* 0x0017181201007387 */ /* 0x001fe80000100a00 */
[----:B------:R0:W-:Y:S04]  /*27370*/  STL.64 [R1+0x1710], R16 ;  /* 0x0017101001007387 */ /* 0x0001e80000100a00 */
[----:B-1----:R-:W3:Y:S04]  /*27380*/  LDL.LU.64 R12, [R1+0x440] ;  /* 0x00044000010c7983 */ /* 0x002ee80000300a00 */
[----:B------:R-:W3:Y:S04]  /*27390*/  LDL.LU.64 R14, [R1+0x448] ;  /* 0x00044800010e7983 */ /* 0x000ee80000300a00 */
[----:B------:R1:W-:Y:S04]  /*273a0*/  STL [R1+0x1638], R24 ;  /* 0x0016381801007387 */ /* 0x0003e80000100800 */
[----:B------:R-:W-:Y:S01]  /*273b0*/  STL [R1+0x1778], R27 ;  /* 0x0017781b01007387 */ /* 0x000fe20000100800 */
[----:B0-----:R-:W-:-:S02]  /*273c0*/  IMAD.MOV.U32 R16, RZ, RZ, R25 ;  /* 0x000000ffff107224 */ /* 0x001fc400078e0019 */
[----:B-1----:R-:W-:Y:S02]  /*273d0*/  IMAD.MOV.U32 R24, RZ, RZ, R2 ;  /* 0x000000ffff187224 */ /* 0x002fe400078e0002 */
[----:B------:R-:W-:-:S05]  /*273e0*/  IMAD.MOV.U32 R25, RZ, RZ, R0 ;  /* 0x000000ffff197224 */ /* 0x000fca00078e0000 */
[----:B------:R0:W-:Y:S04]  /*273f0*/  STL.64 [R1+0x1770], R24 ;  /* 0x0017701801007387 */ /* 0x0001e80000100a00 */
[----:B0-----:R-:W4:Y:S01]  /*27400*/  LDL.LU.64 R24, [R1+0x70] ;  /* 0x0000700001187983 */ /* 0x001f220000300a00 */
[----:B--2---:R-:W-:Y:S03]  /*27410*/  HMMA.16816.F32 R8, R20, R4, R8 ;  /* 0x000000041408723c */ /* 0x004fe60000001808 */
[----:B----4-:R0:W-:Y:S04]  /*27420*/  STL.64 [R1+0x17a8], R24 ;  /* 0x0017a81801007387 */ /* 0x0101e80000100a00 */
[----:B0-----:R-:W2:Y:S04]  /*27430*/  LDL.LU.64 R24, [R1+0x430] ;  /* 0x0004300001187983 */ /* 0x001ea80000300a00 */
[----:B------:R-:W2:Y:S08]  /*27440*/  LDL.LU.64 R26, [R1+0x438] ;  /* 0x00043800011a7983 */ /* 0x000eb00000300a00 */
[----:B------:R0:W-:Y:S04]  /*27450*/  STL.64 [R1+0x2b0], R8 ;  /* 0x0002b00801007387 */ /* 0x0001e80000100a00 */
[----:B------:R1:W-:Y:S04]  /*27460*/  STL.64 [R1+0x2b8], R10 ;  /* 0x0002b80a01007387 */ /* 0x0003e80000100a00 */
[----:B0-----:R-:W4:Y:S01]  /*27470*/  LDL.LU.64 R8, [R1+0x17e8] ;  /* 0x0017e80001087983 */ /* 0x001f220000300a00 */
[----:B-1----:R-:W-:-:S02]  /*27480*/  IMAD.MOV.U32 R11, RZ, RZ, R4 ;  /* 0x000000ffff0b7224 */ /* 0x002fc400078e0004 */
[----:B------:R-:W-:Y:S02]  /*27490*/  IMAD.MOV.U32 R10, RZ, RZ, R5 ;  /* 0x000000ffff0a7224 */ /* 0x000fe400078e0005 */
[----:B------:R-:W3:Y:S01]  /*274a0*/  LDL.LU.64 R4, [R1+0x17e0] ;  /* 0x0017e00001047983 */ /* 0x000ee20000300a00 */
[----:B------:R-:W-:-:S03]  /*274b0*/  IMAD.MOV.U32 R17, RZ, RZ, R3 ;  /* 0x000000ffff117224 */ /* 0x000fc600078e0003 */
[----:B------:R-:W-:Y:S04]  /*274c0*/  STL [R1+0x1720], R11 ;  /* 0x0017200b01007387 */ /* 0x000fe80000100800 */
[----:B------:R-:W-:Y:S01]  /*274d0*/  STL [R1+0x17c0], R10 ;  /* 0x0017c00a01007387 */ /* 0x000fe20000100800 */
[C---:B--2---:R-:W-:Y:S08]  /*274e0*/  HMMA.16816.F32 R16, R20.reuse, R16, R24 ;  /* 0x000000101410723c */ /* 0x044ff00000001818 */
[----:B---3--:R-:W-:Y:S01]  /*274f0*/  HMMA.16816.F32 R4, R20, R4, R12 ;  /* 0x000000041404723c */ /* 0x008fe2000000180c */
[----:B----4-:R0:W-:Y:S04]  /*27500*/  STL.64 [R1+0x17b8], R8 ;  /* 0x0017b80801007387 */ /* 0x0101e80000100a00 */
[----:B0-----:R-:W2:Y:S04]  /*27510*/  LDL.LU.64 R8, [R1+0x420] ;  /* 0x0004200001087983 */ /* 0x001ea80000300a00 */
[----:B------:R-:W2:Y:S04]  /*27520*/  LDL.LU.64 R10, [R1+0x428] ;  /* 0x00042800010a7983 */ /* 0x000ea80000300a00 */
[----:B------:R-:W2:Y:S06]  /*27530*/  LDL.LU.64 R12, [R1+0x17d8] ;  /* 0x0017d800010c7983 */ /* 0x000eac0000300a00 */
[----:B------:R-:W-:Y:S04]  /*27540*/  STL.64 [R1+0x2a0], R4 ;  /* 0x0002a00401007387 */ /* 0x000fe80000100a00 */
[----:B------:R0:W-:Y:S04]  /*27550*/  STL.64 [R1+0x2a8], R6 ;  /* 0x0002a80601007387 */ /* 0x0001e80000100a00 */
[----:B0-----:R-:W3:Y:S04]  /*27560*/  LDL.LU R6, [R1+0x17d0] ;  /* 0x0017d00001067983 */ /* 0x001ee80000300800 */
[----:B------:R-:W4:Y:S04]  /*27570*/  LDL.LU.64 R4, [R1+0x17c8] ;  /* 0x0017c80001047983 */ /* 0x000f280000300a00 */
[----:B------:R0:W-:Y:S04]  /*27580*/  STL [R1+0x294], R17 ;  /* 0x0002941101007387 */ /* 0x0001e80000100800 */
[----:B------:R-:W-:Y:S04]  /*27590*/  STL [R1+0x298], R18 ;  /* 0x0002981201007387 */ /* 0x000fe80000100800 */
[----:B------:R-:W3:Y:S01]  /*275a0*/  LDL.LU.64 R24, [R1+0x410] ;  /* 0x0004100001187983 */ /* 0x000ee20000300a00 */
[----:B------:R-:W-:-:S03]  /*275b0*/  IMAD.MOV.U32 R7, RZ, RZ, R16 ;  /* 0x000000ffff077224 */ /* 0x000fc600078e0010 */
[----:B------:R-:W3:Y:S04]  /*275c0*/  LDL.LU.64 R26, [R1+0x418] ;  /* 0x00041800011a7983 */ /* 0x000ee80000300a00 */
[----:B0-----:R-:W3:Y:S01]  /*275d0*/  LDL.LU.64 R16, [R1+0x40] ;  /* 0x0000400001107983 */ /* 0x001ee20000300a00 */
[----:B------:R-:W-:Y:S01]  /*275e0*/  IMAD.MOV.U32 R28, RZ, RZ, R19 ;  /* 0x000000ffff1c7224 */ /* 0x000fe200078e0013 */
[----:B--2---:R-:W-:-:S15]  /*275f0*/  HMMA.16816.F32 R12, R20, R12, R8 ;  /* 0x0000000c140c723c */ /* 0x004fde0000001808 */
[----:B------:R-:W-:-:S04]  /*27600*/  NOP ;  /* 0x0000000000007918 */ /* 0x000fc80000000000 */
[----:B------:R-:W-:Y:S02]  /*27610*/  IMAD.MOV.U32 R29, RZ, RZ, R12 ;  /* 0x000000ffff1d7224 */ /* 0x000fe400078e000c */
[----:B------:R-:W-:Y:S01]  /*27620*/  IMAD.MOV.U32 R3, RZ, RZ, R13 ;  /* 0x000000ffff037224 */ /* 0x000fe200078e000d */
[----:B---3--:R0:W-:Y:S04]  /*27630*/  STL.64 [R1+0x1788], R16 ;  /* 0x0017881001007387 */ /* 0x0081e80000100a00 */
[----:B0-----:R-:W2:Y:S04]  /*27640*/  LDL.LU.64 R16, [R1+0x60] ;  /* 0x0000600001107983 */ /* 0x001ea80000300a00 */
[----:B------:R-:W-:Y:S04]  /*27650*/  STL.64 [R1+0x1750], R6 ;  /* 0x0017500601007387 */ /* 0x000fe80000100a00 */
[----:B----4-:R0:W-:Y:S04]  /*27660*/  STL.64 [R1+0x1748], R4 ;  /* 0x0017480401007387 */ /* 0x0101e80000100a00 */
[----:B0-----:R-:W3:Y:S04]  /*27670*/  LDL.LU.64 R4, [R1+0x400] ;  /* 0x0004000001047983 */ /* 0x001ee80000300a00 */
[----:B------:R-:W3:Y:S04]  /*27680*/  LDL.LU.64 R6, [R1+0x408] ;  /* 0x0004080001067983 */ /* 0x000ee80000300a00 */
[----:B------:R-:W-:Y:S04]  /*27690*/  STL [R1+0x1630], R28 ;  /* 0x0016301c01007387 */ /* 0x000fe80000100800 */
[----:B------:R-:W4:Y:S04]  /*276a0*/  LDL.LU R10, [R1+0x17c0] ;  /* 0x0017c000010a7983 */ /* 0x000f280000300800 */
[----:B------:R-:W2:Y:S04]  /*276b0*/  LDL.LU.64 R8, [R1+0x17b8] ;  /* 0x0017b80001087983 */ /* 0x000ea80000300a00 */
[----:B------:R-:W2:Y:S01]  /*276c0*/  LDL.LU.64 R12, [R1+0x17b0] ;  /* 0x0017b000010c7983 */ /* 0x000ea20000300a00 */
[----:B------:R-:W-:-:S02]  /*276d0*/  IMAD.MOV.U32 R0, RZ, RZ, R15 ;  /* 0x000000ffff007224 */ /* 0x000fc400078e000f */
[----:B------:R-:W-:-:S03]  /*276e0*/  IMAD.MOV.U32 R2, RZ, RZ, R14 ;  /* 0x000000ffff027224 */ /* 0x000fc600078e000e */
[----:B------:R-:W-:Y:S04]  /*276f0*/  STL [R1+0x16d8], R0 ;  /* 0x0016d80001007387 */ /* 0x000fe80000100800 */
[----:B------:R-:W-:Y:S04]  /*27700*/  STL [R1+0x16cc], R2 ;  /* 0x0016cc0201007387 */ /* 0x000fe80000100800 */
[----:B------:R-:W-:Y:S04]  /*27710*/  STL [R1+0x16c8], R3 ;  /* 0x0016c80301007387 */ /* 0x000fe80000100800 */
[----:B------:R-:W-:Y:S01]  /*27720*/  STL [R1+0x1634], R29 ;  /* 0x0016341d01007387 */ /* 0x000fe20000100800 */
[----:B--2---:R-:W-:Y:S03]  /*27730*/  HMMA.16816.F32 R12, R20, R12, R24 ;  /* 0x0000000c140c723c */ /* 0x004fe60000001818 */
[----:B------:R-:W3:-:S15]  /*27740*/  LDL.LU.64 R24, [R1+0x17a8] ;  /* 0x0017a80001187983 */ /* 0x000ede0000300a00 */
[----:B------:R-:W-:Y:S01]  /*27750*/  NOP ;  /* 0x0000000000007918 */ /* 0x000fe20000000000 */
[----:B------:R-:W-:Y:S04]  /*27760*/  STL.64 [R1+0x270], R12 ;  /* 0x0002700c01007387 */ /* 0x000fe80000100a00 */
[----:B------:R0:W-:Y:S04]  /*27770*/  STL.64 [R1+0x278], R14 ;  /* 0x0002780e01007387 */ /* 0x0001e80000100a00 */
[----:B0-----:R-:W2:Y:S04]  /*27780*/  LDL.LU R14, [R1+0x17a0] ;  /* 0x0017a000010e7983 */ /* 0x001ea80000300800 */
[----:B------:R-:W2:Y:S01]  /*27790*/  LDL.LU.64 R12, [R1+0x1798] ;  /* 0x00179800010c7983 */ /* 0x000ea20000300a00 */
[----:B---3--:R-:W-:Y:S01]  /*277a0*/  HMMA.16816.F32 R4, R20, R24, R4 ;  /* 0x000000181404723c */ /* 0x008fe20000001804 */
[----:B------:R-:W-:-:S02]  /*277b0*/  IMAD.MOV.U32 R15, RZ, RZ, R24 ;  /* 0x000000ffff0f7224 */ /* 0x000fc400078e0018 */
[----:B------:R-:W-:-:S15]  /*277c0*/  IMAD.MOV.U32 R11, RZ, RZ, R25 ;  /* 0x000000ffff0b7224 */ /* 0x000fde00078e0019 */
[----:B------:R-:W-:Y:S01]  /*277d0*/  NOP ;  /* 0x0000000000007918 */ /* 0x000fe20000000000 */
[----:B------:R-:W-:Y:S04]  /*277e0*/  STL.64 [R1+0x260], R4 ;  /* 0x0002600401007387 */ /* 0x000fe80000100a00 */
[----:B------:R-:W-:Y:S04]  /*277f0*/  STL.64 [R1+0x268], R6 ;  /* 0x0002680601007387 */ /* 0x000fe80000100a00 */
[----:B------:R-:W3:Y:S04]  /*27800*/  LDL.LU.64 R24, [R1+0x30] ;  /* 0x0000300001187983 */ /* 0x000ee80000300a00 */
[----:B---3--:R0:W-:Y:S04]  /*27810*/  STL.64 [R1+0x1790], R24 ;  /* 0x0017901801007387 */ /* 0x0081e80000100a00 */
[----:B0-----:R-:W3:Y:S04]  /*27820*/  LDL.LU.64 R24, [R1+0x3f0] ;  /* 0x0003f00001187983 */ /* 0x001ee80000300a00 */
[----:B------:R-:W3:Y:S04]  /*27830*/  LDL.LU.64 R26, [R1+0x3f8] ;  /* 0x0003f800011a7983 */ /* 0x000ee80000300a00 */
[----:B------:R-:W2:Y:S04]  /*27840*/  LDL.LU.64 R4, [R1] ;  /* 0x0000000001047983 */ /* 0x000ea80000300a00 */
[----:B--2---:R0:W-:Y:S04]  /*27850*/  STL.64 [R1+0x1768], R4 ;  /* 0x0017680401007387 */ /* 0x0041e80000100a00 */
[----:B0-----:R-:W2:Y:S04]  /*27860*/  LDL.64 R4, [R1+0x50] ;  /* 0x0000500001047983 */ /* 0x001ea80000100a00 */
[----:B----4-:R-:W-:Y:S04]  /*27870*/  STL.64 [R1+0x1740], R10 ;  /* 0x0017400a01007387 */ /* 0x010fe80000100a00 */
[----:B------:R0:W-:Y:S04]  /*27880*/  STL.64 [R1+0x1738], R8 ;  /* 0x0017380801007387 */ /* 0x0001e80000100a00 */
[----:B0-----:R-:W4:Y:S04]  /*27890*/  LDL.LU.64 R8, [R1+0x3d0] ;  /* 0x0003d00001087983 */ /* 0x001f280000300a00 */
[----:B------:R-:W4:Y:S04]  /*278a0*/  LDL.LU.64 R10, [R1+0x3d8] ;  /* 0x0003d800010a7983 */ /* 0x000f280000300a00 */
[----:B------:R-:W-:Y:S04]  /*278b0*/  STL.64 [R1+0x1730], R14 ;  /* 0x0017300e01007387 */ /* 0x000fe80000100a00 */
[----:B------:R0:W-:Y:S04]  /*278c0*/  STL.64 [R1+0x1728], R12 ;  /* 0x0017280c01007387 */ /* 0x0001e80000100a00 */
[----:B0-----:R-:W2:Y:S01]  /*278d0*/  LDL.LU.64 R12, [R1+0x20] ;  /* 0x00002000010c7983 */ /* 0x001ea20000300a00 */
[----:B---3--:R-:W-:Y:S01]  /*278e0*/  HMMA.16816.F32 R24, R20, R16, R24 ;  /* 0x000000101418723c */ /* 0x008fe20000001818 */
[----:B------:R-:W-:-:S02]  /*278f0*/  IMAD.MOV.U32 R2, RZ, RZ, R16 ;  /* 0x000000ffff027224 */ /* 0x000fc400078e0010 */
[----:B------:R-:W-:Y:S01]  /*27900*/  IMAD.MOV.U32 R3, RZ, RZ, R17 ;  /* 0x000000ffff037224 */ /* 0x000fe200078e0011 */
[----:B--2---:R0:W-:Y:S04]  /*27910*/  STL.64 [R1+0x1780], R12 ;  /* 0x0017800c01007387 */ /* 0x0041e80000100a00 */
[----:B0-----:R-:W2:Y:S04]  /*27920*/  LDL.LU.64 R12, [R1+0x3e0] ;  /* 0x0003e000010c7983 */ /* 0x001ea80000300a00 */
[----:B------:R-:W2:Y:S07]  /*27930*/  LDL.LU.64 R14, [R1+0x3e8] ;  /* 0x0003e800010e7983 */ /* 0x000eae0000300a00 */
[----:B------:R0:W-:Y:S04]  /*27940*/  STL.64 [R1+0x250], R24 ;  /* 0x0002501801007387 */ /* 0x0001e80000100a00 */
[----:B------:R-:W-:Y:S04]  /*27950*/  STL.64 [R1+0x258], R26 ;  /* 0x0002581a01007387 */ /* 0x000fe80000100a00 */
[----:B0-----:R-:W3:Y:S04]  /*27960*/  LDL.LU.64 R24, [R1+0x1790] ;  /* 0x0017900001187983 */ /* 0x001ee80000300a00 */
[----:B------:R-:W4:Y:S04]  /*27970*/  LDL.LU.64 R16, [R1+0x1788] ;  /* 0x0017880001107983 */ /* 0x000f280000300a00 */
[----:B------:R0:W-:Y:S04]  /*27980*/  STL [R1+0x16e0], R3 ;  /* 0x0016e00301007387 */ /* 0x0001e80000100800 */
[----:B------:R-:W-:Y:S01]  /*27990*/  STL [R1+0x16dc], R2 ;  /* 0x0016dc0201007387 */ /* 0x000fe20000100800 */
[----:B------:R-:W-:Y:S01]  /*279a0*/  IMAD.MOV.U32 R0, RZ, RZ, R5 ;  /* 0x000000ffff007224 */ /* 0x000fe200078e0005 */
[C---:B--2---:R-:W-:Y:S08]  /*279b0*/  HMMA.16816.F32 R12, R20.reuse, R4, R12 ;  /* 0x00000004140c723c */ /* 0x044ff0000000180c */
[----:B----4-:R-:W-:Y:S11]  /*279c0*/  HMMA.16816.F32 R8, R20, R16, R8 ;  /* 0x000000101408723c */ /* 0x010ff60000001808 */
[----:B------:R1:W-:Y:S04]  /*279d0*/  STL.64 [R1+0x240], R12 ;  /* 0x0002400c01007387 */ /* 0x0003e80000100a00 */
[----:B------:R2:W-:Y:S01]  /*279e0*/  STL.64 [R1+0x248], R14 ;  /* 0x0002480e01007387 */ /* 0x0005e20000100a00 */
[----:B0-----:R-:W-:-:S03]  /*279f0*/  IMAD.MOV.U32 R3, RZ, RZ, R16 ;  /* 0x000000ffff037224 */ /* 0x001fc600078e0010 */
[----:B-1----:R-:W3:Y:S04]  /*27a00*/  LDL.LU.64 R12, [R1+0x3c0] ;  /* 0x0003c000010c7983 */ /* 0x002ee80000300a00 */
[----:B--2---:R-:W3:Y:S04]  /*27a10*/  LDL.LU.64 R14, [R1+0x3c8] ;  /* 0x0003c800010e7983 */ /* 0x004ee80000300a00 */
[----:B------:R-:W2:Y:S04]  /*27a20*/  LDL.LU.64 R4, [R1+0x3b0] ;  /* 0x0003b00001047983 */ /* 0x000ea80000300a00 */
[----:B------:R-:W2:Y:S04]  /*27a30*/  LDL.LU.64 R6, [R1+0x3b8] ;  /* 0x0003b80001067983 */ /* 0x000ea80000300a00 */
[----:B------:R-:W-:Y:S04]  /*27a40*/  STL [R1+0x16f8], R0 ;  /* 0x0016f80001007387 */ /* 0x000fe80000100800 */
[----:B------:R0:W-:Y:S01]  /*27a50*/  STL.64 [R1+0x230], R8 ;  /* 0x0002300801007387 */ /* 0x0001e20000100a00 */
[----:B------:R-:W-:-:S03]  /*27a60*/  IMAD.MOV.U32 R2, RZ, RZ, R17 ;  /* 0x000000ffff027224 */ /* 0x000fc600078e0011 */
[----:B------:R1:W-:Y:S04]  /*27a70*/  STL.64 [R1+0x238], R10 ;  /* 0x0002380a01007387 */ /* 0x0003e80000100a00 */
[----:B------:R-:W4:Y:S04]  /*27a80*/  LDL.LU.64 R16, [R1+0x3a0] ;  /* 0x0003a00001107983 */ /* 0x000f280000300a00 */
[----:B------:R-:W4:Y:S04]  /*27a90*/  LDL.LU.64 R18, [R1+0x3a8] ;  /* 0x0003a80001127983 */ /* 0x000f280000300a00 */
[----:B0-----:R-:W2:Y:S04]  /*27aa0*/  LDL.LU.64 R8, [R1+0x380] ;  /* 0x0003800001087983 */ /* 0x001ea80000300a00 */
[----:B-1----:R-:W2:Y:S01]  /*27ab0*/  LDL.LU.64 R10, [R1+0x388] ;  /* 0x00038800010a7983 */ /* 0x002ea20000300a00 */
[----:B---3--:R-:W-:Y:S03]  /*27ac0*/  HMMA.16816.F32 R12, R20, R24, R12 ;  /* 0x00000018140c723c */ /* 0x008fe6000000180c */
[----:B--2---:R-:W-:Y:S04]  /*27ad0*/  STL.64 [R1+0x1760], R10 ;  /* 0x0017600a01007387 */ /* 0x004fe80000100a00 */
[----:B------:R0:W-:Y:S04]  /*27ae0*/  STL.64 [R1+0x1758], R8 ;  /* 0x0017580801007387 */ /* 0x0001e80000100a00 */
[----:B0-----:R-:W2:Y:S04]  /*27af0*/  LDL.LU.64 R8, [R1+0x390] ;  /* 0x0003900001087983 */ /* 0x001ea80000300a00 */
[----:B------:R-:W2:Y:S04]  /*27b00*/  LDL.LU.64 R10, [R1+0x398] ;  /* 0x00039800010a7983 */ /* 0x000ea80000300a00 */
[----:B------:R-:W-:Y:S04]  /*27b10*/  STL [R1+0x1700], R2 ;  /* 0x0017000201007387 */ /* 0x000fe80000100800 */
[----:B------:R-:W-:Y:S04]  /*27b20*/  STL [R1+0x16fc], R3 ;  /* 0x0016fc0301007387 */ /* 0x000fe80000100800 */
[----:B------:R0:W-:Y:S04]  /*27b30*/  STL.64 [R1+0x220], R12 ;  /* 0x0002200c01007387 */ /* 0x0001e80000100a00 */
[----:B------:R-:W-:Y:S04]  /*27b40*/  STL.64 [R1+0x228], R14 ;  /* 0x0002280e01007387 */ /* 0x000fe80000100a00 */
[----:B0-----:R-:W3:Y:S01]  /*27b50*/  LDL.LU.64 R12, [R1+0x1780] ;  /* 0x00178000010c7983 */ /* 0x001ee20000300a00 */
[----:B------:R-:W-:-:S02]  /*27b60*/  IMAD.MOV.U32 R0, RZ, RZ, R24 ;  /* 0x000000ffff007224 */ /* 0x000fc400078e0018 */
[----:B------:R-:W-:Y:S01]  /*27b70*/  IMAD.MOV.U32 R26, RZ, RZ, R25 ;  /* 0x000000ffff1a7224 */ /* 0x000fe200078e0019 */
[----:B------:R-:W2:Y:S04]  /*27b80*/  LDL.LU R27, [R1+0x1778] ;  /* 0x00177800011b7983 */ /* 0x000ea80000300800 */
[----:B------:R-:W4:Y:S01]  /*27b90*/  LDL.LU.64 R24, [R1+0x1770] ;  /* 0x0017700001187983 */ /* 0x000f220000300a00 */
[----:B---3--:R-:W-:-:S15]  /*27ba0*/  HMMA.16816.F32 R4, R20, R12, R4 ;  /* 0x0000000c1404723c */ /* 0x008fde0000001804 */
[----:B------:R-:W-:-:S04]  /*27bb0*/  NOP ;  /* 0x0000000000007918 */ /* 0x000fc80000000000 */
[----:B------:R0:W-:Y:S04]  /*27bc0*/  STL.64 [R1+0x210], R4 ;  /* 0x0002100401007387 */ /* 0x0001e80000100a00 */
[----:B------:R-:W-:Y:S04]  /*27bd0*/  STL.64 [R1+0x218], R6 ;  /* 0x0002180601007387 */ /* 0x000fe80000100a00 */
[----:B0-----:R-:W3:Y:S01]  /*27be0*/  LDL.LU.64 R4, [R1+0x1768] ;  /* 0x0017680001047983 */ /* 0x001ee20000300a00 */
[----:B----4-:R-:W-:Y:S01]  /*27bf0*/  HMMA.16816.F32 R16, R20, R24, R16 ;  /* 0x000000181410723c */ /* 0x010fe20000001810 */
[----:B------:R-:W-:-:S02]  /*27c00*/  IMAD.MOV.U32 R2, RZ, RZ, R12 ;  /* 0x000000ffff027224 */ /* 0x000fc400078e000c */
[----:B------:R-:W-:Y:S02]  /*27c10*/  IMAD.MOV.U32 R3, RZ, RZ, R13 ;  /* 0x000000ffff037224 */ /* 0x000fe400078e000d */
[----:B------:R-:W4:Y:S04]  /*27c20*/  LDL.LU.64 R12, [R1+0x1d0] ;  /* 0x0001d000010c7983 */ /* 0x000f280000300a00 */
[----:B------:R-:W4:Y:S10]  /*27c30*/  LDL.LU.64 R14, [R1+0x1d8] ;  /* 0x0001d800010e7983 */ /* 0x000f340000300a00 */
[----:B------:R0:W-:Y:S04]  /*27c40*/  STL.64 [R1+0x200], R16 ;  /* 0x0002001001007387 */ /* 0x0001e80000100a00 */
[----:B------:R1:W-:Y:S04]  /*27c50*/  STL.64 [R1+0x208], R18 ;  /* 0x0002081201007387 */ /* 0x0003e80000100a00 */
[----:B0-----:R-:W4:Y:S04]  /*27c60*/  LDL.LU.64 R16, [R1+0x1c0] ;  /* 0x0001c00001107983 */ /* 0x001f280000300a00 */
[----:B-1----:R-:W4:Y:S04]  /*27c70*/  LDL.LU.64 R18, [R1+0x1c8] ;  /* 0x0001c80001127983 */ /* 0x002f280000300a00 */
[----:B--2---:R-:W-:Y:S04]  /*27c80*/  STL [R1+0x1658], R27 ;  /* 0x0016581b01007387 */ /* 0x004fe80000100800 */
[----:B------:R-:W-:Y:S01]  /*27c90*/  STL.64 [R1+0x1650], R24 ;  /* 0x0016501801007387 */ /* 0x000fe20000100a00 */
[----:B---3--:R-:W-:Y:S01]  /*27ca0*/  HMMA.16816.F32 R8, R20, R4, R8 ;  /* 0x000000041408723c */ /* 0x008fe20000001808 */
[----:B------:R-:W-:-:S02]  /*27cb0*/  IMAD.MOV.U32 R29, RZ, RZ, R4 ;  /* 0x000000ffff1d7224 */ /* 0x000fc400078e0004 */
[----:B------:R-:W-:-:S15]  /*27cc0*/  IMAD.MOV.U32 R28, RZ, RZ, R5 ;  /* 0x000000ffff1c7224 */ /* 0x000fde00078e0005 */
[----:B------:R-:W-:Y:S01]  /*27cd0*/  NOP ;  /* 0x0000000000007918 */ /* 0x000fe20000000000 */
[----:B------:R-:W-:Y:S04]  /*27ce0*/  STL.64 [R1+0x1f0], R8 ;  /* 0x0001f00801007387 */ /* 0x000fe80000100a00 */
[----:B------:R0:W-:Y:S04]  /*27cf0*/  STL.64 [R1+0x1f8], R10 ;  /* 0x0001f80a01007387 */ /* 0x0001e80000100a00 */
[----:B0-----:R-:W2:Y:S04]  /*27d00*/  LDL.LU.64 R10, [R1+0x1760] ;  /* 0x00176000010a7983 */ /* 0x001ea80000300a00 */
[----:B------:R-:W2:Y:S04]  /*27d10*/  LDL.LU.64 R8, [R1+0x1758] ;  /* 0x0017580001087983 */ /* 0x000ea80000300a00 */
[----:B------:R-:W3:Y:S04]  /*27d20*/  LDL.LU.64 R6, [R1+0x1750] ;  /* 0x0017500001067983 */ /* 0x000ee80000300a00 */
[----:B------:R-:W2:Y:S02]  /*27d30*/  LDL.LU.64 R4, [R1+0x1748] ;  /* 0x0017480001047983 */ /* 0x000ea40000300a00 */
[----:B--2---:R-:W-:-:S15]  /*27d40*/  HMMA.16816.F32 R8, R20, R4, R8 ;  /* 0x000000041408723c */ /* 0x004fde0000001808 */
[----:B------:R-:W-:-:S04]  /*27d50*/  NOP ;  /* 0x0000000000007918 */ /* 0x000fc80000000000 */
[----:B------:R-:W-:Y:S04]  /*27d60*/  STL.64 [R1+0x1e0], R8 ;  /* 0x0001e00801007387 */ /* 0x000fe80000100a00 */
[----:B------:R0:W-:Y:S04]  /*27d70*/  STL.64 [R1+0x1e8], R10 ;  /* 0x0001e80a01007387 */ /* 0x0001e80000100a00 */
[----:B0-----:R-:W2:Y:S04]  /*27d80*/  LDL.LU.64 R10, [R1+0x1740] ;  /* 0x00174000010a7983 */ /* 0x001ea80000300a00 */
[----:B------:R-:W4:Y:S04]  /*27d90*/  LDL.LU.64 R8, [R1+0x1738] ;  /* 0x0017380001087983 */ /* 0x000f280000300a00 */
[----:B---3--:R-:W-:Y:S04]  /*27da0*/  STL.64 [R1+0x1628], R6 ;  /* 0x0016280601007387 */ /* 0x008fe80000100a00 */
[----:B------:R0:W-:Y:S04]  /*27db0*/  STL.64 [R1+0x1620], R4 ;  /* 0x0016200401007387 */ /* 0x0001e80000100a00 */
[----:B0-----:R-:W3:Y:S04]  /*27dc0*/  LDL.LU R4, [R1+0xb0] ;  /* 0x0000b00001047983 */ /* 0x001ee80000300800 */
[----:B------:R-:W3:Y:S01]  /*27dd0*/  LDL.LU R5, [R1+0xb4] ;  /* 0x0000b40001057983 */ /* 0x000ee20000300800 */
[----:B----4-:R-:W-:Y:S03]  /*27de0*/  HMMA.16816.F32 R12, R20, R8, R12 ;  /* 0x00000008140c723c */ /* 0x010fe6000000180c */
[----:B---3--:R0:W-:Y:S04]  /*27df0*/  STL.64 [R1+0x1708], R4 ;  /* 0x0017080401007387 */ /* 0x0081e80000100a00 */
[----:B0-----:R-:W3:Y:S04]  /*27e00*/  LDL.LU.64 R4, [R1+0x1b0] ;  /* 0x0001b00001047983 */ /* 0x001ee80000300a00 */
[----:B------:R-:W3:Y:S08]  /*27e10*/  LDL.LU.64 R6, [R1+0x1b8] ;  /* 0x0001b80001067983 */ /* 0x000ef00000300a00 */
[----:B------:R-:W-:Y:S04]  /*27e20*/  STL.64 [R1+0x1d0], R12 ;  /* 0x0001d00c01007387 */ /* 0x000fe80000100a00 */
[----:B------:R0:W-:Y:S04]  /*27e30*/  STL.64 [R1+0x1d8], R14 ;  /* 0x0001d80e01007387 */ /* 0x0001e80000100a00 */
[----:B0-----:R-:W4:Y:S04]  /*27e40*/  LDL.LU.64 R14, [R1+0x1730] ;  /* 0x00173000010e7983 */ /* 0x001f280000300a00 */
[----:B------:R-:W3:Y:S01]  /*27e50*/  LDL.LU.64 R12, [R1+0x1728] ;  /* 0x00172800010c7983 */ /* 0x000ee20000300a00 */
[----:B--2---:R-:W-:-:S02]  /*27e60*/  IMAD.MOV.U32 R25, RZ, RZ, R11 ;  /* 0x000000ffff197224 */ /* 0x004fc400078e000b */
[----:B----4-:R-:W-:Y:S02]  /*27e70*/  IMAD.MOV.U32 R24, RZ, RZ, R15 ;  /* 0x000000ffff187224 */ /* 0x010fe400078e000f */
[----:B------:R-:W2:Y:S01]  /*27e80*/  LDL.LU R15, [R1+0x1724] ;  /* 0x00172400010f7983 */ /* 0x000ea20000300800 */
[----:B---3--:R-:W-:Y:S03]  /*27e90*/  HMMA.16816.F32 R20, R20, R12, R16 ;  /* 0x0000000c1414723c */ /* 0x008fe60000001810 */
[----:B------:R-:W3:Y:S04]  /*27ea0*/  LDL.LU R11, [R1+0x1720] ;  /* 0x00172000010b7983 */ /* 0x000ee80000300800 */
[----:B------:R-:W-:Y:S04]  /*27eb0*/  STL.64 [R1+0x16c0], R24 ;  /* 0x0016c01801007387 */ /* 0x000fe80000100a00 */
[----:B------:R-:W4:Y:S04]  /*27ec0*/  LDL.LU.64 R18, [R1+0x1718] ;  /* 0x0017180001127983 */ /* 0x000f280000300a00 */
[----:B------:R-:W4:Y:S04]  /*27ed0*/  LDL.LU.64 R16, [R1+0x1710] ;  /* 0x0017100001107983 */ /* 0x000f280000300a00 */
[----:B------:R0:W-:Y:S04]  /*27ee0*/  STL.64 [R1+0x1c0], R20 ;  /* 0x0001c01401007387 */ /* 0x0001e80000100a00 */
[----:B------:R1:W-:Y:S04]  /*27ef0*/  STL.64 [R1+0x1c8], R22 ;  /* 0x0001c81601007387 */ /* 0x0003e80000100a00 */
[----:B0-----:R-:W3:Y:S04]  /*27f00*/  LDL.LU.64 R20, [R1+0x1a0] ;  /* 0x0001a00001147983 */ /* 0x001ee80000300a00 */
[----:B-1----:R-:W3:Y:S04]  /*27f10*/  LDL.LU.64 R22, [R1+0x1a8] ;  /* 0x0001a80001167983 */ /* 0x002ee80000300a00 */
[----:B--2---:R-:W-:Y:S04]  /*27f20*/  STL.64 [R1+0x1610], R14 ;  /* 0x0016100e01007387 */ /* 0x004fe80000100a00 */
[----:B------:R0:W-:Y:S04]  /*27f30*/  STL.64 [R1+0x1608], R12 ;  /* 0x0016080c01007387 */ /* 0x0001e80000100a00 */
[----:B0-----:R-:W2:Y:S04]  /*27f40*/  LDL.LU R12, [R1+0x80] ;  /* 0x00008000010c7983 */ /* 0x001ea80000300800 */
[----:B------:R-:W2:Y:S04]  /*27f50*/  LDL.LU R13, [R1+0x84] ;  /* 0x00008400010d7983 */ /* 0x000ea80000300800 */
[----:B--2---:R3:W-:Y:S02]  /*27f60*/  STL.64 [R1+0x16d0], R12 ;  /* 0x0016d00c01007387 */ /* 0x0047e40000100a00 */
[----:B---3--:R-:W-:-:S02]  /*27f70*/  IMAD.MOV.U32 R12, RZ, RZ, R11 ;  /* 0x000000ffff0c7224 */ /* 0x008fc400078e000b */
[----:B------:R-:W-:-:S07]  /*27f80*/  IMAD.MOV.U32 R13, RZ, RZ, R10 ;  /* 0x000000ffff0d7224 */ /* 0x000fce00078e000a */
[----:B----4-:R-:W-:Y:S01]  /*27f90*/  HMMA.16816.F32 R12, R16, R12, R4 ;  /* 0x0000000c100c723c */ /* 0x010fe20000001804 */
[----:B------:R-:W2:-:S15]  /*27fa0*/  LDL.LU.64 R4, [R1+0x1708] ;  /* 0x0017080001047983 */ /* 0x000e9e0000300a00 */
[----:B------:R-:W-:-:S03]  /*27fb0*/  NOP ;  /* 0x0000000000007918 */ /* 0x000fc60000000000 */
[----:B------:R-:W-:Y:S04]  /*27fc0*/  STL.64 [R1+0x1b0], R12 ;  /* 0x0001b00c01007387 */ /* 0x000fe80000100a00 */
[----:B------:R-:W-:Y:S01]  /*27fd0*/  STL.64 [R1+0x1b8], R14 ;  /* 0x0001b80e01007387 */ /* 0x000fe20000100a00 */
[----:B--2---:R-:W-:Y:S01]  /*27fe0*/  HMMA.16816.F32 R4, R16, R4, R20 ;  /* 0x000000041004723c */ /* 0x004fe20000001814 */
[----:B------:R-:W-:Y:S02]  /*27ff0*/  IMAD.MOV.U32 R20, RZ, RZ, R2 ;  /* 0x000000ffff147224 */ /* 0x000fe400078e0002 */
[----:B------:R-:W-:-:S15]  /*28000*/  IMAD.MOV.U32 R21, RZ, RZ, R3 ;  /* 0x000000ffff157224 */ /* 0x000fde00078e0003 */
[----:B------:R-:W-:Y:S01]  /*28010*/  NOP ;  /* 0x0000000000007918 */ /* 0x000fe20000000000 */
[----:B------:R-:W-:Y:S04]  /*28020*/  STL.64 [R1+0x1a0], R4 ;  /* 0x0001a00401007387 */ /* 0x000fe80000100a00 */
[----:B------:R-:W2:Y:S04]  /*28030*/  LDL.LU R2, [R1+0x1700] ;  /* 0x0017000001027983 */ /* 0x000ea80000300800 */
[----:B------:R-:W3:Y:S04]  /*28040*/  LDL.LU R3, [R1+0x16fc] ;  /* 0x0016fc0001037983 */ /* 0x000ee80000300800 */
[----:B------:R0:W-:Y:S02]  /*28050*/  STL.64 [R1+0x1660], R20 ;  /* 0x0016601401007387 */ /* 0x0001e40000100a00 */
[----:B0-----:R-:W-:-:S02]  /*28060*/  IMAD.MOV.U32 R20, RZ, RZ, R0 ;  /* 0x000000ffff147224 */ /* 0x001fc400078e0000 */
[----:B------:R-:W4:Y:S04]  /*28070*/  LDL.LU R0, [R1+0x16f8] ;  /* 0x0016f80001007983 */ /* 0x000f280000300800 */
[----:B------:R-:W2:Y:S04]  /*28080*/  LDL.LU.64 R12, [R1+0x180] ;  /* 0x00018000010c7983 */ /* 0x000ea80000300a00 */
[----:B------:R-:W2:Y:S01]  /*28090*/  LDL.LU.64 R14, [R1+0x188] ;  /* 0x00018800010e7983 */ /* 0x000ea20000300a00 */
[----:B------:R-:W-:Y:S02]  /*280a0*/  IMAD.MOV.U32 R21, RZ, RZ, R26 ;  /* 0x000000ffff157224 */ /* 0x000fe400078e001a */
[----:B------:R-:W-:-:S02]  /*280b0*/  IMAD.MOV.U32 R10, RZ, RZ, R6 ;  /* 0x000000ffff0a7224 */ /* 0x000fc400078e0006 */
[----:B------:R-:W-:Y:S01]  /*280c0*/  IMAD.MOV.U32 R11, RZ, RZ, R7 ;  /* 0x000000ffff0b7224 */ /* 0x000fe200078e0007 */
[----:B--2---:R-:W-:Y:S04]  /*280d0*/  STL.64 [R1+0x16f0], R14 ;  /* 0x0016f00e01007387 */ /* 0x004fe80000100a00 */
[----:B------:R0:W-:Y:S04]  /*280e0*/  STL.64 [R1+0x16e8], R12 ;  /* 0x0016e80c01007387 */ /* 0x0001e80000100a00 */
[----:B0-----:R-:W2:Y:S04]  /*280f0*/  LDL.LU.64 R12, [R1+0x190] ;  /* 0x00019000010c7983 */ /* 0x001ea80000300a00 */
[----:B------:R-:W2:Y:S04]  /*28100*/  LDL.LU.64 R14, [R1+0x198] ;  /* 0x00019800010e7983 */ /* 0x000ea80000300a00 */
[----:B------:R-:W2:Y:S04]  /*28110*/  LDL.LU.64 R24, [R1+0x170] ;  /* 0x0001700001187983 */ /* 0x000ea80000300a00 */
[----:B------:R-:W2:Y:S04]  /*28120*/  LDL.LU.64 R26, [R1+0x178] ;  /* 0x00017800011a7983 */ /* 0x000ea80000300a00 */
[----:B------:R-:W2:Y:S04]  /*28130*/  LDL.LU.64 R4, [R1+0x370] ;  /* 0x0003700001047983 */ /* 0x000ea80000300a00 */
[----:B------:R-:W2:Y:S04]  /*28140*/  LDL.LU.64 R6, [R1+0x378] ;  /* 0x0003780001067983 */ /* 0x000ea80000300a00 */
[----:B------:R0:W-:Y:S04]  /*28150*/  STL.64 [R1+0x1678], R20 ;  /* 0x0016781401007387 */ /* 0x0001e80000100a00 */
[----:B0-----:R-:W2:Y:S04]  /*28160*/  LDL.LU R20, [R1+0xa0] ;  /* 0x0000a00001147983 */ /* 0x001ea80000300800 */
[----:B------:R-:W2:Y:S04]  /*28170*/  LDL.LU R21, [R1+0xa4] ;  /* 0x0000a40001157983 */ /* 0x000ea80000300800 */
[----:B------:R-:W-:Y:S04]  /*28180*/  STL [R1+0x14dc], R11 ;  /* 0x0014dc0b01007387 */ /* 0x000fe80000100800 */
[----:B------:R-:W-:Y:S01]  /*28190*/  STL [R1+0x14d8], R10 ;  /* 0x0014d80a01007387 */ /* 0x000fe20000100800 */
[----:B--2---:R-:W-:Y:S03]  /*281a0*/  HMMA.16816.F32 R20, R16, R20, R12 ;  /* 0x000000141014723c */ /* 0x004fe6000000180c */
[----:B------:R-:W2:Y:S04]  /*281b0*/  LDL.LU.64 R14, [R1+0x16f0] ;  /* 0x0016f000010e7983 */ /* 0x000ea80000300a00 */
[----:B------:R-:W2:-:S12]  /*281c0*/  LDL.LU.64 R12, [R1+0x16e8] ;  /* 0x0016e800010c7983 */ /* 0x000e980000300a00 */
[----:B------:R3:W-:Y:S04]  /*281d0*/  STL.64 [R1+0x190], R20 ;  /* 0x0001901401007387 */ /* 0x0007e80000100a00 */
[----:B------:R-:W-:Y:S01]  /*281e0*/  STL.64 [R1+0x198], R22 ;  /* 0x0001981601007387 */ /* 0x000fe20000100a00 */
[----:B---3--:R-:W-:Y:S02]  /*281f0*/  IMAD.MOV.U32 R20, RZ, RZ, R3 ;  /* 0x000000ffff147224 */ /* 0x008fe400078e0003 */
[----:B------:R-:W-:Y:S01]  /*28200*/  IMAD.MOV.U32 R21, RZ, RZ, R2 ;  /* 0x000000ffff157224 */ /* 0x000fe200078e0002 */
[----:B------:R-:W3:Y:S04]  /*28210*/  LDL.LU R3, [R1+0x16e0] ;  /* 0x0016e00001037983 */ /* 0x000ee80000300800 */
[----:B------:R-:W2:Y:S04]  /*28220*/  LDL.LU R2, [R1+0x16dc] ;  /* 0x0016dc0001027983 */ /* 0x000ea80000300800 */
[----:B------:R0:W-:Y:S04]  /*28230*/  STL.64 [R1+0x1690], R20 ;  /* 0x0016901401007387 */ /* 0x0001e80000100a00 */
[----:B0-----:R-:W2:Y:S01]  /*28240*/  LDL.LU R20, [R1+0x50] ;  /* 0x0000500001147983 */ /* 0x001ea20000300800 */
[----:B----4-:R-:W-:-:S03]  /*28250*/  IMAD.MOV.U32 R21, RZ, RZ, R0 ;  /* 0x000000ffff157224 */ /* 0x010fc600078e0000 */
[----:B------:R-:W4:Y:S04]  /*28260*/  LDL.LU R0, [R1+0x16d8] ;  /* 0x0016d80001007983 */ /* 0x000f280000300800 */
[----:B--2---:R0:W-:Y:S04]  /*28270*/  STL.64 [R1+0x16a8], R20 ;  /* 0x0016a81401007387 */ /* 0x0041e80000100a00 */
[----:B0-----:R-:W2:Y:S04]  /*28280*/  LDL.LU R20, [R1+0x90] ;  /* 0x0000900001147983 */ /* 0x001ea80000300800 */
[----:B------:R-:W2:Y:S02]  /*28290*/  LDL.LU R21, [R1+0x94] ;  /* 0x0000940001157983 */ /* 0x000ea40000300800 */
[----:B--2---:R-:W-:Y:S02]  /*282a0*/  HMMA.16816.F32 R20, R16, R20, R12 ;  /* 0x000000141014723c */ /* 0x004fe4000000180c */
[----:B------:R-:W2:-:S15]  /*282b0*/  LDL.LU.64 R12, [R1+0x16d0] ;  /* 0x0016d000010c7983 */ /* 0x000e9e0000300a00 */
[----:B------:R-:W-:Y:S02]  /*282c0*/  NOP ;  /* 0x0000000000007918 */ /* 0x000fe40000000000 */
[----:B------:R-:W-:Y:S02]  /*282d0*/  IMAD.MOV.U32 R10, RZ, RZ, R23 ;  /* 0x000000ffff0a7224 */ /* 0x000fe400078e0017 */
[----:B------:R-:W-:Y:S01]  /*282e0*/  IMAD.MOV.U32 R11, RZ, RZ, R22 ;  /* 0x000000ffff0b7224 */ /* 0x000fe200078e0016 */
[----:B------:R0:W-:Y:S02]  /*282f0*/  STL.64 [R1+0x180], R20 ;  /* 0x0001801401007387 */ /* 0x0001e40000100a00 */
[----:B0-----:R-:W-:Y:S02]  /*28300*/  IMAD.MOV.U32 R20, RZ, RZ, R2 ;  /* 0x000000ffff147224 */ /* 0x001fe400078e0002 */
[----:B---3--:R-:W-:Y:S01]  /*28310*/  IMAD.MOV.U32 R21, RZ, RZ, R3 ;  /* 0x000000ffff157224 */ /* 0x008fe200078e0003 */
[----:B------:R-:W3:Y:S04]  /*28320*/  LDL.LU R2, [R1+0x16cc] ;  /* 0x0016cc0001027983 */ /* 0x000ee80000300800 */
[----:B------:R-:W3:Y:S04]  /*28330*/  LDL.LU R3, [R1+0x16c8] ;  /* 0x0016c80001037983 */ /* 0x000ee80000300800 */
[----:B------:R-:W-:Y:S04]  /*28340*/  STL [R1+0x14e4], R10 ;  /* 0x0014e40a01007387 */ /* 0x000fe80000100800 */
[----:B------:R-:W-:Y:S01]  /*28350*/  STL [R1+0x14e0], R11 ;  /* 0x0014e00b01007387 */ /* 0x000fe20000100800 */
[----:B--2---:R-:W-:Y:S03]  /*28360*/  HMMA.16816.F32 R12, R16, R12, R24 ;  /* 0x0000000c100c723c */ /* 0x004fe60000001818 */
[----:B------:R-:W2:-:S15]  /*28370*/  LDL.LU.64 R24, [R1+0x16c0] ;  /* 0x0016c00001187983 */ /* 0x000e9e0000300a00 */
[----:B------:R-:W-:Y:S01]  /*28380*/  NOP ;  /* 0x0000000000007918 */ /* 0x000fe20000000000 */
[----:B------:R-:W-:Y:S04]  /*28390*/  STL.64 [R1+0x170], R12 ;  /* 0x0001700c01007387 */ /* 0x000fe80000100a00 */
[----:B------:R-:W-:Y:S01]  /*283a0*/  STL.64 [R1+0x178], R14 ;  /* 0x0001780e01007387 */ /* 0x000fe20000100a00 */
[----:B--2---:R-:W-:-:S15]  /*283b0*/  HMMA.16816.F32 R4, R16, R24, R4 ;  /* 0x000000181004723c */ /* 0x004fde0000001804 */
[----:B------:R-:W-:-:S04]  /*283c0*/  NOP ;  /* 0x0000000000007918 */ /* 0x000fc80000000000 */
[----:B------:R-:W-:Y:S04]  /*283d0*/  STL.64 [R1+0x160], R4 ;  /* 0x0001600401007387 */ /* 0x000fe80000100a00 */
[----:B------:R-:W2:Y:S04]  /*283e0*/  LDL.LU.64 R24, [R1+0x320] ;  /* 0x0003200001187983 */ /* 0x000ea80000300a00 */
[----:B------:R-:W2:Y:S04]  /*283f0*/  LDL.LU.64 R26, [R1+0x328] ;  /* 0x00032800011a7983 */ /* 0x000ea80000300a00 */
[----:B--2---:R-:W-:Y:S04]  /*28400*/  STL.64 [R1+0x1670], R26 ;  /* 0x0016701a01007387 */ /* 0x004fe80000100a00 */
[----:B------:R0:W-:Y:S04]  /*28410*/  STL.64 [R1+0x1668], R24 ;  /* 0x0016681801007387 */ /* 0x0001e80000100a00 */
[----:B0-----:R-:W2:Y:S04]  /*28420*/  LDL.LU.64 R24, [R1+0x330] ;  /* 0x0003300001187983 */ /* 0x001ea80000300a00 */
        /* <DEDUP_REMOVED lines=8> */
[----:B------:R-:W2:Y:S01]  /*284b0*/  LDL.LU.64 R26, [R1+0x358] ;  /* 0x00035800011a7983 */ /* 0x000ea20000300a00 */
[----:B------:R-:W-:-:S02]  /*284c0*/  IMAD.MOV.U32 R10, RZ, RZ, R6 ;  /* 0x000000ffff0a7224 */ /* 0x000fc400078e0006 */
[----:B------:R-:W-:Y:S01]  /*284d0*/  IMAD.MOV.U32 R11, RZ, RZ, R7 ;  /* 0x000000ffff0b7224 */ /* 0x000fe200078e0007 */
[----:B--2---:R-:W-:Y:S04]  /*284e0*/  STL.64 [R1+0x16b8], R26 ;  /* 0x0016b81a01007387 */ /* 0x004fe80000100a00 */
[----:B------:R0:W-:Y:S04]  /*284f0*/  STL.64 [R1+0x16b0], R24 ;  /* 0x0016b01801007387 */ /* 0x0001e80000100a00 */
[----:B0-----:R-:W2:Y:S04]  /*28500*/  LDL.LU.64 R24, [R1+0x360] ;  /* 0x0003600001187983 */ /* 0x001ea80000300a00 */
[----:B------:R-:W2:Y:S04]  /*28510*/  LDL.LU.64 R26, [R1+0x368] ;  /* 0x00036800011a7983 */ /* 0x000ea80000300a00 */
[----:B------:R-:W3:Y:S04]  /*28520*/  LDL.LU.64 R4, [R1+0x300] ;  /* 0x0003000001047983 */ /* 0x000ee80000300a00 */
[----:B------:R-:W3:Y:S01]  /*28530*/  LDL.LU.64 R6, [R1+0x308] ;  /* 0x0003080001067983 */ /* 0x000ee20000300a00 */
[C---:B--2---:R-:W-:Y:S03]  /*28540*/  HMMA.16816.F32 R20, R16.reuse, R20, R24 ;  /* 0x000000141014723c */ /* 0x044fe60000001818 */
[----:B---3--:R-:W-:Y:S04]  /*28550*/  STL.64 [R1+0x1648], R6 ;  /* 0x0016480601007387 */ /* 0x008fe80000100a00 */
[----:B------:R0:W-:Y:S04]  /*28560*/  STL.64 [R1+0x1640], R4 ;  /* 0x0016400401007387 */ /* 0x0001e80000100a00 */
[----:B0-----:R-:W2:Y:S04]  /*28570*/  LDL.LU.64 R4, [R1+0x310] ;  /* 0x0003100001047983 */ /* 0x001ea80000300a00 */
[----:B------:R-:W2:Y:S04]  /*28580*/  LDL.LU.64 R6, [R1+0x318] ;  /* 0x0003180001067983 */ /* 0x000ea80000300a00 */
[----:B------:R-:W3:Y:S04]  /*28590*/  LDL.LU.64 R12, [R1+0x2f0] ;  /* 0x0002f000010c7983 */ /* 0x000ee80000300a00 */
[----:B------:R-:W3:Y:S04]  /*285a0*/  LDL.LU.64 R14, [R1+0x2f8] ;  /* 0x0002f800010e7983 */ /* 0x000ee80000300a00 */
[----:B------:R-:W-:Y:S04]  /*285b0*/  STL [R1+0x14ec], R11 ;  /* 0x0014ec0b01007387 */ /* 0x000fe80000100800 */
[----:B------:R-:W-:Y:S04]  /*285c0*/  STL [R1+0x14e8], R10 ;  /* 0x0014e80a01007387 */ /* 0x000fe80000100800 */
[----:B------:R-:W2:Y:S04]  /*285d0*/  LDL.LU.64 R26, [R1+0x16b8] ;  /* 0x0016b800011a7983 */ /* 0x000ea80000300a00 */
[----:B------:R-:W2:Y:S04]  /*285e0*/  LDL.LU.64 R24, [R1+0x16b0] ;  /* 0x0016b00001187983 */ /* 0x000ea80000300a00 */
[----:B------:R0:W-:Y:S04]  /*285f0*/  STL.64 [R1+0x150], R20 ;  /* 0x0001501401007387 */ /* 0x0001e80000100a00 */
[----:B------:R2:W-:Y:S04]  /*28600*/  STL.64 [R1+0x158], R22 ;  /* 0x0001581601007387 */ /* 0x0005e80000100a00 */
[----:B0-----:R-:W2:Y:S02]  /*28610*/  LDL.LU.64 R20, [R1+0x16a8] ;  /* 0x0016a80001147983 */ /* 0x001ea40000300a00 */
[----:B--2---:R-:W-:Y:S02]  /*28620*/  HMMA.16816.F32 R20, R16, R20, R24 ;  /* 0x000000141014723c */ /* 0x004fe40000001818 */
[----:B------:R-:W2:Y:S04]  /*28630*/  LDL.LU.64 R26, [R1+0x16a0] ;  /* 0x0016a000011a7983 */ /* 0x000ea80000300a00 */
[----:B------:R-:W2:-:S13]  /*28640*/  LDL.LU.64 R24, [R1+0x1698] ;  /* 0x0016980001187983 */ /* 0x000e9a0000300a00 */
[----:B------:R0:W-:Y:S04]  /*28650*/  STL.64 [R1+0x140], R20 ;  /* 0x0001401401007387 */ /* 0x0001e80000100a00 */
[----:B0-----:R-:W2:Y:S01]  /*28660*/  LDL.LU.64 R20, [R1+0x1690] ;  /* 0x0016900001147983 */ /* 0x001ea20000300a00 */
[----:B------:R-:W-:Y:S02]  /*28670*/  IMAD.MOV.U32 R11, RZ, RZ, R22 ;  /* 0x000000ffff0b7224 */ /* 0x000fe400078e0016 */
[----:B------:R-:W-:-:S05]  /*28680*/  IMAD.MOV.U32 R10, RZ, RZ, R23 ;  /* 0x000000ffff0a7224 */ /* 0x000fca00078e0017 */
[----:B------:R-:W-:Y:S04]  /*28690*/  STL [R1+0x14f4], R10 ;  /* 0x0014f40a01007387 */ /* 0x000fe80000100800 */
[----:B------:R-:W-:Y:S01]  /*286a0*/  STL [R1+0x14f0], R11 ;  /* 0x0014f00b01007387 */ /* 0x000fe20000100800 */
[----:B--2---:R-:W-:Y:S03]  /*286b0*/  HMMA.16816.F32 R20, R16, R20, R24 ;  /* 0x000000141014723c */ /* 0x004fe60000001818 */
[----:B------:R-:W2:Y:S04]  /*286c0*/  LDL.LU.64 R26, [R1+0x1688] ;  /* 0x00168800011a7983 */ /* 0x000ea80000300a00 */
[----:B------:R-:W2:-:S12]  /*286d0*/  LDL.LU.64 R24, [R1+0x1680] ;  /* 0x0016800001187983 */ /* 0x000e980000300a00 */
[----:B------:R0:W-:Y:S04]  /*286e0*/  STL.64 [R1+0x130], R20 ;  /* 0x0001301401007387 */ /* 0x0001e80000100a00 */
[----:B------:R2:W-:Y:S04]  /*286f0*/  STL.64 [R1+0x138], R22 ;  /* 0x0001381601007387 */ /* 0x0005e80000100a00 */
[----:B0-----:R-:W2:Y:S02]  /*28700*/  LDL.LU.64 R20, [R1+0x1678] ;  /* 0x0016780001147983 */ /* 0x001ea40000300a00 */
[----:B--2---:R-:W-:Y:S02]  /*28710*/  HMMA.16816.F32 R20, R16, R20, R24 ;  /* 0x000000141014723c */ /* 0x004fe40000001818 */
[----:B------:R-:W2:Y:S04]  /*28720*/  LDL.LU.64 R26, [R1+0x1670] ;  /* 0x00167000011a7983 */ /* 0x000ea80000300a00 */
[----:B------:R-:W2:-:S13]  /*28730*/  LDL.LU.64 R24, [R1+0x1668] ;  /* 0x0016680001187983 */ /* 0x000e9a0000300a00 */
[----:B------:R0:W-:Y:S04]  /*28740*/  STL.64 [R1+0x120], R20 ;  /* 0x0001201401007387 */ /* 0x0001e80000100a00 */
[----:B------:R2:W-:Y:S04]  /*28750*/  STL.64 [R1+0x128], R22 ;  /* 0x0001281601007387 */ /* 0x0005e80000100a00 */
[----:B0-----:R-:W2:Y:S02]  /*28760*/  LDL.LU.64 R20, [R1+0x1660] ;  /* 0x0016600001147983 */ /* 0x001ea40000300a00 */
[----:B--2---:R-:W-:Y:S02]  /*28770*/  HMMA.16816.F32 R20, R16, R20, R24 ;  /* 0x000000141014723c */ /* 0x004fe40000001818 */
[----:B------:R-:W2:Y:S04]  /*28780*/  LDL.LU R27, [R1+0x1658] ;  /* 0x00165800011b7983 */ /* 0x000ea80000300800 */
[----:B------:R-:W3:-:S13]  /*28790*/  LDL.LU.64 R24, [R1+0x1650] ;  /* 0x0016500001187983 */ /* 0x000eda0000300a00 */
[----:B------:R-:W-:Y:S04]  /*287a0*/  STL.64 [R1+0x110], R20 ;  /* 0x0001101401007387 */ /* 0x000fe80000100a00 */
[----:B------:R-:W-:Y:S04]  /*287b0*/  STL.64 [R1+0x118], R22 ;  /* 0x0001181601007387 */ /* 0x000fe80000100a00 */
[----:B--2---:R3:W-:Y:S02]  /*287c0*/  LDSM.16.MT88.4 R20, [R27+UR5+0x8400] ;  /* 0x008400051b14783b */ /* 0x0047e40008004200 */
[----:B---3--:R-:W-:Y:S02]  /*287d0*/  HMMA.16816.F32 R24, R16, R24, R4 ;  /* 0x000000181018723c */ /* 0x008fe40000001804 */
[----:B------:R-:W2:Y:S04]  /*287e0*/  LDL.LU.64 R6, [R1+0x1648] ;  /* 0x0016480001067983 */ /* 0x000ea80000300a00 */
[----:B------:R-:W2:-:S13]  /*287f0*/  LDL.LU.64 R4, [R1+0x1640] ;  /* 0x0016400001047983 */ /* 0x000e9a0000300a00 */
[----:B------:R0:W-:Y:S04]  /*28800*/  STL.64 [R1+0x100], R24 ;  /* 0x0001001801007387 */ /* 0x0001e80000100a00 */
[----:B------:R-:W-:Y:S04]  /*28810*/  STL.64 [R1+0x108], R26 ;  /* 0x0001081a01007387 */ /* 0x000fe80000100a00 */
[----:B0-----:R-:W3:Y:S04]  /*28820*/  LDL.LU R24, [R1+0x1638] ;  /* 0x0016380001187983 */ /* 0x001ee80000300800 */
[----:B---3--:R-:W0:Y:S04]  /*28830*/  LDSM.16.MT88.4 R24, [R24+UR5+0x8400] ;  /* 0x008400051818783b */ /* 0x008e280008004200 */
[----:B0-----:R-:W-:Y:S04]  /*28840*/  STL.64 [R1+0x14c0], R26 ;  /* 0x0014c01a01007387 */ /* 0x001fe80000100a00 */
[----:B------:R0:W-:Y:S02]  /*28850*/  STL.64 [R1+0x14b8], R24 ;  /* 0x0014b81801007387 */ /* 0x0001e40000100a00 */
[----:B0-----:R-:W-:-:S02]  /*28860*/  IMAD.MOV.U32 R24, RZ, RZ, R29 ;  /* 0x000000ffff187224 */ /* 0x001fc400078e001d */
[----:B------:R-:W-:Y:S01]  /*28870*/  IMAD.MOV.U32 R25, RZ, RZ, R28 ;  /* 0x000000ffff197224 */ /* 0x000fe200078e001c */
[----:B------:R-:W3:Y:S04]  /*28880*/  LDL.LU R29, [R1+0x1634] ;  /* 0x00163400011d7983 */ /* 0x000ee80000300800 */
[----:B------:R-:W3:Y:S02]  /*28890*/  LDL.LU R28, [R1+0x1630] ;  /* 0x00163000011c7983 */ /* 0x000ee40000300800 */
[----:B--2---:R-:W-:Y:S02]  /*288a0*/  HMMA.16816.F32 R24, R16, R24, R4 ;  /* 0x000000181018723c */ /* 0x004fe40000001804 */
[----:B------:R-:W2:Y:S04]  /*288b0*/  LDL.LU.64 R6, [R1+0x1628] ;  /* 0x0016280001067983 */ /* 0x000ea80000300a00 */
[----:B------:R-:W2:-:S13]  /*288c0*/  LDL.LU.64 R4, [R1+0x1620] ;  /* 0x0016200001047983 */ /* 0x000e9a0000300a00 */
[----:B------:R0:W-:Y:S04]  /*288d0*/  STL.64 [R1+0xf0], R24 ;  /* 0x0000f01801007387 */ /* 0x0001e80000100a00 */
[----:B------:R-:W-:Y:S01]  /*288e0*/  STL.64 [R1+0xf8], R26 ;  /* 0x0000f81a01007387 */ /* 0x000fe20000100a00 */
[----:B--2---:R-:W-:Y:S01]  /*288f0*/  HMMA.16816.F32 R12, R16, R4, R12 ;  /* 0x00000004100c723c */ /* 0x004fe2000000180c */
[----:B0-----:R-:W-:-:S15]  /*28900*/  IMAD.MOV.U32 R24, RZ, RZ, R7 ;  /* 0x000000ffff187224 */ /* 0x001fde00078e0007 */
[----:B------:R-:W-:-:S03]  /*28910*/  NOP ;  /* 0x0000000000007918 */ /* 0x000fc60000000000 */
[----:B------:R0:W-:Y:S01]  /*28920*/  STL.64 [R1+0xe0], R12 ;  /* 0x0000e00c01007387 */ /* 0x0001e20000100a00 */
[----:B------:R-:W-:Y:S02]  /*28930*/  IMAD.MOV.U32 R5, RZ, RZ, R14 ;  /* 0x000000ffff057224 */ /* 0x000fe400078e000e */
[----:B------:R-:W-:Y:S01]  /*28940*/  IMAD.MOV.U32 R4, RZ, RZ, R15 ;  /* 0x000000ffff047224 */ /* 0x000fe200078e000f */
[----:B0-----:R-:W2:Y:S04]  /*28950*/  LDL.LU.64 R12, [R1+0x2e0] ;  /* 0x0002e000010c7983 */ /* 0x001ea80000300a00 */
[----:B------:R-:W2:Y:S04]  /*28960*/  LDL.LU.64 R14, [R1+0x2e8] ;  /* 0x0002e800010e7983 */ /* 0x000ea80000300a00 */
[----:B------:R-:W2:Y:S04]  /*28970*/  LDL.LU R7, [R1+0x1618] ;  /* 0x0016180001077983 */ /* 0x000ea80000300800 */
[----:B------:R-:W2:Y:S04]  /*28980*/  LDL.LU R25, [R1+0x294] ;  /* 0x0002940001197983 */ /* 0x000ea80000300800 */
[----:B------:R-:W2:Y:S01]  /*28990*/  LDL.LU R26, [R1+0x298] ;  /* 0x00029800011a7983 */ /* 0x000ea20000300800 */
[----:B---3--:R-:W-:-:S05]  /*289a0*/  IMAD.MOV.U32 R27, RZ, RZ, R28 ;  /* 0x000000ffff1b7224 */ /* 0x008fca00078e001c */
[----:B--2---:R0:W-:Y:S04]  /*289b0*/  STL.64 [R1+0x15f8], R26 ;  /* 0x0015f81a01007387 */ /* 0x0041e80000100a00 */
[----:B------:R-:W-:Y:S04]  /*289c0*/  STL.64 [R1+0x15f0], R24 ;  /* 0x0015f01801007387 */ /* 0x000fe80000100a00 */
[----:B0-----:R-:W2:Y:S01]  /*289d0*/  LDL.LU.64 R26, [R1+0xb8] ;  /* 0x0000b800011a7983 */ /* 0x001ea20000300a00 */
[----:B------:R-:W-:Y:S03]  /*289e0*/  HMMA.16816.F32 R12, R16, R8, R12 ;  /* 0x00000008100c723c */ /* 0x000fe6000000180c */
[----:B--2---:R0:W-:Y:S04]  /*289f0*/  STL.64 [R1+0x1600], R26 ;  /* 0x0016001a01007387 */ /* 0x0041e80000100a00 */
[----:B0-----:R-:W2:Y:S04]  /*28a00*/  LDL.LU.64 R26, [R1+0xc8] ;  /* 0x0000c800011a7983 */ /* 0x001ea80000300a00 */
[----:B------:R0:W-:Y:S04]  /*28a10*/  STL.64 [R1+0x15b0], R6 ;  /* 0x0015b00601007387 */ /* 0x0001e80000100a00 */
[----:B------:R-:W-:Y:S04]  /*28a20*/  STL.64 [R1+0x15e0], R4 ;  /* 0x0015e00401007387 */ /* 0x000fe80000100a00 */
[----:B0-----:R-:W3:Y:S01]  /*28a30*/  LDL.LU.64 R6, [R1+0x98] ;  /* 0x0000980001067983 */ /* 0x001ee20000300a00 */
[----:B------:R-:W-:-:S02]  /*28a40*/  IMAD.MOV.U32 R8, RZ, RZ, R15 ;  /* 0x000000ffff087224 */ /* 0x000fc400078e000f */
[----:B------:R-:W-:Y:S02]  /*28a50*/  IMAD.MOV.U32 R9, RZ, RZ, R14 ;  /* 0x000000ffff097224 */ /* 0x000fe400078e000e */
[----:B------:R-:W-:Y:S01]  /*28a60*/  IMAD.MOV.U32 R28, RZ, RZ, R13 ;  /* 0x000000ffff1c7224 */ /* 0x000fe200078e000d */
[----:B---3--:R0:W-:Y:S04]  /*28a70*/  STL.64 [R1+0x15e8], R6 ;  /* 0x0015e80601007387 */ /* 0x0081e80000100a00 */
[----:B0-----:R-:W3:Y:S04]  /*28a80*/  LDL.LU.64 R6, [R1+0xa8] ;  /* 0x0000a80001067983 */ /* 0x001ee80000300a00 */
[----:B------:R0:W-:Y:S04]  /*28a90*/  STL [R1+0xd0], R12 ;  /* 0x0000d00c01007387 */ /* 0x0001e80000100800 */
[----:B------:R-:W2:Y:S04]  /*28aa0*/  LDL.LU.64 R14, [R1+0x1610] ;  /* 0x00161000010e7983 */ /* 0x000ea80000300a00 */
[----:B0-----:R-:W2:Y:S04]  /*28ab0*/  LDL.LU.64 R12, [R1+0x1608] ;  /* 0x00160800010c7983 */ /* 0x001ea80000300a00 */
[----:B------:R-:W-:Y:S04]  /*28ac0*/  STL [R1+0x1500], R8 ;  /* 0x0015000801007387 */ /* 0x000fe80000100800 */
[----:B------:R0:W-:Y:S04]  /*28ad0*/  STL [R1+0x14fc], R9 ;  /* 0x0014fc0901007387 */ /* 0x0001e80000100800 */
[----:B0-----:R-:W2:Y:S04]  /*28ae0*/  LDL.LU.64 R8, [R1+0x2c0] ;  /* 0x0002c00001087983 */ /* 0x001ea80000300a00 */
[----:B------:R-:W2:Y:S04]  /*28af0*/  LDL.LU.64 R10, [R1+0x2c8] ;  /* 0x0002c800010a7983 */ /* 0x000ea80000300a00 */
[----:B------:R-:W-:Y:S01]  /*28b00*/  STL [R1+0x14f8], R28 ;  /* 0x0014f81c01007387 */ /* 0x000fe20000100800 */
[----:B--2---:R-:W-:Y:S03]  /*28b10*/  HMMA.16816.F32 R16, R16, R12, R8 ;  /* 0x0000000c1010723c */ /* 0x004fe60000001808 */
[----:B------:R-:W2:Y:S04]  /*28b20*/  LDL.LU R8, [R1+0x270] ;  /* 0x0002700001087983 */ /* 0x000ea80000300800 */
[----:B------:R-:W2:Y:S04]  /*28b30*/  LDL.LU R9, [R1+0x274] ;  /* 0x0002740001097983 */ /* 0x000ea80000300800 */
[----:B------:R-:W2:Y:S04]  /*28b40*/  LDL.LU R10, [R1+0x278] ;  /* 0x00027800010a7983 */ /* 0x000ea80000300800 */
[----:B------:R-:W2:Y:S04]  /*28b50*/  LDL.LU R11, [R1+0x27c] ;  /* 0x00027c00010b7983 */ /* 0x000ea80000300800 */
[----:B------:R0:W-:Y:S04]  /*28b60*/  STL.64 [R1+0x14c8], R14 ;  /* 0x0014c80e01007387 */ /* 0x0001e80000100a00 */
[----:B------:R-:W2:Y:S04]  /*28b70*/  LDL.LU R12, [R1+0x2b0] ;  /* 0x0002b000010c7983 */ /* 0x000ea80000300800 */
[----:B------:R-:W2:Y:S04]  /*28b80*/  LDL.LU R13, [R1+0x2b4] ;  /* 0x0002b400010d7983 */ /* 0x000ea80000300800 */
[----:B0-----:R-:W2:Y:S04]  /*28b90*/  LDL.LU R14, [R1+0x2b8] ;  /* 0x0002b800010e7983 */ /* 0x001ea80000300800 */
[----:B------:R-:W2:Y:S04]  /*28ba0*/  LDL.LU R15, [R1+0x2bc] ;  /* 0x0002bc00010f7983 */ /* 0x000ea80000300800 */
[----:B------:R0:W-:Y:S04]  /*28bb0*/  STL.64 [R1+0x1370], R18 ;  /* 0x0013701201007387 */ /* 0x0001e80000100a00 */
[----:B------:R-:W-:Y:S04]  /*28bc0*/  STL.64 [R1+0x1368], R16 ;  /* 0x0013681001007387 */ /* 0x000fe80000100a00 */
[----:B0-----:R-:W3:Y:S01]  /*28bd0*/  LDL.LU.64 R18, [R1+0x88] ;  /* 0x0000880001127983 */ /* 0x001ee20000300a00 */
[----:B--2---:R-:W-:-:S15]  /*28be0*/  HMMA.16816.F32 R12, R20, R26, R12 ;  /* 0x0000001a140c723c */ /* 0x004fde000000180c */
[----:B------:R-:W-:-:S04]  /*28bf0*/  NOP ;  /* 0x0000000000007918 */ /* 0x000fc80000000000 */
[----:B------:R0:W-:Y:S04]  /*28c00*/  STL.64 [R1+0x2c0], R12 ;  /* 0x0002c00c01007387 */ /* 0x0001e80000100a00 */
[----:B------:R-:W-:Y:S01]  /*28c10*/  STL.64 [R1+0x2c8], R14 ;  /* 0x0002c80e01007387 */ /* 0x000fe20000100a00 */
[----:B0-----:R-:W-:Y:S02]  /*28c20*/  IMAD.MOV.U32 R12, RZ, RZ, R27 ;  /* 0x000000ffff0c7224 */ /* 0x001fe400078e001b */
[----:B------:R-:W-:Y:S02]  /*28c30*/  IMAD.MOV.U32 R13, RZ, RZ, R26 ;  /* 0x000000ffff0d7224 */ /* 0x000fe400078e001a */
[----:B------:R-:W2:Y:S04]  /*28c40*/  LDL.LU.64 R26, [R1+0x1600] ;  /* 0x00160000011a7983 */ /* 0x000ea80000300a00 */
[----:B------:R0:W-:Y:S04]  /*28c50*/  STL [R1+0x1508], R12 ;  /* 0x0015080c01007387 */ /* 0x0001e80000100800 */
[----:B------:R1:W-:Y:S04]  /*28c60*/  STL [R1+0x1504], R13 ;  /* 0x0015040d01007387 */ /* 0x0003e80000100800 */
[----:B0-----:R-:W2:Y:S04]  /*28c70*/  LDL.LU R12, [R1+0x2a0] ;  /* 0x0002a000010c7983 */ /* 0x001ea80000300800 */
[----:B-1----:R-:W2:Y:S04]  /*28c80*/  LDL.LU R13, [R1+0x2a4] ;  /* 0x0002a400010d7983 */ /* 0x002ea80000300800 */
[----:B------:R-:W2:Y:S04]  /*28c90*/  LDL.LU R14, [R1+0x2a8] ;  /* 0x0002a800010e7983 */ /* 0x000ea80000300800 */
[----:B------:R-:W2:Y:S02]  /*28ca0*/  LDL.LU R15, [R1+0x2ac] ;  /* 0x0002ac00010f7983 */ /* 0x000ea40000300800 */
[----:B--2---:R-:W-:-:S15]  /*28cb0*/  HMMA.16816.F32 R12, R20, R26, R12 ;  /* 0x0000001a140c723c */ /* 0x004fde000000180c */
[----:B------:R-:W-:-:S04]  /*28cc0*/  NOP ;  /* 0x0000000000007918 */ /* 0x000fc80000000000 */
[----:B------:R-:W-:Y:S04]  /*28cd0*/  STL.64 [R1+0x2b0], R12 ;  /* 0x0002b00c01007387 */ /* 0x000fe80000100a00 */
[----:B------:R0:W-:Y:S02]  /*28ce0*/  STL.64 [R1+0x2b8], R14 ;  /* 0x0002b80e01007387 */ /* 0x0001e40000100a00 */
[----:B0-----:R-:W-:Y:S02]  /*28cf0*/  IMAD.MOV.U32 R15, RZ, RZ, R26 ;  /* 0x000000ffff0f7224 */ /* 0x001fe400078e001a */
[----:B------:R-:W-:Y:S02]  /*28d00*/  IMAD.MOV.U32 R14, RZ, RZ, R27 ;  /* 0x000000ffff0e7224 */ /* 0x000fe400078e001b */
[----:B------:R-:W3:Y:S04]  /*28d10*/  LDL.LU.64 R26, [R1+0x15f8] ;  /* 0x0015f800011a7983 */ /* 0x000ee80000300a00 */
[----:B------:R-:W3:Y:S04]  /*28d20*/  LDL.LU.64 R24, [R1+0x15f0] ;  /* 0x0015f00001187983 */ /* 0x000ee80000300a00 */
[----:B------:R-:W-:Y:S04]  /*28d30*/  STL [R1+0x1510], R14 ;  /* 0x0015100e01007387 */ /* 0x000fe80000100800 */
[----:B------:R-:W-:Y:S01]  /*28d40*/  STL [R1+0x150c], R15 ;  /* 0x00150c0f01007387 */ /* 0x000fe20000100800 */
[----:B---3--:R-:W-:-:S15]  /*28d50*/  HMMA.16816.F32 R24, R20, R6, R24 ;  /* 0x000000061418723c */ /* 0x008fde0000001818 */
[----:B------:R-:W-:-:S04]  /*28d60*/  NOP ;  /* 0x0000000000007918 */ /* 0x000fc80000000000 */
[----:B------:R0:W-:Y:S04]  /*28d70*/  STL.64 [R1+0x2a0], R24 ;  /* 0x0002a01801007387 */ /* 0x0001e80000100a00 */
[----:B------:R1:W-:Y:S01]  /*28d80*/  STL.64 [R1+0x2a8], R26 ;  /* 0x0002a81a01007387 */ /* 0x0003e20000100a00 */
[----:B0-----:R-:W-:Y:S02]  /*28d90*/  IMAD.MOV.U32 R25, RZ, RZ, R6 ;  /* 0x000000ffff197224 */ /* 0x001fe400078e0006 */
[----:B------:R-:W-:Y:S02]  /*28da0*/  IMAD.MOV.U32 R24, RZ, RZ, R7 ;  /* 0x000000ffff187224 */ /* 0x000fe400078e0007 */
[----:B------:R-:W2:Y:S01]  /*28db0*/  LDL.LU.64 R6, [R1+0x15e8] ;  /* 0x0015e80001067983 */ /* 0x000ea20000300a00 */
[----:B------:R-:W-:-:S02]  /*28dc0*/  IMAD.MOV.U32 R12, RZ, RZ, R29 ;  /* 0x000000ffff0c7224 */ /* 0x000fc400078e001d */
[----:B------:R-:W-:Y:S02]  /*28dd0*/  IMAD.MOV.U32 R13, RZ, RZ, R3 ;  /* 0x000000ffff0d7224 */ /* 0x000fe400078e0003 */
[----:B------:R-:W-:Y:S02]  /*28de0*/  IMAD.MOV.U32 R14, RZ, RZ, R2 ;  /* 0x000000ffff0e7224 */ /* 0x000fe400078e0002 */
[----:B----4-:R-:W-:Y:S01]  /*28df0*/  IMAD.MOV.U32 R15, RZ, RZ, R0 ;  /* 0x000000ffff0f7224 */ /* 0x010fe200078e0000 */
[----:B------:R-:W3:Y:S06]  /*28e00*/  LDL.LU.64 R4, [R1+0x15e0] ;  /* 0x0015e00001047983 */ /* 0x000eec0000300a00 */
[----:B--2---:R-:W-:Y:S01]  /*28e10*/  HMMA.16816.F32 R12, R20, R6, R12 ;  /* 0x00000006140c723c */ /* 0x004fe2000000180c */
[----:B-1----:R-:W-:-:S02]  /*28e20*/  IMAD.MOV.U32 R27, RZ, RZ, R6 ;  /* 0x000000ffff1b7224 */ /* 0x002fc400078e0006 */
[----:B------:R-:W-:-:S15]  /*28e30*/  IMAD.MOV.U32 R26, RZ, RZ, R7 ;  /* 0x000000ffff1a7224 */ /* 0x000fde00078e0007 */
[----:B------:R-:W-:Y:S01]  /*28e40*/  NOP ;  /* 0x0000000000007918 */ /* 0x000fe20000000000 */
[----:B------:R-:W-:Y:S02]  /*28e50*/  IMAD.MOV.U32 R29, RZ, RZ, R12 ;  /* 0x000000ffff1d7224 */ /* 0x000fe400078e000c */
[----:B------:R-:W-:Y:S02]  /*28e60*/  IMAD.MOV.U32 R3, RZ, RZ, R13 ;  /* 0x000000ffff037224 */ /* 0x000fe400078e000d */
[----:B------:R-:W-:Y:S02]  /*28e70*/  IMAD.MOV.U32 R2, RZ, RZ, R14 ;  /* 0x000000ffff027224 */ /* 0x000fe400078e000e */
[----:B------:R-:W-:Y:S02]  /*28e80*/  IMAD.MOV.U32 R0, RZ, RZ, R15 ;  /* 0x000000ffff007224 */ /* 0x000fe400078e000f */
[----:B------:R-:W-:Y:S03]  /*28e90*/  HMMA.16816.F32 R12, R20, R18, R8 ;  /* 0x00000012140c723c */ /* 0x000fe60000001808 */
[----:B------:R-:W-:Y:S04]  /*28ea0*/  STL [R1+0x1530], R0 ;  /* 0x0015300001007387 */ /* 0x000fe80000100800 */
[----:B------:R-:W-:Y:S04]  /*28eb0*/  STL [R1+0x152c], R3 ;  /* 0x00152c0301007387 */ /* 0x000fe80000100800 */
[----:B------:R-:W-:Y:S04]  /*28ec0*/  STL [R1+0x1528], R29 ;  /* 0x0015281d01007387 */ /* 0x000fe80000100800 */
[----:B------:R-:W-:Y:S01]  /*28ed0*/  STL.64 [R1+0x1520], R26 ;  /* 0x0015201a01007387 */ /* 0x000fe20000100a00 */
[----:B------:R-:W-:-:S03]  /*28ee0*/  IMAD.MOV.U32 R10, RZ, RZ, R18 ;  /* 0x000000ffff0a7224 */ /* 0x000fc600078e0012 */
[----:B------:R0:W-:Y:S01]  /*28ef0*/  STL.64 [R1+0x1518], R24 ;  /* 0x0015181801007387 */ /* 0x0001e20000100a00 */
[----:B------:R-:W-:-:S03]  /*28f00*/  IMAD.MOV.U32 R11, RZ, RZ, R19 ;  /* 0x000000ffff0b7224 */ /* 0x000fc600078e0013 */
[----:B------:R-:W-:Y:S04]  /*28f10*/  STL [R1+0x1360], R2 ;  /* 0x0013600201007387 */ /* 0x000fe80000100800 */
[----:B------:R-:W-:Y:S04]  /*28f20*/  STL.64 [R1+0x280], R12 ;  /* 0x0002800c01007387 */ /* 0x000fe80000100a00 */
[----:B------:R-:W-:Y:S04]  /*28f30*/  STL.64 [R1+0x288], R14 ;  /* 0x0002880e01007387 */ /* 0x000fe80000100a00 */
[----:B------:R-:W-:Y:S04]  /*28f40*/  STL [R1+0x1534], R10 ;  /* 0x0015340a01007387 */ /* 0x000fe80000100800 */
[----:B------:R-:W-:Y:S04]  /*28f50*/  STL [R1+0x15c0], R11 ;  /* 0x0015c00b01007387 */ /* 0x000fe80000100800 */
[----:B------:R-:W2:Y:S04]  /*28f60*/  LDL.LU R16, [R1+0xe0] ;  /* 0x0000e00001107983 */ /* 0x000ea80000300800 */
[----:B------:R-:W2:Y:S04]  /*28f70*/  LDL.LU R17, [R1+0xe4] ;  /* 0x0000e40001117983 */ /* 0x000ea80000300800 */
[----:B0-----:R-:W4:Y:S04]  /*28f80*/  LDL.LU R24, [R1+0x1e0] ;  /* 0x0001e00001187983 */ /* 0x001f280000300800 */
[----:B------:R-:W4:Y:S04]  /*28f90*/  LDL.LU R25, [R1+0x1e4] ;  /* 0x0001e40001197983 */ /* 0x000f280000300800 */
[----:B------:R-:W2:Y:S04]  /*28fa0*/  LDL.LU R26, [R1+0x1e8] ;  /* 0x0001e800011a7983 */ /* 0x000ea80000300800 */
[----:B------:R-:W2:Y:S04]  /*28fb0*/  LDL.LU R27, [R1+0x1ec] ;  /* 0x0001ec00011b7983 */ /* 0x000ea80000300800 */
[----:B--2---:R-:W-:Y:S04]  /*28fc0*/  STL.64 [R1+0x1540], R26 ;  /* 0x0015401a01007387 */ /* 0x004fe80000100a00 */
[----:B----4-:R0:W-:Y:S04]  /*28fd0*/  STL.64 [R1+0x1538], R24 ;  /* 0x0015381801007387 */ /* 0x0101e80000100a00 */
[----:B0-----:R-:W2:Y:S04]  /*28fe0*/  LDL.LU R24, [R1+0x1f0] ;  /* 0x0001f00001187983 */ /* 0x001ea80000300800 */
[----:B------:R-:W2:Y:S04]  /*28ff0*/  LDL.LU R25, [R1+0x1f4] ;  /* 0x0001f40001197983 */ /* 0x000ea80000300800 */
[----:B------:R-:W4:Y:S04]  /*29000*/  LDL.LU R26, [R1+0x1f8] ;  /* 0x0001f800011a7983 */ /* 0x000f280000300800 */
[----:B------:R-:W4:Y:S04]  /*29010*/  LDL.LU R27, [R1+0x1fc] ;  /* 0x0001fc00011b7983 */ /* 0x000f280000300800 */
[----:B----4-:R0:W-:Y:S04]  /*29020*/  STL.64 [R1+0x1550], R26 ;  /* 0x0015501a01007387 */ /* 0x0101e80000100a00 */
[----:B--2---:R-:W-:Y:S04]  /*29030*/  STL.64 [R1+0x1548], R24 ;  /* 0x0015481801007387 */ /* 0x004fe80000100a00 */
[----:B0-----:R-:W2:Y:S04]  /*29040*/  LDL.LU.64 R26, [R1+0x18] ;  /* 0x00001800011a7983 */ /* 0x001ea80000300a00 */
[----:B--2---:R0:W-:Y:S04]  /*29050*/  STL.64 [R1+0x1568], R26 ;  /* 0x0015681a01007387 */ /* 0x0041e80000100a00 */
[----:B0-----:R-:W2:Y:S04]  /*29060*/  LDL.LU.64 R26, [R1+0x28] ;  /* 0x00002800011a7983 */ /* 0x001ea80000300a00 */
[----:B--2---:R0:W-:Y:S04]  /*29070*/  STL.64 [R1+0x1580], R26 ;  /* 0x0015801a01007387 */ /* 0x0041e80000100a00 */
[----:B0-----:R-:W2:Y:S01]  /*29080*/  LDL.LU.64 R26, [R1+0x38] ;  /* 0x00003800011a7983 */ /* 0x001ea20000300a00 */
[----:B---3--:R-:W-:-:S02]  /*29090*/  IMAD.MOV.U32 R18, RZ, RZ, R5 ;  /* 0x000000ffff127224 */ /* 0x008fc400078e0005 */
[----:B------:R-:W-:Y:S01]  /*290a0*/  IMAD.MOV.U32 R19, RZ, RZ, R4 ;  /* 0x000000ffff137224 */ /* 0x000fe200078e0004 */
[----:B--2---:R0:W-:Y:S04]  /*290b0*/  STL.64 [R1+0x1598], R26 ;  /* 0x0015981a01007387 */ /* 0x0041e80000100a00 */
[----:B0-----:R-:W2:Y:S04]  /*290c0*/  LDL.LU.64 R26, [R1+0x48] ;  /* 0x00004800011a7983 */ /* 0x001ea80000300a00 */
[----:B--2---:R-:W-:Y:S04]  /*290d0*/  STL.64 [R1+0x15b8], R26 ;  /* 0x0015b81a01007387 */ /* 0x004fe80000100a00 */
[----:B------:R0:W-:Y:S04]  /*290e0*/  STL.64 [R1+0x1380], R18 ;  /* 0x0013801201007387 */ /* 0x0001e80000100a00 */
[----:B------:R-:W-:Y:S04]  /*290f0*/  STL.64 [R1+0x1378], R16 ;  /* 0x0013781001007387 */ /* 0x000fe80000100a00 */
[----:B0-----:R-:W2:Y:S04]  /*29100*/  LDL.LU R18, [R1+0x8] ;  /* 0x0000080001127983 */ /* 0x001ea80000300800 */
[----:B------:R-:W2:Y:S04]  /*29110*/  LDL.LU R19, [R1+0xc] ;  /* 0x00000c0001137983 */ /* 0x000ea80000300800 */
[----:B------:R-:W3:Y:S04]  /*29120*/  LDL.LU R8, [R1+0x250] ;  /* 0x0002500001087983 */ /* 0x000ee80000300800 */
[----:B------:R-:W3:Y:S04]  /*29130*/  LDL.LU R9, [R1+0x254] ;  /* 0x0002540001097983 */ /* 0x000ee80000300800 */
[----:B------:R-:W4:Y:S04]  /*29140*/  LDL.LU R10, [R1+0x258] ;  /* 0x00025800010a7983 */ /* 0x000f280000300800 */
[----:B------:R-:W4:Y:S04]  /*29150*/  LDL.LU R11, [R1+0x25c] ;  /* 0x00025c00010b7983 */ /* 0x000f280000300800 */
[----:B----4-:R-:W-:Y:S04]  /*29160*/  STL.64 [R1+0x15d0], R10 ;  /* 0x0015d00a01007387 */ /* 0x010fe80000100a00 */
[----:B---3--:R0:W-:Y:S04]  /*29170*/  STL.64 [R1+0x15c8], R8 ;  /* 0x0015c80801007387 */ /* 0x0081e80000100a00 */
[----:B0-----:R-:W3:Y:S04]  /*29180*/  LDL.LU R8, [R1+0x260] ;  /* 0x0002600001087983 */ /* 0x001ee80000300800 */
[----:B------:R-:W3:Y:S04]  /*29190*/  LDL.LU R9, [R1+0x264] ;  /* 0x0002640001097983 */ /* 0x000ee80000300800 */
[----:B------:R-:W3:Y:S04]  /*291a0*/  LDL.LU R10, [R1+0x268] ;  /* 0x00026800010a7983 */ /* 0x000ee80000300800 */
[----:B------:R-:W3:Y:S04]  /*291b0*/  LDL.LU R11, [R1+0x26c] ;  /* 0x00026c00010b7983 */ /* 0x000ee80000300800 */
[----:B------:R-:W4:Y:S04]  /*291c0*/  LDL.LU.64 R26, [R1+0x68] ;  /* 0x00006800011a7983 */ /* 0x000f280000300a00 */
[----:B----4-:R0:W-:Y:S04]  /*291d0*/  STL.64 [R1+0x15d8], R26 ;  /* 0x0015d81a01007387 */ /* 0x0101e80000100a00 */
[----:B0-----:R-:W3:Y:S04]  /*291e0*/  LDL.LU.64 R26, [R1+0x78] ;  /* 0x00007800011a7983 */ /* 0x001ee80000300a00 */
[----:B------:R-:W4:Y:S04]  /*291f0*/  LDL.LU R12, [R1+0x240] ;  /* 0x00024000010c7983 */ /* 0x000f280000300800 */
[----:B------:R-:W4:Y:S04]  /*29200*/  LDL.LU R13, [R1+0x244] ;  /* 0x00024400010d7983 */ /* 0x000f280000300800 */
[----:B------:R-:W4:Y:S04]  /*29210*/  LDL.LU R14, [R1+0x248] ;  /* 0x00024800010e7983 */ /* 0x000f280000300800 */
[----:B------:R-:W4:Y:S04]  /*29220*/  LDL.LU R15, [R1+0x24c] ;  /* 0x00024c00010f7983 */ /* 0x000f280000300800 */
[----:B------:R-:W4:Y:S01]  /*29230*/  LDL.LU.64 R6, [R1+0x58] ;  /* 0x0000580001067983 */ /* 0x000f220000300a00 */
[----:B---3--:R-:W-:Y:S01]  /*29240*/  HMMA.16816.F32 R8, R20, R26, R8 ;  /* 0x0000001a1408723c */ /* 0x008fe20000001808 */
[----:B------:R-:W-:-:S02]  /*29250*/  IMAD.MOV.U32 R17, RZ, RZ, R26 ;  /* 0x000000ffff117224 */ /* 0x000fc400078e001a */
[----:B------:R-:W-:Y:S02]  /*29260*/  IMAD.MOV.U32 R16, RZ, RZ, R27 ;  /* 0x000000ffff107224 */ /* 0x000fe400078e001b */
[----:B------:R-:W3:-:S14]  /*29270*/  LDL.LU.64 R26, [R1+0x15d8] ;  /* 0x0015d800011a7983 */ /* 0x000edc0000300a00 */
[----:B------:R-:W-:Y:S04]  /*29280*/  STL [R1+0x274], R9 ;  /* 0x0002740901007387 */ /* 0x000fe80000100800 */
[----:B------:R0:W-:Y:S01]  /*29290*/  STL.64 [R1+0x278], R10 ;  /* 0x0002780a01007387 */ /* 0x0001e20000100a00 */
[----:B------:R-:W-:-:S03]  /*292a0*/  IMAD.MOV.U32 R2, RZ, RZ, R8 ;  /* 0x000000ffff027224 */ /* 0x000fc600078e0008 */
[----:B0-----:R-:W3:Y:S04]  /*292b0*/  LDL.LU.64 R10, [R1+0x15d0] ;  /* 0x0015d000010a7983 */ /* 0x001ee80000300a00 */
[----:B------:R-:W3:Y:S04]  /*292c0*/  LDL.LU.64 R8, [R1+0x15c8] ;  /* 0x0015c80001087983 */ /* 0x000ee80000300a00 */
[----:B--2---:R-:W-:Y:S04]  /*292d0*/  STL.64 [R1+0x1560], R18 ;  /* 0x0015601201007387 */ /* 0x004fe80000100a00 */
[----:B------:R0:W-:Y:S04]  /*292e0*/  STL.64 [R1+0x1558], R16 ;  /* 0x0015581001007387 */ /* 0x0001e80000100a00 */
[----:B0-----:R-:W2:Y:S04]  /*292f0*/  LDL.LU R16, [R1+0x200] ;  /* 0x0002000001107983 */ /* 0x001ea80000300800 */
[----:B------:R-:W2:Y:S04]  /*29300*/  LDL.LU R17, [R1+0x204] ;  /* 0x0002040001117983 */ /* 0x000ea80000300800 */
[----:B------:R-:W2:Y:S04]  /*29310*/  LDL.LU R18, [R1+0x208] ;  /* 0x0002080001127983 */ /* 0x000ea80000300800 */
[----:B------:R-:W2:Y:S04]  /*29320*/  LDL.LU R19, [R1+0x20c] ;  /* 0x00020c0001137983 */ /* 0x000ea80000300800 */
[----:B--2---:R-:W-:Y:S04]  /*29330*/  STL.64 [R1+0x1578], R18 ;  /* 0x0015781201007387 */ /* 0x004fe80000100a00 */
[----:B------:R0:W-:Y:S04]  /*29340*/  STL.64 [R1+0x1570], R16 ;  /* 0x0015701001007387 */ /* 0x0001e80000100a00 */
[----:B0-----:R-:W2:Y:S04]  /*29350*/  LDL.LU R16, [R1+0x210] ;  /* 0x0002100001107983 */ /* 0x001ea80000300800 */
[----:B------:R-:W2:Y:S04]  /*29360*/  LDL.LU R17, [R1+0x214] ;  /* 0x0002140001117983 */ /* 0x000ea80000300800 */
[----:B------:R-:W2:Y:S04]  /*29370*/  LDL.LU R18, [R1+0x218] ;  /* 0x0002180001127983 */ /* 0x000ea80000300800 */
[----:B------:R-:W2:Y:S01]  /*29380*/  LDL.LU R19, [R1+0x21c] ;  /* 0x00021c0001137983 */ /* 0x000ea20000300800 */
[----:B---3--:R-:W-:Y:S03]  /*29390*/  HMMA.16816.F32 R8, R20, R26, R8 ;  /* 0x0000001a1408723c */ /* 0x008fe60000001808 */
[----:B--2---:R-:W-:Y:S04]  /*293a0*/  STL.64 [R1+0x1590], R18 ;  /* 0x0015901201007387 */ /* 0x004fe80000100a00 */
[----:B------:R0:W-:Y:S04]  /*293b0*/  STL.64 [R1+0x1588], R16 ;  /* 0x0015881001007387 */ /* 0x0001e80000100a00 */
[----:B0-----:R-:W2:Y:S04]  /*293c0*/  LDL.LU R16, [R1+0x220] ;  /* 0x0002200001107983 */ /* 0x001ea80000300800 */
[----:B------:R-:W2:Y:S04]  /*293d0*/  LDL.LU R17, [R1+0x224] ;  /* 0x0002240001117983 */ /* 0x000ea80000300800 */
[----:B------:R-:W3:Y:S04]  /*293e0*/  LDL.LU R18, [R1+0x228] ;  /* 0x0002280001127983 */ /* 0x000ee80000300800 */
[----:B------:R-:W3:Y:S01]  /*293f0*/  LDL.LU R19, [R1+0x22c] ;  /* 0x00022c0001137983 */ /* 0x000ee20000300800 */
[----:B------:R-:W-:-:S03]  /*29400*/  IMAD.MOV.U32 R28, RZ, RZ, R27 ;  /* 0x000000ffff1c7224 */ /* 0x000fc600078e001b */
[----:B---3--:R-:W-:Y:S04]  /*29410*/  STL.64 [R1+0x15a8], R18 ;  /* 0x0015a81201007387 */ /* 0x008fe80000100a00 */
[----:B--2---:R0:W-:Y:S04]  /*29420*/  STL.64 [R1+0x15a0], R16 ;  /* 0x0015a01001007387 */ /* 0x0041e80000100a00 */
[----:B0-----:R-:W2:Y:S04]  /*29430*/  LDL.LU R16, [R1+0x230] ;  /* 0x0002300001107983 */ /* 0x001ea80000300800 */
[----:B------:R-:W2:Y:S04]  /*29440*/  LDL.LU R17, [R1+0x234] ;  /* 0x0002340001117983 */ /* 0x000ea80000300800 */
[----:B------:R-:W2:Y:S04]  /*29450*/  LDL.LU R18, [R1+0x238] ;  /* 0x0002380001127983 */ /* 0x000ea80000300800 */
[----:B------:R-:W2:Y:S04]  /*29460*/  LDL.LU R19, [R1+0x23c] ;  /* 0x00023c0001137983 */ /* 0x000ea80000300800 */
[----:B------:R0:W-:Y:S04]  /*29470*/  STL.64 [R1+0x260], R8 ;  /* 0x0002600801007387 */ /* 0x0001e80000100a00 */
[----:B------:R1:W-:Y:S01]  /*29480*/  STL.64 [R1+0x268], R10 ;  /* 0x0002680a01007387 */ /* 0x0003e20000100a00 */
[----:B0-----:R-:W-:-:S03]  /*29490*/  IMAD.MOV.U32 R9, RZ, RZ, R26 ;  /* 0x000000ffff097224 */ /* 0x001fc600078e001a */
[----:B-1----:R-:W3:Y:S04]  /*294a0*/  LDL.LU R11, [R1+0x15c0] ;  /* 0x0015c000010b7983 */ /* 0x002ee80000300800 */
[----:B------:R-:W2:Y:S01]  /*294b0*/  LDL.LU.64 R26, [R1+0x15b8] ;  /* 0x0015b800011a7983 */ /* 0x000ea20000300a00 */
[----:B----4-:R-:W-:Y:S01]  /*294c0*/  HMMA.16816.F32 R12, R20, R6, R12 ;  /* 0x00000006140c723c */ /* 0x010fe2000000180c */
[----:B------:R-:W-:-:S15]  /*294d0*/  IMAD.MOV.U32 R8, RZ, RZ, R7 ;  /* 0x000000ffff087224 */ /* 0x000fde00078e0007 */
[----:B------:R-:W-:-:S03]  /*294e0*/  NOP ;  /* 0x0000000000007918 */ /* 0x000fc60000000000 */
[----:B------:R0:W-:Y:S04]  /*294f0*/  STL.64 [R1+0x250], R12 ;  /* 0x0002500c01007387 */ /* 0x0001e80000100a00 */
[----:B------:R1:W-:Y:S01]  /*29500*/  STL.64 [R1+0x258], R14 ;  /* 0x0002580e01007387 */ /* 0x0003e20000100a00 */
[----:B0-----:R-:W-:-:S03]  /*29510*/  IMAD.MOV.U32 R13, RZ, RZ, R6 ;  /* 0x000000ffff0d7224 */ /* 0x001fc600078e0006 */
[----:B------:R-:W4:Y:S04]  /*29520*/  LDL.LU.64 R6, [R1+0x15b0] ;  /* 0x0015b00001067983 */ /* 0x000f280000300a00 */
[----:B------:R-:W3:Y:S01]  /*29530*/  LDL R5, [R1+0x460] ;  /* 0x0004600001057983 */ /* 0x000ee20000100800 */
[----:B--2---:R-:W-:Y:S01]  /*29540*/  HMMA.16816.F32 R16, R20, R26, R16 ;  /* 0x0000001a1410723c */ /* 0x004fe20000001810 */
[----:B-1----:R-:W-:Y:S02]  /*29550*/  IMAD.MOV.U32 R15, RZ, RZ, R26 ;  /* 0x000000ffff0f7224 */ /* 0x002fe400078e001a */
[----:B------:R-:W-:-:S15]  /*29560*/  IMAD.MOV.U32 R12, RZ, RZ, R27 ;  /* 0x000000ffff0c7224 */ /* 0x000fde00078e001b */
[----:B------:R-:W-:Y:S01]  /*29570*/  NOP ;  /* 0x0000000000007918 */ /* 0x000fe20000000000 */
[----:B------:R-:W-:Y:S04]  /*29580*/  STL.64 [R1+0x240], R16 ;  /* 0x0002401001007387 */ /* 0x000fe80000100a00 */
[----:B------:R0:W-:Y:S04]  /*29590*/  STL.64 [R1+0x248], R18 ;  /* 0x0002481201007387 */ /* 0x0001e80000100a00 */
[----:B0-----:R-:W2:Y:S04]  /*295a0*/  LDL.LU.64 R18, [R1+0x15a8] ;  /* 0x0015a80001127983 */ /* 0x001ea80000300a00 */
[----:B------:R-:W2:Y:S04]  /*295b0*/  LDL.LU.64 R16, [R1+0x15a0] ;  /* 0x0015a00001107983 */ /* 0x000ea80000300a00 */
[----:B------:R-:W2:Y:S02]  /*295c0*/  LDL.LU.64 R26, [R1+0x1598] ;  /* 0x00159800011a7983 */ /* 0x000ea40000300a00 */
[----:B--2---:R-:W-:Y:S01]  /*295d0*/  HMMA.16816.F32 R16, R20, R26, R16 ;  /* 0x0000001a1410723c */ /* 0x004fe20000001810 */
[----:B------:R-:W-:-:S02]  /*295e0*/  IMAD.MOV.U32 R14, RZ, RZ, R26 ;  /* 0x000000ffff0e7224 */ /* 0x000fc400078e001a */
        /* <DEDUP_REMOVED lines=24> */
[----:B------:R-:W2:Y:S04]  /*29770*/  LDL.LU.64 R26, [R1+0x1550] ;  /* 0x00155000011a7983 */ /* 0x000ea80000300a00 */
[----:B------:R-:W2:Y:S02]  /*29780*/  LDL.LU.64 R24, [R1+0x1548] ;  /* 0x0015480001187983 */ /* 0x000ea40000300a00 */
[----:B--2---:R-:W-:-:S15]  /*29790*/  HMMA.16816.F32 R24, R20, R18, R24 ;  /* 0x000000121418723c */ /* 0x004fde0000001818 */
[----:B------:R-:W-:-:S04]  /*297a0*/  NOP ;  /* 0x0000000000007918 */ /* 0x000fc80000000000 */
[----:B------:R-:W-:Y:S04]  /*297b0*/  STL.64 [R1+0x200], R24 ;  /* 0x0002001801007387 */ /* 0x000fe80000100a00 */
[----:B------:R0:W-:Y:S04]  /*297c0*/  STL.64 [R1+0x208], R26 ;  /* 0x0002081a01007387 */ /* 0x0001e80000100a00 */
[----:B0-----:R-:W4:Y:S04]  /*297d0*/  LDL.LU.64 R26, [R1+0x1540] ;  /* 0x00154000011a7983 */ /* 0x001f280000300a00 */
[----:B------:R-:W4:Y:S04]  /*297e0*/  LDL.LU.64 R24, [R1+0x1538] ;  /* 0x0015380001187983 */ /* 0x000f280000300a00 */
[----:B------:R0:W-:Y:S02]  /*297f0*/  STL.64 [R1+0x1398], R18 ;  /* 0x0013981201007387 */ /* 0x0001e40000100a00 */
[----:B0-----:R-:W-:-:S02]  /*29800*/  IMAD.MOV.U32 R18, RZ, RZ, R10 ;  /* 0x000000ffff127224 */ /* 0x001fc400078e000a */
[----:B------:R-:W-:Y:S01]  /*29810*/  IMAD.MOV.U32 R19, RZ, RZ, R0 ;  /* 0x000000ffff137224 */ /* 0x000fe200078e0000 */
[----:B------:R-:W2:Y:S04]  /*29820*/  LDL.LU R10, [R1+0x1534] ;  /* 0x00153400010a7983 */ /* 0x000ea80000300800 */
[----:B------:R-:W2:Y:S04]  /*29830*/  LDL.LU R0, [R1+0x1530] ;  /* 0x0015300001007983 */ /* 0x000ea80000300800 */
        /* <DEDUP_REMOVED lines=8> */
[----:B----4-:R-:W-:-:S15]  /*298c0*/  HMMA.16816.F32 R24, R20, R6, R24 ;  /* 0x000000061418723c */ /* 0x010fde0000001818 */
[----:B------:R-:W-:-:S04]  /*298d0*/  NOP ;  /* 0x0000000000007918 */ /* 0x000fc80000000000 */
[----:B------:R-:W-:Y:S04]  /*298e0*/  STL.64 [R1+0x1f0], R24 ;  /* 0x0001f01801007387 */ /* 0x000fe80000100a00 */
[----:B------:R0:W-:Y:S04]  /*298f0*/  STL.64 [R1+0x1f8], R26 ;  /* 0x0001f81a01007387 */ /* 0x0001e80000100a00 */
[----:B0-----:R-:W4:Y:S04]  /*29900*/  LDL.LU.64 R26, [R1+0x1520] ;  /* 0x00152000011a7983 */ /* 0x001f280000300a00 */
[----:B------:R-:W2:Y:S04]  /*29910*/  LDL.LU.64 R24, [R1+0x1518] ;  /* 0x0015180001187983 */ /* 0x000ea80000300a00 */
[----:B------:R-:W2:Y:S04]  /*29920*/  LDL.LU R14, [R1+0x1510] ;  /* 0x00151000010e7983 */ /* 0x000ea80000300800 */
[----:B------:R-:W-:Y:S04]  /*29930*/  STL.64 [R1+0x13e0], R18 ;  /* 0x0013e01201007387 */ /* 0x000fe80000100a00 */
[----:B------:R-:W-:Y:S04]  /*29940*/  STL.64 [R1+0x1390], R6 ;  /* 0x0013900601007387 */ /* 0x000fe80000100a00 */
[----:B---3--:R0:W-:Y:S04]  /*29950*/  STL [R1+0x1388], R5 ;  /* 0x0013880501007387 */ /* 0x0081e80000100800 */
[----:B------:R-:W3:Y:S04]  /*29960*/  LDL.LU R4, [R1+0xf0] ;  /* 0x0000f00001047983 */ /* 0x000ee80000300800 */
[----:B0-----:R-:W3:Y:S04]  /*29970*/  LDL.LU R5, [R1+0xf4] ;  /* 0x0000f40001057983 */ /* 0x001ee80000300800 */
[----:B------:R-:W2:Y:S04]  /*29980*/  LDL.LU R6, [R1+0xf8] ;  /* 0x0000f80001067983 */ /* 0x000ea80000300800 */
[----:B------:R-:W2:Y:S01]  /*29990*/  LDL.LU R7, [R1+0xfc] ;  /* 0x0000fc0001077983 */ /* 0x000ea20000300800 */
[----:B------:R-:W-:-:S02]  /*299a0*/  IMAD.MOV.U32 R18, RZ, RZ, R15 ;  /* 0x000000ffff127224 */ /* 0x000fc400078e000f */
[----:B------:R-:W-:Y:S01]  /*299b0*/  IMAD.MOV.U32 R19, RZ, RZ, R12 ;  /* 0x000000ffff137224 */ /* 0x000fe200078e000c */
[----:B------:R-:W3:Y:S04]  /*299c0*/  LDL.LU R15, [R1+0x150c] ;  /* 0x00150c00010f7983 */ /* 0x000ee80000300800 */
[----:B------:R-:W4:Y:S04]  /*299d0*/  LDL.LU R12, [R1+0x1508] ;  /* 0x00150800010c7983 */ /* 0x000f280000300800 */
[----:B------:R-:W-:Y:S04]  /*299e0*/  STL.64 [R1+0x13f8], R18 ;  /* 0x0013f81201007387 */ /* 0x000fe80000100a00 */
[----:B--2---:R-:W-:Y:S04]  /*299f0*/  STL.64 [R1+0x13a8], R6 ;  /* 0x0013a80601007387 */ /* 0x004fe80000100a00 */
[----:B---3--:R0:W-:Y:S04]  /*29a00*/  STL.64 [R1+0x13a0], R4 ;  /* 0x0013a00401007387 */ /* 0x0081e80000100a00 */
[----:B0-----:R-:W2:Y:S04]  /*29a10*/  LDL.LU R4, [R1+0x100] ;  /* 0x0001000001047983 */ /* 0x001ea80000300800 */
[----:B------:R-:W2:Y:S04]  /*29a20*/  LDL.LU R5, [R1+0x104] ;  /* 0x0001040001057983 */ /* 0x000ea80000300800 */
[----:B------:R-:W3:Y:S04]  /*29a30*/  LDL.LU R6, [R1+0x108] ;  /* 0x0001080001067983 */ /* 0x000ee80000300800 */
[----:B------:R-:W3:Y:S01]  /*29a40*/  LDL.LU R7, [R1+0x10c] ;  /* 0x00010c0001077983 */ /* 0x000ee20000300800 */
[----:B------:R-:W-:-:S02]  /*29a50*/  IMAD.MOV.U32 R18, RZ, RZ, R13 ;  /* 0x000000ffff127224 */ /* 0x000fc400078e000d */
[----:B------:R-:W-:Y:S01]  /*29a60*/  IMAD.MOV.U32 R19, RZ, RZ, R8 ;  /* 0x000000ffff137224 */ /* 0x000fe200078e0008 */
[----:B------:R-:W2:Y:S04]  /*29a70*/  LDL.LU R13, [R1+0x1504] ;  /* 0x00150400010d7983 */ /* 0x000ea80000300800 */
[----:B------:R-:W4:Y:S04]  /*29a80*/  LDL.LU R8, [R1+0x1500] ;  /* 0x0015000001087983 */ /* 0x000f280000300800 */
[----:B------:R-:W-:Y:S04]  /*29a90*/  STL.64 [R1+0x1410], R18 ;  /* 0x0014101201007387 */ /* 0x000fe80000100a00 */
[----:B---3--:R-:W-:Y:S04]  /*29aa0*/  STL.64 [R1+0x13c0], R6 ;  /* 0x0013c00601007387 */ /* 0x008fe80000100a00 */
[----:B--2---:R0:W-:Y:S04]  /*29ab0*/  STL.64 [R1+0x13b8], R4 ;  /* 0x0013b80401007387 */ /* 0x0041e80000100a00 */
        /* <DEDUP_REMOVED lines=8> */
[----:B------:R0:W-:Y:S02]  /*29b40*/  STL.64 [R1+0x1428], R18 ;  /* 0x0014281201007387 */ /* 0x0001e40000100a00 */
[----:B0-----:R-:W-:-:S02]  /*29b50*/  IMAD.MOV.U32 R18, RZ, RZ, R17 ;  /* 0x000000ffff127224 */ /* 0x001fc400078e0011 */
[----:B------:R-:W-:-:S05]  /*29b60*/  IMAD.MOV.U32 R19, RZ, RZ, R16 ;  /* 0x000000ffff137224 */ /* 0x000fca00078e0010 */
        /* <DEDUP_REMOVED lines=18> */
[----:B----4-:R-:W-:-:S02]  /*29c90*/  IMAD.MOV.U32 R18, RZ, RZ, R27 ;  /* 0x000000ffff127224 */ /* 0x010fc400078e001b */
[----:B------:R-:W-:-:S05]  /*29ca0*/  IMAD.MOV.U32 R19, RZ, RZ, R26 ;  /* 0x000000ffff137224 */ /* 0x000fca00078e001a */
[----:B------:R-:W-:Y:S04]  /*29cb0*/  STL.64 [R1+0x1470], R18 ;  /* 0x0014701201007387 */ /* 0x000fe80000100a00 */
[----:B---3--:R-:W-:Y:S04]  /*29cc0*/  STL.64 [R1+0x1408], R6 ;  /* 0x0014080601007387 */ /* 0x008fe80000100a00 */
[----:B--2---:R0:W-:Y:S04]  /*29cd0*/  STL.64 [R1+0x1400], R4 ;  /* 0x0014000401007387 */ /* 0x0041e80000100a00 */
[----:B0-----:R-:W2:Y:S04]  /*29ce0*/  LDL.LU R4, [R1+0x140] ;  /* 0x0001400001047983 */ /* 0x001ea80000300800 */
[----:B------:R-:W2:Y:S01]  /*29cf0*/  LDL.LU R5, [R1+0x144] ;  /* 0x0001440001057983 */ /* 0x000ea20000300800 */
[----:B------:R-:W-:-:S02]  /*29d00*/  IMAD.MOV.U32 R18, RZ, RZ, R25 ;  /* 0x000000ffff127224 */ /* 0x000fc400078e0019 */
[----:B------:R-:W-:Y:S02]  /*29d10*/  IMAD.MOV.U32 R19, RZ, RZ, R24 ;  /* 0x000000ffff137224 */ /* 0x000fe400078e0018 */
[----:B------:R-:W-:Y:S02]  /*29d20*/  IMAD.MOV.U32 R6, RZ, RZ, R11 ;  /* 0x000000ffff067224 */ /* 0x000fe400078e000b */
[----:B------:R-:W-:Y:S01]  /*29d30*/  IMAD.MOV.U32 R7, RZ, RZ, R10 ;  /* 0x000000ffff077224 */ /* 0x000fe200078e000a */
[----:B------:R-:W3:Y:S04]  /*29d40*/  LDL.LU R11, [R1+0x14ec] ;  /* 0x0014ec00010b7983 */ /* 0x000ee80000300800 */
[----:B------:R-:W4:Y:S04]  /*29d50*/  LDL.LU R10, [R1+0x14e8] ;  /* 0x0014e800010a7983 */ /* 0x000f280000300800 */
[----:B------:R-:W-:Y:S04]  /*29d60*/  STL.64 [R1+0x1488], R18 ;  /* 0x0014881201007387 */ /* 0x000fe80000100a00 */
[----:B------:R-:W-:Y:S04]  /*29d70*/  STL.64 [R1+0x1420], R6 ;  /* 0x0014200601007387 */ /* 0x000fe80000100a00 */
[----:B--2---:R0:W-:Y:S04]  /*29d80*/  STL.64 [R1+0x1418], R4 ;  /* 0x0014180401007387 */ /* 0x0041e80000100a00 */
[----:B0-----:R-:W2:Y:S04]  /*29d90*/  LDL.LU R4, [R1+0x150] ;  /* 0x0001500001047983 */ /* 0x001ea80000300800 */
[----:B------:R-:W2:Y:S04]  /*29da0*/  LDL.LU R5, [R1+0x154] ;  /* 0x0001540001057983 */ /* 0x000ea80000300800 */
[----:B------:R-:W2:Y:S04]  /*29db0*/  LDL.LU R6, [R1+0x158] ;  /* 0x0001580001067983 */ /* 0x000ea80000300800 */
[----:B------:R-:W2:Y:S01]  /*29dc0*/  LDL.LU R7, [R1+0x15c] ;  /* 0x00015c0001077983 */ /* 0x000ea20000300800 */
[----:B------:R-:W-:-:S02]  /*29dd0*/  IMAD.MOV.U32 R18, RZ, RZ, R15 ;  /* 0x000000ffff127224 */ /* 0x000fc400078e000f */
[----:B------:R-:W-:-:S05]  /*29de0*/  IMAD.MOV.U32 R19, RZ, RZ, R14 ;  /* 0x000000ffff137224 */ /* 0x000fca00078e000e */
[----:B------:R-:W-:Y:S04]  /*29df0*/  STL.64 [R1+0x14a0], R18 ;  /* 0x0014a01201007387 */ /* 0x000fe80000100a00 */
[----:B--2---:R-:W-:Y:S04]  /*29e00*/  STL.64 [R1+0x1438], R6 ;  /* 0x0014380601007387 */ /* 0x004fe80000100a00 */
[----:B------:R0:W-:Y:S04]  /*29e10*/  STL.64 [R1+0x1430], R4 ;  /* 0x0014300401007387 */ /* 0x0001e80000100a00 */
[----:B0-----:R-:W2:Y:S04]  /*29e20*/  LDL.LU R4, [R1+0x160] ;  /* 0x0001600001047983 */ /* 0x001ea80000300800 */
[----:B------:R-:W2:Y:S01]  /*29e30*/  LDL.LU R5, [R1+0x164] ;  /* 0x0001640001057983 */ /* 0x000ea20000300800 */
[----:B----4-:R-:W-:-:S02]  /*29e40*/  IMAD.MOV.U32 R6, RZ, RZ, R10 ;  /* 0x000000ffff067224 */ /* 0x010fc400078e000a */
[----:B---3--:R-:W-:Y:S01]  /*29e50*/  IMAD.MOV.U32 R7, RZ, RZ, R11 ;  /* 0x000000ffff077224 */ /* 0x008fe200078e000b */
[----:B------:R-:W3:Y:S04]  /*29e60*/  LDL.LU R10, [R1+0x14e4] ;  /* 0x0014e400010a7983 */ /* 0x000ee80000300800 */
[----:B------:R-:W4:Y:S04]  /*29e70*/  LDL.LU R11, [R1+0x14e0] ;  /* 0x0014e000010b7983 */ /* 0x000f280000300800 */
[----:B------:R-:W3:Y:S04]  /*29e80*/  LDL.LU R24, [R1+0x1c0] ;  /* 0x0001c00001187983 */ /* 0x000ee80000300800 */
[----:B------:R-:W3:Y:S04]  /*29e90*/  LDL.LU R25, [R1+0x1c4] ;  /* 0x0001c40001197983 */ /* 0x000ee80000300800 */
[----:B------:R-:W3:Y:S01]  /*29ea0*/  LDL.LU R26, [R1+0x1c8] ;  /* 0x0001c800011a7983 */ /* 0x000ee20000300800 */
[----:B------:R-:W-:-:S03]  /*29eb0*/  IMAD.MOV.U32 R19, RZ, RZ, R12 ;  /* 0x000000ffff137224 */ /* 0x000fc600078e000c */
[----:B------:R-:W3:Y:S01]  /*29ec0*/  LDL.LU R27, [R1+0x1cc] ;  /* 0x0001cc00011b7983 */ /* 0x000ee20000300800 */
[----:B------:R-:W-:-:S03]  /*29ed0*/  IMAD.MOV.U32 R18, RZ, RZ, R13 ;  /* 0x000000ffff127224 */ /* 0x000fc600078e000d */
[----:B------:R-:W3:Y:S04]  /*29ee0*/  LDL.LU R12, [R1+0x1d0] ;  /* 0x0001d000010c7983 */ /* 0x000ee80000300800 */
[----:B------:R-:W3:Y:S04]  /*29ef0*/  LDL.LU R13, [R1+0x1d4] ;  /* 0x0001d400010d7983 */ /* 0x000ee80000300800 */
[----:B------:R-:W3:Y:S04]  /*29f00*/  LDL.LU R14, [R1+0x1d8] ;  /* 0x0001d800010e7983 */ /* 0x000ee80000300800 */
[----:B------:R-:W3:Y:S04]  /*29f10*/  LDL.LU R15, [R1+0x1dc] ;  /* 0x0001dc00010f7983 */ /* 0x000ee80000300800 */
[----:B------:R-:W-:Y:S04]  /*29f20*/  STL.64 [R1+0x1450], R6 ;  /* 0x0014500601007387 */ /* 0x000fe80000100a00 */
[----:B--2---:R0:W-:Y:S04]  /*29f30*/  STL.64 [R1+0x1448], R4 ;  /* 0x0014480401007387 */ /* 0x0041e80000100a00 */
[----:B0-----:R-:W2:Y:S04]  /*29f40*/  LDL.LU R4, [R1+0x170] ;  /* 0x0001700001047983 */ /* 0x001ea80000300800 */
[----:B------:R-:W2:Y:S04]  /*29f50*/  LDL.LU R5, [R1+0x174] ;  /* 0x0001740001057983 */ /* 0x000ea80000300800 */
[----:B------:R-:W2:Y:S04]  /*29f60*/  LDL.LU R6, [R1+0x178] ;  /* 0x0001780001067983 */ /* 0x000ea80000300800 */
[----:B------:R-:W2:Y:S04]  /*29f70*/  LDL.LU R7, [R1+0x17c] ;  /* 0x00017c0001077983 */ /* 0x000ea80000300800 */
        /* <DEDUP_REMOVED lines=8> */
[----:B------:R-:W-:Y:S04]  /*2a000*/  STL.64 [R1+0x1480], R6 ;  /* 0x0014800601007387 */ /* 0x000fe80000100a00 */
[----:B--2---:R0:W-:Y:S04]  /*2a010*/  STL.64 [R1+0x1478], R4 ;  /* 0x0014780401007387 */ /* 0x0041e80000100a00 */
[----:B0-----:R-:W2:Y:S04]  /*2a020*/  LDL.LU R4, [R1+0x190] ;  /* 0x0001900001047983 */ /* 0x001ea80000300800 */
[----:B------:R-:W2:Y:S04]  /*2a030*/  LDL.LU R5, [R1+0x194] ;  /* 0x0001940001057983 */ /* 0x000ea80000300800 */
[----:B------:R-:W2:Y:S04]  /*2a040*/  LDL.LU R6, [R1+0x198] ;  /* 0x0001980001067983 */ /* 0x000ea80000300800 */
[----:B------:R-:W2:Y:S04]  /*2a050*/  LDL.LU R7, [R1+0x19c] ;  /* 0x00019c0001077983 */ /* 0x000ea80000300800 */
[----:B--2---:R4:W-:Y:S04]  /*2a060*/  STL.64 [R1+0x1498], R6 ;  /* 0x0014980601007387 */ /* 0x0049e80000100a00 */
[----:B------:R0:W-:Y:S01]  /*2a070*/  STL.64 [R1+0x1490], R4 ;  /* 0x0014900401007387 */ /* 0x0001e20000100a00 */
[----:B----4-:R-:W-:-:S03]  /*2a080*/  IMAD.MOV.U32 R6, RZ, RZ, R10 ;  /* 0x000000ffff067224 */ /* 0x010fc600078e000a */
[----:B0-----:R-:W2:Y:S04]  /*2a090*/  LDL.LU R4, [R1+0x1a0] ;  /* 0x0001a00001047983 */ /* 0x001ea80000300800 */
[----:B------:R-:W2:Y:S04]  /*2a0a0*/  LDL.LU R5, [R1+0x1a4] ;  /* 0x0001a40001057983 */ /* 0x000ea80000300800 */
[----:B------:R-:W4:Y:S01]  /*2a0b0*/  LDL.LU R10, [R1+0x14d4] ;  /* 0x0014d400010a7983 */ /* 0x000f220000300800 */
[----:B---3--:R-:W-:-:S03]  /*2a0c0*/  IMAD.MOV.U32 R7, RZ, RZ, R11 ;  /* 0x000000ffff077224 */ /* 0x008fc600078e000b */
[----:B------:R-:W4:Y:S04]  /*2a0d0*/  LDL.LU R11, [R1+0x14d0] ;  /* 0x0014d000010b7983 */ /* 0x000f280000300800 */
[----:B------:R-:W-:Y:S01]  /*2a0e0*/  STL.64 [R1+0x14b0], R6 ;  /* 0x0014b00601007387 */ /* 0x000fe20000100a00 */
[C---:B----4-:R-:W-:Y:S03]  /*2a0f0*/  HMMA.16816.F32 R12, R20.reuse, R10, R12 ;  /* 0x0000000a140c723c */ /* 0x050fe6000000180c */
[----:B--2---:R0:W-:Y:S04]  /*2a100*/  STL.64 [R1+0x14a8], R4 ;  /* 0x0014a80401007387 */ /* 0x0041e80000100a00 */
[----:B0-----:R-:W2:Y:S04]  /*2a110*/  LDL.LU R4, [R1+0x1b0] ;  /* 0x0001b00001047983 */ /* 0x001ea80000300800 */
[----:B------:R-:W2:Y:S04]  /*2a120*/  LDL.LU R5, [R1+0x1b4] ;  /* 0x0001b40001057983 */ /* 0x000ea80000300800 */
[----:B------:R-:W2:Y:S04]  /*2a130*/  LDL.LU R6, [R1+0x1b8] ;  /* 0x0001b80001067983 */ /* 0x000ea80000300800 */
[----:B------:R-:W2:Y:S04]  /*2a140*/  LDL.LU R7, [R1+0x1bc] ;  /* 0x0001bc0001077983 */ /* 0x000ea80000300800 */
[----:B------:R-:W-:Y:S04]  /*2a150*/  STL.64 [R1+0x1e0], R12 ;  /* 0x0001e00c01007387 */ /* 0x000fe80000100a00 */
[----:B------:R0:W-:Y:S04]  /*2a160*/  STL.64 [R1+0x1e8], R14 ;  /* 0x0001e80e01007387 */ /* 0x0001e80000100a00 */
[----:B0-----:R-:W3:Y:S02]  /*2a170*/  LDL.LU.64 R14, [R1+0x14c8] ;  /* 0x0014c800010e7983 */ /* 0x001ee40000300a00 */
[----:B---3--:R-:W-:Y:S02]  /*2a180*/  HMMA.16816.F32 R20, R20, R14, R24 ;  /* 0x0000000e1414723c */ /* 0x008fe40000001818 */
[----:B------:R-:W2:Y:S04]  /*2a190*/  LDL.LU.64 R26, [R1+0x14c0] ;  /* 0x0014c000011a7983 */ /* 0x000ea80000300a00 */
[----:B------:R-:W2:-:S13]  /*2a1a0*/  LDL.LU.64 R24, [R1+0x14b8] ;  /* 0x0014b80001187983 */ /* 0x000e9a0000300a00 */
[----:B------:R0:W-:Y:S04]  /*2a1b0*/  STL.64 [R1+0x1c0], R20 ;  /* 0x0001c01401007387 */ /* 0x0001e80000100a00 */
[----:B------:R-:W-:Y:S04]  /*2a1c0*/  STL.64 [R1+0x1c8], R22 ;  /* 0x0001c81601007387 */ /* 0x000fe80000100a00 */
[----:B0-----:R-:W3:Y:S01]  /*2a1d0*/  LDL.LU R20, [R1+0xd0] ;  /* 0x0000d00001147983 */ /* 0x001ee20000300800 */
[----:B--2---:R-:W-:Y:S03]  /*2a1e0*/  HMMA.16816.F32 R16, R24, R18, R4 ;  /* 0x000000121810723c */ /* 0x004fe60000001804 */
[----:B------:R-:W2:Y:S04]  /*2a1f0*/  LDL.LU.64 R6, [R1+0x14b0] ;  /* 0x0014b00001067983 */ /* 0x000ea80000300a00 */
[----:B------:R-:W2:-:S12]  /*2a200*/  LDL.LU.64 R4, [R1+0x14a8] ;  /* 0x0014a80001047983 */ /* 0x000e980000300a00 */
[----:B------:R-:W-:Y:S04]  /*2a210*/  STL.64 [R1+0x1b0], R16 ;  /* 0x0001b01001007387 */ /* 0x000fe80000100a00 */
[----:B------:R0:W-:Y:S04]  /*2a220*/  STL.64 [R1+0x1b8], R18 ;  /* 0x0001b81201007387 */ /* 0x0001e80000100a00 */
[----:B0-----:R-:W2:Y:S02]  /*2a230*/  LDL.LU.64 R18, [R1+0x14a0] ;  /* 0x0014a00001127983 */ /* 0x001ea40000300a00 */
[----:B--2---:R-:W-:Y:S02]  /*2a240*/  HMMA.16816.F32 R16, R24, R18, R4 ;  /* 0x000000121810723c */ /* 0x004fe40000001804 */
[----:B------:R-:W2:Y:S04]  /*2a250*/  LDL.LU.64 R6, [R1+0x1498] ;  /* 0x0014980001067983 */ /* 0x000ea80000300a00 */
[----:B------:R-:W2:-:S13]  /*2a260*/  LDL.LU.64 R4, [R1+0x1490] ;  /* 0x0014900001047983 */ /* 0x000e9a0000300a00 */
        /* <DEDUP_REMOVED lines=32> */
[----:B0-----:R-:W2:Y:S04]  /*2a470*/  LDL.LU.64 R18, [R1+0x1410] ;  /* 0x0014100001127983 */ /* 0x001ea80000300a00 */
[----:B------:R-:W4:Y:S01]  /*2a480*/  LDL R12, [R1+0x2d8] ;  /* 0x0002d800010c7983 */ /* 0x000f220000100800 */
        /* <DEDUP_REMOVED lines=32> */
[----:B------:R-:W2:-:S13]  /*2a690*/  LDL.LU R5, [R1+0x1388] ;  /* 0x0013880001057983 */ /* 0x000e9a0000300800 */
[----:B------:R-:W-:Y:S04]  /*2a6a0*/  STL.64 [R1+0xf0], R16 ;  /* 0x0000f01001007387 */ /* 0x000fe80000100a00 */
[----:B------:R0:W-:Y:S04]  /*2a6b0*/  STL.64 [R1+0xf8], R18 ;  /* 0x0000f81201007387 */ /* 0x0001e80000100a00 */
[----:B0-----:R-:W2:Y:S04]  /*2a6c0*/  LDL.LU.64 R18, [R1+0x1380] ;  /* 0x0013800001127983 */ /* 0x001ea80000300a00 */
[----:B------:R-:W2:Y:S01]  /*2a6d0*/  LDL.LU.64 R16, [R1+0x1378] ;  /* 0x0013780001107983 */ /* 0x000ea20000300a00 */
[----:B------:R-:W-:-:S02]  /*2a6e0*/  IMAD.MOV.U32 R21, RZ, RZ, R28 ;  /* 0x000000ffff157224 */ /* 0x000fc400078e001c */
[----:B------:R-:W-:Y:S02]  /*2a6f0*/  IMAD.MOV.U32 R22, RZ, RZ, R9 ;  /* 0x000000ffff167224 */ /* 0x000fe400078e0009 */
[----:B------:R-:W-:Y:S01]  /*2a700*/  IMAD.MOV.U32 R23, RZ, RZ, R8 ;  /* 0x000000ffff177224 */ /* 0x000fe200078e0008 */
[----:B--2---:R-:W-:-:S15]  /*2a710*/  HMMA.16816.F32 R16, R24, R6, R16 ;  /* 0x000000061810723c */ /* 0x004fde0000001810 */
[----:B------:R-:W-:-:S04]  /*2a720*/  NOP ;  /* 0x0000000000007918 */ /* 0x000fc80000000000 */
[----:B------:R-:W-:Y:S04]  /*2a730*/  STL.64 [R1+0xe0], R16 ;  /* 0x0000e01001007387 */ /* 0x000fe80000100a00 */
[----:B------:R0:W-:Y:S04]  /*2a740*/  STL.64 [R1+0xe8], R18 ;  /* 0x0000e81201007387 */ /* 0x0001e80000100a00 */
[----:B0-----:R-:W2:Y:S04]  /*2a750*/  LDL.LU.64 R18, [R1+0x1370] ;  /* 0x0013700001127983 */ /* 0x001ea80000300a00 */
[----:B------:R-:W2:Y:S01]  /*2a760*/  LDL.LU.64 R16, [R1+0x1368] ;  /* 0x0013680001107983 */ /* 0x000ea20000300a00 */
[----:B---3--:R-:W-:Y:S03]  /*2a770*/  HMMA.16816.F32 R8, R24, R10, R20 ;  /* 0x0000000a1808723c */ /* 0x008fe60000001814 */
[----:B------:R-:W-:Y:S04]  /*2a780*/  LDSM.16.MT88.4 R20, [R5+UR5+0x8800] ;  /* 0x008800050514783b */ /* 0x000fe80008004200 */
[----:B----4-:R-:W0:-:S12]  /*2a790*/  LDSM.16.M88.4 R4, [R12+UR5] ;  /* 0x000000050c04783b */ /* 0x010e180008000200 */
[----:B------:R-:W-:Y:S04]  /*2a7a0*/  STL.64 [R1+0xd0], R8 ;  /* 0x0000d00801007387 */ /* 0x000fe80000100a00 */
[----:B------:R2:W-:Y:S01]  /*2a7b0*/  STL [R1+0xd8], R10 ;  /* 0x0000d80a01007387 */ /* 0x0005e20000100800 */
[----:B------:R-:W-:-:S05]  /*2a7c0*/  IMAD.MOV.U32 R28, RZ, RZ, R11 ;  /* 0x000000ffff1c7224 */ /* 0x000fca00078e000b */
[----:B------:R-:W-:Y:S01]  /*2a7d0*/  STL [R1+0x11e0], R28 ;  /* 0x0011e01c01007387 */ /* 0x000fe20000100800 */
[----:B--2---:R-:W-:Y:S01]  /*2a7e0*/  HMMA.16816.F32 R8, R24, R14, R16 ;  /* 0x0000000e1808723c */ /* 0x004fe20000001810 */
[----:B0-----:R-:W-:Y:S02]  /*2a7f0*/  IMAD.MOV.U32 R17, RZ, RZ, R4 ;  /* 0x000000ffff117224 */ /* 0x001fe400078e0004 */
[----:B------:R-:W-:-:S15]  /*2a800*/  IMAD.MOV.U32 R16, RZ, RZ, R5 ;  /* 0x000000ffff107224 */ /* 0x000fde00078e0005 */
[----:B------:R-:W-:Y:S01]  /*2a810*/  NOP ;  /* 0x0000000000007918 */ /* 0x000fe20000000000 */
[----:B------:R-:W-:Y:S01]  /*2a820*/  IMAD.MOV.U32 R26, RZ, RZ, R11 ;  /* 0x000000ffff1a7224 */ /* 0x000fe200078e000b */
[----:B------:R-:W-:Y:S04]  /*2a830*/  STL.64 [R1+0x1d0], R8 ;  /* 0x0001d00801007387 */ /* 0x000fe80000100a00 */
[----:B------:R-:W-:Y:S04]  /*2a840*/  STL [R1+0x1d8], R10 ;  /* 0x0001d80a01007387 */ /* 0x000fe80000100800 */
[----:B------:R-:W-:Y:S04]  /*2a850*/  LDSM.16.M88.4 R8, [R12+UR5+0x1000] ;  /* 0x001000050c08783b */ /* 0x000fe80008000200 */
[----:B------:R-:W-:Y:S04]  /*2a860*/  STL [R1+0x120c], R26 ;  /* 0x00120c1a01007387 */ /* 0x000fe80000100800 */
[----:B------:R-:W2:Y:S04]  /*2a870*/  LDL R27, [R1+0x2dc] ;  /* 0x0002dc00011b7983 */ /* 0x000ea80000100800 */
[----:B------:R-:W-:Y:S04]  /*2a880*/  STL.64 [R1+0xc0], R4 ;  /* 0x0000c00401007387 */ /* 0x000fe80000100a00 */
[----:B------:R-:W-:Y:S04]  /*2a890*/  STL.64 [R1+0xc8], R6 ;  /* 0x0000c80601007387 */ /* 0x000fe80000100a00 */
        /* <DEDUP_REMOVED lines=39> */
[----:B------:R-:W-:Y:S04]  /*2ab10*/  STL [R1+0x1290], R7 ;  /* 0x0012900701007387 */ /* 0x000fe80000100800 */
[----:B------:R1:W-:Y:S04]  /*2ab20*/  STL.64 [R1+0x1358], R4 ;  /* 0x0013580401007387 */ /* 0x0003e80000100a00 */
[----:B------:R-:W3:Y:S01]  /*2ab30*/  LDSM.16.M88.4 R12, [R12+UR5+0x7800] ;  /* 0x007800050c0c783b */ /* 0x000ee20008000200 */
[----:B-1----:R-:W-:-:S02]  /*2ab40*/  IMAD.MOV.U32 R4, RZ, RZ, R17 ;  /* 0x000000ffff047224 */ /* 0x002fc400078e0011 */
[----:B------:R-:W-:Y:S02]  /*2ab50*/  IMAD.MOV.U32 R5, RZ, RZ, R16 ;  /* 0x000000ffff057224 */ /* 0x000fe400078e0010 */
[----:B--2---:R-:W1:Y:S04]  /*2ab60*/  LDSM.16.MT88.4 R16, [R27+UR5+0x8800] ;  /* 0x008800051b10783b */ /* 0x004e680008004200 */
[----:B0-----:R0:W-:Y:S04]  /*2ab70*/  STL [R1+0x127c], R8 ;  /* 0x00127c0801007387 */ /* 0x0011e80000100800 */
[----:B------:R2:W-:Y:S04]  /*2ab80*/  STL [R1+0x1278], R9 ;  /* 0x0012780901007387 */ /* 0x0005e80000100800 */
[----:B------:R4:W-:Y:S04]  /*2ab90*/  STL [R1+0x107c], R10 ;  /* 0x00107c0a01007387 */ /* 0x0009e80000100800 */
[----:B------:R1:W-:Y:S04]  /*2aba0*/  STL [R1+0x1078], R11 ;  /* 0x0010780b01007387 */ /* 0x0003e80000100800 */
[----:B0-----:R-:W3:Y:S04]  /*2abb0*/  LDL.LU R8, [R1+0x2c0] ;  /* 0x0002c00001087983 */ /* 0x001ee80000300800 */
[----:B--2---:R-:W2:Y:S04]  /*2abc0*/  LDL.LU R9, [R1+0x2c4] ;  /* 0x0002c40001097983 */ /* 0x004ea80000300800 */
[----:B----4-:R-:W2:Y:S04]  /*2abd0*/  LDL.LU R10, [R1+0x2c8] ;  /* 0x0002c800010a7983 */ /* 0x010ea80000300800 */
[----:B-1----:R-:W2:Y:S04]  /*2abe0*/  LDL.LU R11, [R1+0x2cc] ;  /* 0x0002cc00010b7983 */ /* 0x002ea80000300800 */
[----:B---3--:R-:W-:Y:S04]  /*2abf0*/  STL.64 [R1+0x1270], R14 ;  /* 0x0012700e01007387 */ /* 0x008fe80000100a00 */
[----:B------:R-:W-:Y:S04]  /*2ac00*/  STL.64 [R1+0x1268], R12 ;  /* 0x0012680c01007387 */ /* 0x000fe80000100a00 */
[----:B------:R-:W-:Y:S04]  /*2ac10*/  STL [R1+0x1254], R18 ;  /* 0x0012541201007387 */ /* 0x000fe80000100800 */
[----:B------:R-:W-:Y:S04]  /*2ac20*/  STL [R1+0x1250], R19 ;  /* 0x0012501301007387 */ /* 0x000fe80000100800 */
[----:B------:R0:W-:Y:S04]  /*2ac30*/  STL.64 [R1+0x1340], R16 ;  /* 0x0013401001007387 */ /* 0x0001e80000100a00 */
[----:B0-----:R-:W3:Y:S04]  /*2ac40*/  LDL.LU R16, [R1+0x2b0] ;  /* 0x0002b00001107983 */ /* 0x001ee80000300800 */
[----:B------:R-:W3:Y:S04]  /*2ac50*/  LDL.LU R17, [R1+0x2b4] ;  /* 0x0002b40001117983 */ /* 0x000ee80000300800 */
[----:B------:R-:W3:Y:S04]  /*2ac60*/  LDL.LU R18, [R1+0x2b8] ;  /* 0x0002b80001127983 */ /* 0x000ee80000300800 */
[----:B------:R-:W3:Y:S04]  /*2ac70*/  LDL.LU R19, [R1+0x2bc] ;  /* 0x0002bc0001137983 */ /* 0x000ee80000300800 */
[----:B------:R-:W-:Y:S04]  /*2ac80*/  STL [R1+0x1130], R27 ;  /* 0x0011301b01007387 */ /* 0x000fe80000100800 */
[----:B------:R-:W4:Y:S04]  /*2ac90*/  LDL.LU.64 R12, [R1+0x70] ;  /* 0x00007000010c7983 */ /* 0x000f280000300a00 */
[----:B----4-:R0:W-:Y:S04]  /*2aca0*/  STL.64 [R1+0x1310], R12 ;  /* 0x0013100c01007387 */ /* 0x0101e80000100a00 */
[----:B0-----:R-:W4:Y:S04]  /*2acb0*/  LDL.LU.64 R12, [R1+0x90] ;  /* 0x00009000010c7983 */ /* 0x001f280000300a00 */
[----:B----4-:R0:W-:Y:S04]  /*2acc0*/  STL.64 [R1+0x1328], R12 ;  /* 0x0013280c01007387 */ /* 0x0101e80000100a00 */
[----:B0-----:R-:W4:Y:S04]  /*2acd0*/  LDL.LU R12, [R1+0x2a0] ;  /* 0x0002a000010c7983 */ /* 0x001f280000300800 */
[----:B------:R-:W4:Y:S04]  /*2ace0*/  LDL.LU R13, [R1+0x2a4] ;  /* 0x0002a400010d7983 */ /* 0x000f280000300800 */
[----:B------:R-:W3:Y:S04]  /*2acf0*/  LDL.LU R14, [R1+0x2a8] ;  /* 0x0002a800010e7983 */ /* 0x000ee80000300800 */
[----:B------:R-:W3:Y:S01]  /*2ad00*/  LDL.LU R15, [R1+0x2ac] ;  /* 0x0002ac00010f7983 */ /* 0x000ee20000300800 */
[----:B--2---:R-:W-:Y:S03]  /*2ad10*/  HMMA.16816.F32 R4, R20, R4, R8 ;  /* 0x000000041404723c */ /* 0x004fe60000001808 */
[----:B---3--:R-:W-:Y:S04]  /*2ad20*/  STL.64 [R1+0x1350], R14 ;  /* 0x0013500e01007387 */ /* 0x008fe80000100a00 */
[----:B----4-:R0:W-:Y:S04]  /*2ad30*/  STL.64 [R1+0x1348], R12 ;  /* 0x0013480c01007387 */ /* 0x0101e80000100a00 */
[----:B0-----:R-:W2:Y:S04]  /*2ad40*/  LDL.LU.64 R12, [R1+0xb0] ;  /* 0x0000b000010c7983 */ /* 0x001ea80000300a00 */
[----:B------:R0:W-:Y:S02]  /*2ad50*/  STL.64 [R1+0x12e0], R24 ;  /* 0x0012e01801007387 */ /* 0x0001e40000100a00 */
[----:B0-----:R-:W-:-:S02]  /*2ad60*/  IMAD.MOV.U32 R24, RZ, RZ, R2 ;  /* 0x000000ffff187224 */ /* 0x001fc400078e0002 */
[----:B------:R-:W3:Y:S04]  /*2ad70*/  LDL.LU R2, [R1+0x1360] ;  /* 0x0013600001027983 */ /* 0x000ee80000300800 */
[----:B------:R-:W4:Y:S04]  /*2ad80*/  LDL.LU R25, [R1+0x274] ;  /* 0x0002740001197983 */ /* 0x000f280000300800 */
[----:B------:R-:W3:Y:S04]  /*2ad90*/  LDL.LU R26, [R1+0x278] ;  /* 0x00027800011a7983 */ /* 0x000ee80000300800 */
[----:B------:R-:W3:Y:S01]  /*2ada0*/  LDL.LU R27, [R1+0x27c] ;  /* 0x00027c00011b7983 */ /* 0x000ee20000300800 */
[----:B------:R-:W-:-:S02]  /*2adb0*/  IMAD.MOV.U32 R10, RZ, RZ, R6 ;  /* 0x000000ffff0a7224 */ /* 0x000fc400078e0006 */
[----:B------:R-:W-:Y:S01]  /*2adc0*/  IMAD.MOV.U32 R11, RZ, RZ, R7 ;  /* 0x000000ffff0b7224 */ /* 0x000fe200078e0007 */
[----:B--2---:R-:W-:Y:S01]  /*2add0*/  HMMA.16816.F32 R16, R20, R12, R16 ;  /* 0x0000000c1410723c */ /* 0x004fe20000001810 */
[----:B------:R-:W-:Y:S02]  /*2ade0*/  IMAD.MOV.U32 R6, RZ, RZ, R12 ;  /* 0x000000ffff067224 */ /* 0x000fe400078e000c */
[----:B------:R-:W-:Y:S01]  /*2adf0*/  IMAD.MOV.U32 R7, RZ, RZ, R13 ;  /* 0x000000ffff077224 */ /* 0x000fe200078e000d */
[----:B---3--:R0:W-:Y:S04]  /*2ae00*/  STL.64 [R1+0x1320], R26 ;  /* 0x0013201a01007387 */ /* 0x0081e80000100a00 */
[----:B----4-:R1:W-:Y:S01]  /*2ae10*/  STL.64 [R1+0x1318], R24 ;  /* 0x0013181801007387 */ /* 0x0103e20000100a00 */
[----:B0-----:R-:W-:-:S02]  /*2ae20*/  IMAD.MOV.U32 R26, RZ, RZ, R2 ;  /* 0x000000ffff1a7224 */ /* 0x001fc400078e0002 */
[----:B------:R-:W-:Y:S02]  /*2ae30*/  IMAD.MOV.U32 R27, RZ, RZ, R0 ;  /* 0x000000ffff1b7224 */ /* 0x000fe400078e0000 */
[----:B-1----:R-:W-:Y:S02]  /*2ae40*/  IMAD.MOV.U32 R24, RZ, RZ, R29 ;  /* 0x000000ffff187224 */ /* 0x002fe400078e001d */
[----:B------:R-:W-:Y:S01]  /*2ae50*/  IMAD.MOV.U32 R25, RZ, RZ, R3 ;  /* 0x000000ffff197224 */ /* 0x000fe200078e0003 */
[----:B------:R-:W-:Y:S04]  /*2ae60*/  STL.64 [R1+0x1338], R26 ;  /* 0x0013381a01007387 */ /* 0x000fe80000100a00 */
[----:B------:R0:W-:Y:S04]  /*2ae70*/  STL.64 [R1+0x1330], R24 ;  /* 0x0013301801007387 */ /* 0x0001e80000100a00 */
[----:B0-----:R-:W2:Y:S04]  /*2ae80*/  LDL.LU.64 R24, [R1+0xa0] ;  /* 0x0000a00001187983 */ /* 0x001ea80000300a00 */
[----:B------:R0:W-:Y:S04]  /*2ae90*/  STL.64 [R1+0x2c0], R4 ;  /* 0x0002c00401007387 */ /* 0x0001e80000100a00 */
[----:B0-----:R-:W3:Y:S04]  /*2aea0*/  LDL.LU.64 R4, [R1+0x1358] ;  /* 0x0013580001047983 */ /* 0x001ee80000300a00 */
[----:B------:R-:W2:Y:S04]  /*2aeb0*/  LDL.LU.64 R14, [R1+0x1350] ;  /* 0x00135000010e7983 */ /* 0x000ea80000300a00 */
[----:B------:R-:W2:Y:S04]  /*2aec0*/  LDL.LU.64 R12, [R1+0x1348] ;  /* 0x00134800010c7983 */ /* 0x000ea80000300a00 */
[----:B------:R0:W-:Y:S01]  /*2aed0*/  STL.64 [R1+0x2b0], R16 ;  /* 0x0002b01001007387 */ /* 0x0001e20000100a00 */
[----:B------:R-:W-:-:S02]  /*2aee0*/  IMAD.MOV.U32 R0, RZ, RZ, R19 ;  /* 0x000000ffff007224 */ /* 0x000fc400078e0013 */
[----:B------:R-:W-:Y:S01]  /*2aef0*/  IMAD.MOV.U32 R3, RZ, RZ, R18 ;  /* 0x000000ffff037224 */ /* 0x000fe200078e0012 */
[----:B0-----:R-:W4:Y:S04]  /*2af00*/  LDL.LU.64 R16, [R1+0x1340] ;  /* 0x0013400001107983 */ /* 0x001f280000300a00 */
[----:B------:R-:W-:Y:S01]  /*2af10*/  STL.64 [R1+0x12a0], R6 ;  /* 0x0012a00601007387 */ /* 0x000fe20000100a00 */
[----:B--2---:R-:W-:Y:S03]  /*2af20*/  HMMA.16816.F32 R12, R20, R24, R12 ;  /* 0x00000018140c723c */ /* 0x004fe6000000180c */
[----:B---3--:R0:W-:Y:S01]  /*2af30*/  STL.64 [R1+0x1298], R4 ;  /* 0x0012980401007387 */ /* 0x0081e20000100a00 */
[----:B------:R-:W-:-:S02]  /*2af40*/  IMAD.MOV.U32 R18, RZ, RZ, R24 ;  /* 0x000000ffff127224 */ /* 0x000fc400078e0018 */
[----:B------:R-:W-:Y:S01]  /*2af50*/  IMAD.MOV.U32 R19, RZ, RZ, R25 ;  /* 0x000000ffff137224 */ /* 0x000fe200078e0019 */
[----:B0-----:R-:W2:Y:S04]  /*2af60*/  LDL.LU.64 R4, [R1+0x80] ;  /* 0x0000800001047983 */ /* 0x001ea80000300a00 */
[----:B------:R-:W-:Y:S04]  /*2af70*/  STL [R1+0x11e8], R0 ;  /* 0x0011e80001007387 */ /* 0x000fe80000100800 */
[----:B------:R-:W-:Y:S04]  /*2af80*/  STL [R1+0x11e4], R3 ;  /* 0x0011e40301007387 */ /* 0x000fe80000100800 */
[----:B------:R-:W3:Y:S04]  /*2af90*/  LDL.LU.64 R26, [R1+0x1338] ;  /* 0x00133800011a7983 */ /* 0x000ee80000300a00 */
[----:B------:R-:W3:Y:S04]  /*2afa0*/  LDL.LU.64 R24, [R1+0x1330] ;  /* 0x0013300001187983 */ /* 0x000ee80000300a00 */
[----:B------:R0:W-:Y:S04]  /*2afb0*/  STL.64 [R1+0x2a0], R12 ;  /* 0x0002a00c01007387 */ /* 0x0001e80000100a00 */
[----:B0-----:R-:W3:Y:S04]  /*2afc0*/  LDL.LU.64 R12, [R1+0x1328] ;  /* 0x00132800010c7983 */ /* 0x001ee80000300a00 */
[----:B------:R-:W-:Y:S01]  /*2afd0*/  STL.64 [R1+0x1260], R18 ;  /* 0x0012601201007387 */ /* 0x000fe20000100a00 */
[----:B------:R-:W-:-:S03]  /*2afe0*/  IMAD.MOV.U32 R2, RZ, RZ, R15 ;  /* 0x000000ffff027224 */ /* 0x000fc600078e000f */
[----:B----4-:R0:W-:Y:S01]  /*2aff0*/  STL.64 [R1+0x1258], R16 ;  /* 0x0012581001007387 */ /* 0x0101e20000100a00 */
[----:B------:R-:W-:-:S03]  /*2b000*/  IMAD.MOV.U32 R29, RZ, RZ, R14 ;  /* 0x000000ffff1d7224 */ /* 0x000fc600078e000e */
[----:B0-----:R-:W4:Y:S04]  /*2b010*/  LDL.LU R16, [R1+0x280] ;  /* 0x0002800001107983 */ /* 0x001f280000300800 */
[----:B------:R-:W4:Y:S04]  /*2b020*/  LDL.LU R17, [R1+0x284] ;  /* 0x0002840001117983 */ /* 0x000f280000300800 */
[----:B------:R-:W4:Y:S04]  /*2b030*/  LDL.LU R18, [R1+0x288] ;  /* 0x0002880001127983 */ /* 0x000f280000300800 */
[----:B------:R-:W4:Y:S04]  /*2b040*/  LDL.LU R19, [R1+0x28c] ;  /* 0x00028c0001137983 */ /* 0x000f280000300800 */
[----:B------:R-:W-:Y:S04]  /*2b050*/  STL [R1+0x11f0], R2 ;  /* 0x0011f00201007387 */ /* 0x000fe80000100800 */
[----:B------:R-:W-:Y:S01]  /*2b060*/  STL [R1+0x11ec], R29 ;  /* 0x0011ec1d01007387 */ /* 0x000fe20000100800 */
[----:B---3--:R-:W-:Y:S01]  /*2b070*/  HMMA.16816.F32 R24, R20, R12, R24 ;  /* 0x0000000c1418723c */ /* 0x008fe20000001818 */
[----:B------:R-:W-:-:S02]  /*2b080*/  IMAD.MOV.U32 R8, RZ, RZ, R12 ;  /* 0x000000ffff087224 */ /* 0x000fc400078e000c */
[----:B------:R-:W-:-:S15]  /*2b090*/  IMAD.MOV.U32 R9, RZ, RZ, R13 ;  /* 0x000000ffff097224 */ /* 0x000fde00078e000d */
[----:B------:R-:W-:Y:S01]  /*2b0a0*/  NOP ;  /* 0x0000000000007918 */ /* 0x000fe20000000000 */
[----:B------:R-:W-:Y:S04]  /*2b0b0*/  STL.64 [R1+0x290], R24 ;  /* 0x0002901801007387 */ /* 0x000fe80000100a00 */
[----:B------:R0:W-:Y:S04]  /*2b0c0*/  STL.64 [R1+0x298], R26 ;  /* 0x0002981a01007387 */ /* 0x0001e80000100a00 */
[----:B0-----:R-:W3:Y:S04]  /*2b0d0*/  LDL.LU.64 R26, [R1+0x1320] ;  /* 0x00132000011a7983 */ /* 0x001ee80000300a00 */
[----:B------:R-:W3:Y:S04]  /*2b0e0*/  LDL.LU.64 R24, [R1+0x1318] ;  /* 0x0013180001187983 */ /* 0x000ee80000300a00 */
[----:B------:R-:W3:Y:S04]  /*2b0f0*/  LDL.LU.64 R12, [R1+0x1310] ;  /* 0x00131000010c7983 */ /* 0x000ee80000300a00 */
[----:B------:R-:W-:Y:S04]  /*2b100*/  STL.64 [R1+0x1288], R10 ;  /* 0x0012880a01007387 */ /* 0x000fe80000100a00 */
[----:B------:R4:W-:Y:S01]  /*2b110*/  STL.64 [R1+0x1280], R8 ;  /* 0x0012800801007387 */ /* 0x0009e20000100a00 */
[----:B--2---:R-:W-:-:S02]  /*2b120*/  IMAD.MOV.U32 R3, RZ, RZ, R4 ;  /* 0x000000ffff037224 */ /* 0x004fc400078e0004 */
[----:B------:R-:W-:Y:S01]  /*2b130*/  IMAD.MOV.U32 R28, RZ, RZ, R5 ;  /* 0x000000ffff1c7224 */ /* 0x000fe200078e0005 */
[----:B----4-:R-:W-:-:S15]  /*2b140*/  HMMA.16816.F32 R8, R20, R4, R16 ;  /* 0x000000041408723c */ /* 0x010fde0000001810 */
[----:B------:R-:W-:-:S04]  /*2b150*/  NOP ;  /* 0x0000000000007918 */ /* 0x000fc80000000000 */
[----:B------:R0:W-:Y:S04]  /*2b160*/  STL.64 [R1+0x280], R8 ;  /* 0x0002800801007387 */ /* 0x0001e80000100a00 */
[----:B------:R-:W-:Y:S04]  /*2b170*/  STL.64 [R1+0x288], R10 ;  /* 0x0002880a01007387 */ /* 0x000fe80000100a00 */
[----:B------:R-:W-:Y:S04]  /*2b180*/  STL [R1+0x11f8], R28 ;  /* 0x0011f81c01007387 */ /* 0x000fe80000100800 */
[----:B------:R-:W-:Y:S01]  /*2b190*/  STL [R1+0x11f4], R3 ;  /* 0x0011f40301007387 */ /* 0x000fe20000100800 */
[----:B---3--:R-:W-:Y:S01]  /*2b1a0*/  HMMA.16816.F32 R4, R20, R12, R24 ;  /* 0x0000000c1404723c */ /* 0x008fe20000001818 */
[----:B------:R-:W-:-:S02]  /*2b1b0*/  IMAD.MOV.U32 R29, RZ, RZ, R12 ;  /* 0x000000ffff1d7224 */ /* 0x000fc400078e000c */
[----:B------:R-:W-:-:S15]  /*2b1c0*/  IMAD.MOV.U32 R0, RZ, RZ, R13 ;  /* 0x000000ffff007224 */ /* 0x000fde00078e000d */
[----:B------:R-:W-:Y:S01]  /*2b1d0*/  NOP ;  /* 0x0000000000007918 */ /* 0x000fe20000000000 */
[----:B------:R-:W-:Y:S04]  /*2b1e0*/  STL.64 [R1+0x270], R4 ;  /* 0x0002700401007387 */ /* 0x000fe80000100a00 */
[----:B------:R-:W-:Y:S04]  /*2b1f0*/  STL.64 [R1+0x278], R6 ;  /* 0x0002780601007387 */ /* 0x000fe80000100a00 */
[----:B------:R-:W2:Y:S04]  /*2b200*/  LDL.LU R12, [R1+0x210] ;  /* 0x00021000010c7983 */ /* 0x000ea80000300800 */
[----:B------:R-:W2:Y:S04]  /*2b210*/  LDL.LU R13, [R1+0x214] ;  /* 0x00021400010d7983 */ /* 0x000ea80000300800 */
[----:B------:R-:W3:Y:S04]  /*2b220*/  LDL.LU R14, [R1+0x218] ;  /* 0x00021800010e7983 */ /* 0x000ee80000300800 */
[----:B------:R-:W3:Y:S04]  /*2b230*/  LDL.LU R15, [R1+0x21c] ;  /* 0x00021c00010f7983 */ /* 0x000ee80000300800 */
[----:B0-----:R-:W4:Y:S04]  /*2b240*/  LDL.LU.64 R8, [R1+0x50] ;  /* 0x0000500001087983 */ /* 0x001f280000300a00 */
[----:B----4-:R0:W-:Y:S04]  /*2b250*/  STL.64 [R1+0x12f8], R8 ;  /* 0x0012f80801007387 */ /* 0x0101e80000100a00 */
[----:B0-----:R-:W4:Y:S04]  /*2b260*/  LDL.LU.64 R8, [R1+0x60] ;  /* 0x0000600001087983 */ /* 0x001f280000300a00 */
[----:B------:R-:W2:Y:S04]  /*2b270*/  LDL.LU.64 R24, [R1+0x40] ;  /* 0x0000400001187983 */ /* 0x000ea80000300a00 */
[----:B--2---:R0:W-:Y:S04]  /*2b280*/  STL.64 [R1+0x12f0], R24 ;  /* 0x0012f01801007387 */ /* 0x0041e80000100a00 */
[----:B0-----:R-:W2:Y:S04]  /*2b290*/  LDL.LU R24, [R1+0x250] ;  /* 0x0002500001187983 */ /* 0x001ea80000300800 */
[----:B------:R-:W2:Y:S04]  /*2b2a0*/  LDL.LU R25, [R1+0x254] ;  /* 0x0002540001197983 */ /* 0x000ea80000300800 */
[----:B------:R-:W2:Y:S04]  /*2b2b0*/  LDL.LU R26, [R1+0x258] ;  /* 0x00025800011a7983 */ /* 0x000ea80000300800 */
[----:B------:R-:W2:Y:S04]  /*2b2c0*/  LDL.LU R27, [R1+0x25c] ;  /* 0x00025c00011b7983 */ /* 0x000ea80000300800 */
[----:B--2---:R-:W-:Y:S04]  /*2b2d0*/  STL.64 [R1+0x1308], R26 ;  /* 0x0013081a01007387 */ /* 0x004fe80000100a00 */
[----:B------:R0:W-:Y:S04]  /*2b2e0*/  STL.64 [R1+0x1300], R24 ;  /* 0x0013001801007387 */ /* 0x0001e80000100a00 */
[----:B0-----:R-:W4:Y:S04]  /*2b2f0*/  LDL.LU R24, [R1+0x260] ;  /* 0x0002600001187983 */ /* 0x001f280000300800 */
[----:B------:R-:W4:Y:S04]  /*2b300*/  LDL.LU R25, [R1+0x264] ;  /* 0x0002640001197983 */ /* 0x000f280000300800 */
[----:B------:R-:W4:Y:S04]  /*2b310*/  LDL.LU R26, [R1+0x268] ;  /* 0x00026800011a7983 */ /* 0x000f280000300800 */
[----:B------:R-:W4:Y:S04]  /*2b320*/  LDL.LU R27, [R1+0x26c] ;  /* 0x00026c00011b7983 */ /* 0x000f280000300800 */
[----:B---3--:R-:W-:Y:S04]  /*2b330*/  STL.64 [R1+0x12b0], R14 ;  /* 0x0012b00e01007387 */ /* 0x008fe80000100a00 */
[----:B------:R0:W-:Y:S04]  /*2b340*/  STL.64 [R1+0x12a8], R12 ;  /* 0x0012a80c01007387 */ /* 0x0001e80000100a00 */
[----:B0-----:R-:W2:Y:S04]  /*2b350*/  LDL.LU.64 R12, [R1+0x20] ;  /* 0x00002000010c7983 */ /* 0x001ea80000300a00 */
[----:B--2---:R0:W-:Y:S04]  /*2b360*/  STL.64 [R1+0x12c8], R12 ;  /* 0x0012c80c01007387 */ /* 0x0041e80000100a00 */
[----:B0-----:R-:W2:Y:S04]  /*2b370*/  LDL.LU.64 R12, [R1+0x30] ;  /* 0x00003000010c7983 */ /* 0x001ea80000300a00 */
[----:B--2---:R0:W-:Y:S04]  /*2b380*/  STL.64 [R1+0x12e8], R12 ;  /* 0x0012e80c01007387 */ /* 0x0041e80000100a00 */
[----:B0-----:R-:W2:Y:S04]  /*2b390*/  LDL.LU R12, [R1+0x240] ;  /* 0x00024000010c7983 */ /* 0x001ea80000300800 */
[----:B------:R-:W2:Y:S04]  /*2b3a0*/  LDL.LU R13, [R1+0x244] ;  /* 0x00024400010d7983 */ /* 0x000ea80000300800 */
[----:B------:R-:W2:Y:S04]  /*2b3b0*/  LDL.LU R14, [R1+0x248] ;  /* 0x00024800010e7983 */ /* 0x000ea80000300800 */
[----:B------:R-:W2:Y:S04]  /*2b3c0*/  LDL.LU R15, [R1+0x24c] ;  /* 0x00024c00010f7983 */ /* 0x000ea80000300800 */
[----:B------:R-:W3:Y:S04]  /*2b3d0*/  LDL.LU R4, [R1+0x200] ;  /* 0x0002000001047983 */ /* 0x000ee80000300800 */
[----:B------:R-:W3:Y:S04]  /*2b3e0*/  LDL.LU R5, [R1+0x204] ;  /* 0x0002040001057983 */ /* 0x000ee80000300800 */
[----:B------:R-:W2:Y:S04]  /*2b3f0*/  LDL.LU R6, [R1+0x208] ;  /* 0x0002080001067983 */ /* 0x000ea80000300800 */
[----:B------:R-:W2:Y:S01]  /*2b400*/  LDL.LU R7, [R1+0x20c] ;  /* 0x00020c0001077983 */ /* 0x000ea20000300800 */
[----:B----4-:R-:W-:Y:S03]  /*2b410*/  HMMA.16816.F32 R24, R20, R8, R24 ;  /* 0x000000081418723c */ /* 0x010fe60000001818 */
        /* <DEDUP_REMOVED lines=8> */
[----:B---3--:R-:W-:Y:S04]  /*2b4a0*/  STL.64 [R1+0x12d8], R6 ;  /* 0x0012d80601007387 */ /* 0x008fe80000100a00 */
[----:B--2---:R0:W-:Y:S04]  /*2b4b0*/  STL.64 [R1+0x12d0], R4 ;  /* 0x0012d00401007387 */ /* 0x0041e80000100a00 */
[----:B0-----:R-:W2:Y:S04]  /*2b4c0*/  LDL.LU R4, [R1+0x230] ;  /* 0x0002300001047983 */ /* 0x001ea80000300800 */
[----:B------:R-:W2:Y:S04]  /*2b4d0*/  LDL.LU R5, [R1+0x234] ;  /* 0x0002340001057983 */ /* 0x000ea80000300800 */
[----:B------:R-:W2:Y:S04]  /*2b4e0*/  LDL.LU R6, [R1+0x238] ;  /* 0x0002380001067983 */ /* 0x000ea80000300800 */
[----:B------:R-:W2:Y:S04]  /*2b4f0*/  LDL.LU R7, [R1+0x23c] ;  /* 0x00023c0001077983 */ /* 0x000ea80000300800 */
[----:B------:R-:W3:Y:S04]  /*2b500*/  LDL.LU.64 R16, [R1] ;  /* 0x0000000001107983 */ /* 0x000ee80000300a00 */
[----:B------:R-:W-:Y:S04]  /*2b510*/  STL [R1+0x1200], R0 ;  /* 0x0012000001007387 */ /* 0x000fe80000100800 */
[----:B------:R-:W-:Y:S04]  /*2b520*/  STL [R1+0x11fc], R29 ;  /* 0x0011fc1d01007387 */ /* 0x000fe80000100800 */
[----:B------:R-:W-:Y:S04]  /*2b530*/  STL.64 [R1+0x260], R24 ;  /* 0x0002601801007387 */ /* 0x000fe80000100a00 */
[----:B------:R0:W-:Y:S04]  /*2b540*/  STL.64 [R1+0x268], R26 ;  /* 0x0002681a01007387 */ /* 0x0001e80000100a00 */
[----:B0-----:R-:W4:Y:S04]  /*2b550*/  LDL.LU.64 R26, [R1+0x1308] ;  /* 0x00130800011a7983 */ /* 0x001f280000300a00 */
[----:B------:R-:W4:Y:S04]  /*2b560*/  LDL.LU.64 R24, [R1+0x1300] ;  /* 0x0013000001187983 */ /* 0x000f280000300a00 */
[----:B------:R-:W4:Y:S04]  /*2b570*/  LDL.LU.64 R8, [R1+0x12f8] ;  /* 0x0012f80001087983 */ /* 0x000f280000300a00 */
[----:B------:R-:W-:Y:S04]  /*2b580*/  STL [R1+0x1208], R2 ;  /* 0x0012080201007387 */ /* 0x000fe80000100800 */
[----:B------:R-:W-:Y:S01]  /*2b590*/  STL [R1+0x1204], R3 ;  /* 0x0012040301007387 */ /* 0x000fe20000100800 */
[----:B----4-:R-:W-:-:S15]  /*2b5a0*/  HMMA.16816.F32 R24, R20, R8, R24 ;  /* 0x000000081418723c */ /* 0x010fde0000001818 */
[----:B------:R-:W-:-:S04]  /*2b5b0*/  NOP ;  /* 0x0000000000007918 */ /* 0x000fc80000000000 */
[----:B------:R0:W-:Y:S04]  /*2b5c0*/  STL.64 [R1+0x250], R24 ;  /* 0x0002501801007387 */ /* 0x0001e80000100a00 */
[----:B------:R-:W-:Y:S04]  /*2b5d0*/  STL.64 [R1+0x258], R26 ;  /* 0x0002581a01007387 */ /* 0x000fe80000100a00 */
[----:B0-----:R-:W4:Y:S01]  /*2b5e0*/  LDL.LU.64 R24, [R1+0x12f0] ;  /* 0x0012f00001187983 */ /* 0x001f220000300a00 */
[----:B------:R-:W-:Y:S02]  /*2b5f0*/  IMAD.MOV.U32 R29, RZ, RZ, R8 ;  /* 0x000000ffff1d7224 */ /* 0x000fe400078e0008 */
[----:B------:R-:W-:Y:S01]  /*2b600*/  IMAD.MOV.U32 R28, RZ, RZ, R9 ;  /* 0x000000ffff1c7224 */ /* 0x000fe200078e0009 */
[----:B------:R-:W2:Y:S04]  /*2b610*/  LDL.LU R8, [R1+0x1f0] ;  /* 0x0001f00001087983 */ /* 0x000ea80000300800 */
[----:B------:R-:W2:Y:S04]  /*2b620*/  LDL.LU R9, [R1+0x1f4] ;  /* 0x0001f40001097983 */ /* 0x000ea80000300800 */
[----:B------:R-:W2:Y:S04]  /*2b630*/  LDL.LU R10, [R1+0x1f8] ;  /* 0x0001f800010a7983 */ /* 0x000ea80000300800 */
[----:B------:R-:W2:Y:S04]  /*2b640*/  LDL.LU R11, [R1+0x1fc] ;  /* 0x0001fc00010b7983 */ /* 0x000ea80000300800 */
[----:B------:R-:W-:Y:S04]  /*2b650*/  STL [R1+0x1214], R28 ;  /* 0x0012141c01007387 */ /* 0x000fe80000100800 */
[----:B------:R-:W-:Y:S01]  /*2b660*/  STL [R1+0x1210], R29 ;  /* 0x0012101d01007387 */ /* 0x000fe20000100800 */
[----:B----4-:R-:W-:-:S15]  /*2b670*/  HMMA.16816.F32 R12, R20, R24, R12 ;  /* 0x00000018140c723c */ /* 0x010fde000000180c */
[----:B------:R-:W-:-:S04]  /*2b680*/  NOP ;  /* 0x0000000000007918 */ /* 0x000fc80000000000 */
[----:B------:R0:W-:Y:S04]  /*2b690*/  STL.64 [R1+0x240], R12 ;  /* 0x0002400c01007387 */ /* 0x0001e80000100a00 */
[----:B------:R-:W-:Y:S04]  /*2b6a0*/  STL.64 [R1+0x248], R14 ;  /* 0x0002480e01007387 */ /* 0x000fe80000100a00 */
[----:B0-----:R-:W2:Y:S01]  /*2b6b0*/  LDL.LU.64 R12, [R1+0x12e8] ;  /* 0x0012e800010c7983 */ /* 0x001ea20000300a00 */
[----:B------:R-:W-:Y:S02]  /*2b6c0*/  IMAD.MOV.U32 R0, RZ, RZ, R24 ;  /* 0x000000ffff007224 */ /* 0x000fe400078e0018 */
[----:B------:R-:W-:-:S02]  /*2b6d0*/  IMAD.MOV.U32 R27, RZ, RZ, R25 ;  /* 0x000000ffff1b7224 */ /* 0x000fc400078e0019 */
[----:B------:R-:W4:Y:S04]  /*2b6e0*/  LDL.LU.64 R24, [R1+0x12e0] ;  /* 0x0012e00001187983 */ /* 0x000f280000300a00 */
[----:B------:R-:W-:Y:S01]  /*2b6f0*/  STL [R1+0x1218], R0 ;  /* 0x0012180001007387 */ /* 0x000fe20000100800 */
[----:B--2---:R-:W-:Y:S01]  /*2b700*/  HMMA.16816.F32 R4, R20, R12, R4 ;  /* 0x0000000c1404723c */ /* 0x004fe20000001804 */
[----:B------:R-:W-:Y:S02]  /*2b710*/  IMAD.MOV.U32 R2, RZ, RZ, R12 ;  /* 0x000000ffff027224 */ /* 0x000fe400078e000c */
        /* <DEDUP_REMOVED lines=13> */
[----:B0-----:R-:W3:Y:S04]  /*2b7f0*/  LDL.LU.64 R6, [R1+0x12c0] ;  /* 0x0012c00001067983 */ /* 0x001ee80000300a00 */
[----:B------:R-:W3:Y:S04]  /*2b800*/  LDL.LU.64 R4, [R1+0x12b8] ;  /* 0x0012b80001047983 */ /* 0x000ee80000300a00 */
[----:B------:R-:W4:Y:S04]  /*2b810*/  LDL.LU.64 R14, [R1+0x12b0] ;  /* 0x0012b000010e7983 */ /* 0x000f280000300a00 */
[----:B------:R-:W4:Y:S02]  /*2b820*/  LDL.LU.64 R12, [R1+0x12a8] ;  /* 0x0012a800010c7983 */ /* 0x000f240000300a00 */
[C---:B----4-:R-:W-:Y:S08]  /*2b830*/  HMMA.16816.F32 R12, R20.reuse, R24, R12 ;  /* 0x00000018140c723c */ /* 0x050ff0000000180c */
[----:B---3--:R-:W-:Y:S11]  /*2b840*/  HMMA.16816.F32 R4, R20, R16, R4 ;  /* 0x000000101404723c */ /* 0x008ff60000001804 */
[----:B------:R0:W-:Y:S04]  /*2b850*/  STL.64 [R1+0x210], R12 ;  /* 0x0002100c01007387 */ /* 0x0001e80000100a00 */
[----:B------:R1:W-:Y:S04]  /*2b860*/  STL.64 [R1+0x218], R14 ;  /* 0x0002180e01007387 */ /* 0x0003e80000100a00 */
[----:B0-----:R-:W2:Y:S04]  /*2b870*/  LDL.LU R12, [R1+0x1e0] ;  /* 0x0001e000010c7983 */ /* 0x001ea80000300800 */
[----:B------:R-:W2:Y:S04]  /*2b880*/  LDL.LU R13, [R1+0x1e4] ;  /* 0x0001e400010d7983 */ /* 0x000ea80000300800 */
[----:B-1----:R-:W2:Y:S04]  /*2b890*/  LDL.LU R14, [R1+0x1e8] ;  /* 0x0001e800010e7983 */ /* 0x002ea80000300800 */
[----:B------:R-:W2:Y:S04]  /*2b8a0*/  LDL.LU R15, [R1+0x1ec] ;  /* 0x0001ec00010f7983 */ /* 0x000ea80000300800 */
[----:B------:R-:W-:Y:S04]  /*2b8b0*/  STL.64 [R1+0x200], R4 ;  /* 0x0002000401007387 */ /* 0x000fe80000100a00 */
[----:B------:R0:W-:Y:S04]  /*2b8c0*/  STL.64 [R1+0x208], R6 ;  /* 0x0002080601007387 */ /* 0x0001e80000100a00 */
[----:B0-----:R-:W3:Y:S04]  /*2b8d0*/  LDL.LU.64 R6, [R1+0x12a0] ;  /* 0x0012a00001067983 */ /* 0x001ee80000300a00 */
[----:B------:R-:W4:Y:S01]  /*2b8e0*/  LDL.LU.64 R4, [R1+0x1298] ;  /* 0x0012980001047983 */ /* 0x000f220000300a00 */
[----:B------:R-:W-:-:S02]  /*2b8f0*/  IMAD.MOV.U32 R29, RZ, RZ, R16 ;  /* 0x000000ffff1d7224 */ /* 0x000fc400078e0010 */
[----:B------:R-:W-:Y:S01]  /*2b900*/  IMAD.MOV.U32 R26, RZ, RZ, R17 ;  /* 0x000000ffff1a7224 */ /* 0x000fe200078e0011 */
[----:B------:R-:W2:Y:S04]  /*2b910*/  LDL.LU R16, [R1+0x1c0] ;  /* 0x0001c00001107983 */ /* 0x000ea80000300800 */
[----:B------:R-:W2:Y:S04]  /*2b920*/  LDL.LU R17, [R1+0x1c4] ;  /* 0x0001c40001117983 */ /* 0x000ea80000300800 */
[----:B------:R-:W2:Y:S04]  /*2b930*/  LDL.LU R18, [R1+0x1c8] ;  /* 0x0001c80001127983 */ /* 0x000ea80000300800 */
[----:B------:R-:W2:Y:S04]  /*2b940*/  LDL.LU R19, [R1+0x1cc] ;  /* 0x0001cc0001137983 */ /* 0x000ea80000300800 */
[----:B------:R-:W-:Y:S04]  /*2b950*/  STL.64 [R1+0x1228], R26 ;  /* 0x0012281a01007387 */ /* 0x000fe80000100a00 */
[----:B------:R3:W-:Y:S01]  /*2b960*/  STL.64 [R1+0x1220], R24 ;  /* 0x0012201801007387 */ /* 0x0007e20000100a00 */
[----:B----4-:R-:W-:Y:S01]  /*2b970*/  HMMA.16816.F32 R8, R20, R4, R8 ;  /* 0x000000041408723c */ /* 0x010fe20000001808 */
[----:B---3--:R-:W-:-:S02]  /*2b980*/  IMAD.MOV.U32 R24, RZ, RZ, R6 ;  /* 0x000000ffff187224 */ /* 0x008fc400078e0006 */
[----:B------:R-:W-:Y:S01]  /*2b990*/  IMAD.MOV.U32 R25, RZ, RZ, R7 ;  /* 0x000000ffff197224 */ /* 0x000fe200078e0007 */
[----:B------:R-:W3:Y:S04]  /*2b9a0*/  LDL.LU R6, [R1+0x1294] ;  /* 0x0012940001067983 */ /* 0x000ee80000300800 */
[----:B------:R-:W3:Y:S04]  /*2b9b0*/  LDL.LU R7, [R1+0x1290] ;  /* 0x0012900001077983 */ /* 0x000ee80000300800 */
[----:B------:R0:W-:Y:S04]  /*2b9c0*/  STL.64 [R1+0x1238], R24 ;  /* 0x0012381801007387 */ /* 0x0001e80000100a00 */
[----:B0-----:R-:W4:Y:S04]  /*2b9d0*/  LDL.LU R24, [R1+0xc0] ;  /* 0x0000c00001187983 */ /* 0x001f280000300800 */
[----:B------:R-:W4:Y:S04]  /*2b9e0*/  LDL.LU R25, [R1+0xc4] ;  /* 0x0000c40001197983 */ /* 0x000f280000300800 */
[----:B------:R-:W-:Y:S04]  /*2b9f0*/  STL.64 [R1+0x1f0], R8 ;  /* 0x0001f00801007387 */ /* 0x000fe80000100a00 */
[----:B------:R0:W-:Y:S04]  /*2ba00*/  STL.64 [R1+0x1f8], R10 ;  /* 0x0001f80a01007387 */ /* 0x0001e80000100a00 */
[----:B0-----:R-:W2:Y:S04]  /*2ba10*/  LDL.LU.64 R10, [R1+0x1288] ;  /* 0x00128800010a7983 */ /* 0x001ea80000300a00 */
[----:B------:R-:W2:Y:S04]  /*2ba20*/  LDL.LU.64 R8, [R1+0x1280] ;  /* 0x0012800001087983 */ /* 0x000ea80000300a00 */
[----:B---3--:R-:W-:Y:S04]  /*2ba30*/  STL.64 [R1+0x1118], R6 ;  /* 0x0011180601007387 */ /* 0x008fe80000100a00 */
[----:B------:R2:W-:Y:S02]  /*2ba40*/  STL.64 [R1+0x1110], R4 ;  /* 0x0011100401007387 */ /* 0x0005e40000100a00 */
[----:B--2---:R-:W-:-:S02]  /*2ba50*/  IMAD.MOV.U32 R4, RZ, RZ, R8 ;  /* 0x000000ffff047224 */ /* 0x004fc400078e0008 */
[----:B------:R-:W-:Y:S01]  /*2ba60*/  IMAD.MOV.U32 R5, RZ, RZ, R9 ;  /* 0x000000ffff057224 */ /* 0x000fe200078e0009 */
[----:B------:R-:W2:Y:S04]  /*2ba70*/  LDL.LU R8, [R1+0x127c] ;  /* 0x00127c0001087983 */ /* 0x000ea80000300800 */
[----:B------:R-:W2:Y:S04]  /*2ba80*/  LDL.LU R9, [R1+0x1278] ;  /* 0x0012780001097983 */ /* 0x000ea80000300800 */
[----:B------:R0:W-:Y:S04]  /*2ba90*/  STL.64 [R1+0x1230], R4 ;  /* 0x0012300401007387 */ /* 0x0001e80000100a00 */
[----:B0-----:R-:W3:Y:S04]  /*2baa0*/  LDL.LU R4, [R1+0x1a0] ;  /* 0x0001a00001047983 */ /* 0x001ee80000300800 */
[----:B------:R-:W3:Y:S04]  /*2bab0*/  LDL.LU R5, [R1+0x1a4] ;  /* 0x0001a40001057983 */ /* 0x000ee80000300800 */
[----:B------:R-:W3:Y:S04]  /*2bac0*/  LDL.LU R6, [R1+0x1a8] ;  /* 0x0001a80001067983 */ /* 0x000ee80000300800 */
[----:B------:R-:W3:Y:S01]  /*2bad0*/  LDL.LU R7, [R1+0x1ac] ;  /* 0x0001ac0001077983 */ /* 0x000ee20000300800 */
[C---:B--2---:R-:W-:Y:S03]  /*2bae0*/  HMMA.16816.F32 R12, R20.reuse, R8, R12 ;  /* 0x00000008140c723c */ /* 0x044fe6000000180c */
[----:B---3--:R-:W-:Y:S04]  /*2baf0*/  STL.64 [R1+0x1248], R6 ;  /* 0x0012480601007387 */ /* 0x008fe80000100a00 */
[----:B------:R0:W-:Y:S04]  /*2bb00*/  STL.64 [R1+0x1240], R4 ;  /* 0x0012400401007387 */ /* 0x0001e80000100a00 */
[----:B0-----:R-:W4:Y:S04]  /*2bb10*/  LDL.LU R4, [R1+0x1b0] ;  /* 0x0001b00001047983 */ /* 0x001f280000300800 */
[----:B------:R-:W4:Y:S04]  /*2bb20*/  LDL.LU R5, [R1+0x1b4] ;  /* 0x0001b40001057983 */ /* 0x000f280000300800 */
[----:B------:R-:W4:Y:S04]  /*2bb30*/  LDL.LU R6, [R1+0x1b8] ;  /* 0x0001b80001067983 */ /* 0x000f280000300800 */
[----:B------:R-:W4:Y:S04]  /*2bb40*/  LDL.LU R7, [R1+0x1bc] ;  /* 0x0001bc0001077983 */ /* 0x000f280000300800 */
[----:B------:R-:W-:Y:S04]  /*2bb50*/  STL.64 [R1+0x1e0], R12 ;  /* 0x0001e00c01007387 */ /* 0x000fe80000100a00 */
[----:B------:R0:W-:Y:S04]  /*2bb60*/  STL.64 [R1+0x1e8], R14 ;  /* 0x0001e80e01007387 */ /* 0x0001e80000100a00 */
[----:B0-----:R-:W2:Y:S04]  /*2bb70*/  LDL.LU.64 R14, [R1+0x1270] ;  /* 0x00127000010e7983 */ /* 0x001ea80000300a00 */
[----:B------:R-:W3:Y:S04]  /*2bb80*/  LDL.LU.64 R12, [R1+0x1268] ;  /* 0x00126800010c7983 */ /* 0x000ee80000300a00 */
[----:B------:R-:W-:Y:S04]  /*2bb90*/  STL.64 [R1+0x1108], R10 ;  /* 0x0011080a01007387 */ /* 0x000fe80000100a00 */
[----:B------:R0:W-:Y:S04]  /*2bba0*/  STL.64 [R1+0x1100], R8 ;  /* 0x0011000801007387 */ /* 0x0001e80000100a00 */
[----:B0-----:R-:W2:Y:S04]  /*2bbb0*/  LDL.LU R8, [R1+0x180] ;  /* 0x0001800001087983 */ /* 0x001ea80000300800 */
[----:B------:R-:W2:Y:S04]  /*2bbc0*/  LDL.LU R9, [R1+0x184] ;  /* 0x0001840001097983 */ /* 0x000ea80000300800 */
[----:B------:R-:W2:Y:S04]  /*2bbd0*/  LDL.LU R10, [R1+0x188] ;  /* 0x00018800010a7983 */ /* 0x000ea80000300800 */
[----:B------:R-:W2:Y:S01]  /*2bbe0*/  LDL.LU R11, [R1+0x18c] ;  /* 0x00018c00010b7983 */ /* 0x000ea20000300800 */
[----:B---3--:R-:W-:Y:S03]  /*2bbf0*/  HMMA.16816.F32 R20, R20, R12, R16 ;  /* 0x0000000c1414723c */ /* 0x008fe60000001810 */
[----:B------:R-:W3:Y:S04]  /*2bc00*/  LDL.LU.64 R18, [R1+0x1260] ;  /* 0x0012600001127983 */ /* 0x000ee80000300a00 */
[----:B------:R-:W4:-:S12]  /*2bc10*/  LDL.LU.64 R16, [R1+0x1258] ;  /* 0x0012580001107983 */ /* 0x000f180000300a00 */
[----:B------:R3:W-:Y:S04]  /*2bc20*/  STL.64 [R1+0x1c0], R20 ;  /* 0x0001c01401007387 */ /* 0x0007e80000100a00 */
[----:B------:R-:W-:Y:S01]  /*2bc30*/  STL.64 [R1+0x1c8], R22 ;  /* 0x0001c81601007387 */ /* 0x000fe20000100a00 */
[----:B---3--:R-:W-:Y:S02]  /*2bc40*/  IMAD.MOV.U32 R20, RZ, RZ, R18 ;  /* 0x000000ffff147224 */ /* 0x008fe400078e0012 */
[----:B------:R-:W-:Y:S01]  /*2bc50*/  IMAD.MOV.U32 R21, RZ, RZ, R19 ;  /* 0x000000ffff157224 */ /* 0x000fe200078e0013 */
[----:B------:R-:W4:Y:S04]  /*2bc60*/  LDL.LU R18, [R1+0x1254] ;  /* 0x0012540001127983 */ /* 0x000f280000300800 */
[----:B------:R-:W4:Y:S04]  /*2bc70*/  LDL.LU R19, [R1+0x1250] ;  /* 0x0012500001137983 */ /* 0x000f280000300800 */
[----:B--2---:R-:W-:Y:S04]  /*2bc80*/  STL.64 [R1+0x10f8], R14 ;  /* 0x0010f80e01007387 */ /* 0x004fe80000100a00 */
[----:B------:R0:W-:Y:S04]  /*2bc90*/  STL.64 [R1+0x10f0], R12 ;  /* 0x0010f00c01007387 */ /* 0x0001e80000100a00 */
[----:B0-----:R-:W2:Y:S04]  /*2bca0*/  LDL.LU R12, [R1+0x190] ;  /* 0x00019000010c7983 */ /* 0x001ea80000300800 */
[----:B------:R-:W2:Y:S04]  /*2bcb0*/  LDL.LU R13, [R1+0x194] ;  /* 0x00019400010d7983 */ /* 0x000ea80000300800 */
[----:B------:R-:W2:Y:S04]  /*2bcc0*/  LDL.LU R14, [R1+0x198] ;  /* 0x00019800010e7983 */ /* 0x000ea80000300800 */
[----:B------:R-:W2:Y:S01]  /*2bcd0*/  LDL.LU R15, [R1+0x19c] ;  /* 0x00019c00010f7983 */ /* 0x000ea20000300800 */
[----:B----4-:R-:W-:Y:S03]  /*2bce0*/  HMMA.16816.F32 R24, R16, R24, R4 ;  /* 0x000000181018723c */ /* 0x010fe60000001804 */
[----:B------:R-:W3:Y:S04]  /*2bcf0*/  LDL.LU.64 R6, [R1+0x1248] ;  /* 0x0012480001067983 */ /* 0x000ee80000300a00 */
[----:B------:R-:W3:-:S12]  /*2bd00*/  LDL.LU.64 R4, [R1+0x1240] ;  /* 0x0012400001047983 */ /* 0x000ed80000300a00 */
[----:B------:R0:W-:Y:S04]  /*2bd10*/  STL.64 [R1+0x1b0], R24 ;  /* 0x0001b01801007387 */ /* 0x0001e80000100a00 */
[----:B------:R3:W-:Y:S04]  /*2bd20*/  STL.64 [R1+0x1b8], R26 ;  /* 0x0001b81a01007387 */ /* 0x0007e80000100a00 */
[----:B0-----:R-:W3:Y:S01]  /*2bd30*/  LDL.LU.64 R24, [R1+0x1238] ;  /* 0x0012380001187983 */ /* 0x001ee20000300a00 */
[----:B--2---:R-:W-:Y:S01]  /*2bd40*/  HMMA.16816.F32 R12, R16, R20, R12 ;  /* 0x00000014100c723c */ /* 0x004fe2000000180c */
[----:B------:R-:W-:-:S07]  /*2bd50*/  IMAD.MOV.U32 R20, RZ, RZ, R0 ;  /* 0x000000ffff147224 */ /* 0x000fce00078e0000 */
[----:B---3--:R-:W-:Y:S01]  /*2bd60*/  HMMA.16816.F32 R24, R16, R24, R4 ;  /* 0x000000181018723c */ /* 0x008fe20000001804 */
[----:B------:R-:W2:-:S15]  /*2bd70*/  LDL.LU.64 R4, [R1+0x1230] ;  /* 0x0012300001047983 */ /* 0x000e9e0000300a00 */
[----:B------:R-:W-:-:S03]  /*2bd80*/  NOP ;  /* 0x0000000000007918 */ /* 0x000fc60000000000 */
[----:B------:R-:W-:Y:S04]  /*2bd90*/  STL.64 [R1+0x1a0], R24 ;  /* 0x0001a01801007387 */ /* 0x000fe80000100a00 */
[----:B------:R0:W-:Y:S04]  /*2bda0*/  STL.64 [R1+0x1a8], R26 ;  /* 0x0001a81a01007387 */ /* 0x0001e80000100a00 */
[----:B0-----:R-:W3:Y:S04]  /*2bdb0*/  LDL.LU.64 R26, [R1+0x1228] ;  /* 0x00122800011a7983 */ /* 0x001ee80000300a00 */
[----:B------:R-:W4:Y:S04]  /*2bdc0*/  LDL.LU.64 R24, [R1+0x1220] ;  /* 0x0012200001187983 */ /* 0x000f280000300a00 */
[----:B------:R-:W-:Y:S04]  /*2bdd0*/  STL.64 [R1+0x190], R12 ;  /* 0x0001900c01007387 */ /* 0x000fe80000100a00 */
[----:B------:R-:W-:Y:S04]  /*2bde0*/  STL.64 [R1+0x198], R14 ;  /* 0x0001980e01007387 */ /* 0x000fe80000100a00 */
[----:B------:R-:W4:Y:S01]  /*2bdf0*/  LDL.LU R0, [R1+0x1218] ;  /* 0x0012180001007983 */ /* 0x000f220000300800 */
[----:B------:R-:W-:Y:S01]  /*2be00*/  IMAD.MOV.U32 R21, RZ, RZ, R28 ;  /* 0x000000ffff157224 */ /* 0x000fe200078e001c */
[----:B--2---:R-:W-:-:S15]  /*2be10*/  HMMA.16816.F32 R4, R16, R4, R8 ;  /* 0x000000041004723c */ /* 0x004fde0000001808 */
[----:B------:R-:W-:-:S04]  /*2be20*/  NOP ;  /* 0x0000000000007918 */ /* 0x000fc80000000000 */
[----:B------:R0:W-:Y:S04]  /*2be30*/  STL.64 [R1+0x180], R4 ;  /* 0x0001800401007387 */ /* 0x0001e80000100a00 */
[----:B------:R-:W-:Y:S04]  /*2be40*/  STL.64 [R1+0x188], R6 ;  /* 0x0001880601007387 */ /* 0x000fe80000100a00 */
[----:B------:R-:W2:Y:S04]  /*2be50*/  LDL.LU R28, [R1+0x1214] ;  /* 0x00121400011c7983 */ /* 0x000ea80000300800 */
[----:B------:R1:W-:Y:S01]  /*2be60*/  STL.64 [R1+0x1150], R20 ;  /* 0x0011501401007387 */ /* 0x0003e20000100a00 */
[----:B0-----:R-:W-:-:S02]  /*2be70*/  IMAD.MOV.U32 R4, RZ, RZ, R29 ;  /* 0x000000ffff047224 */ /* 0x001fc400078e001d */
[----:B---3--:R-:W-:Y:S01]  /*2be80*/  IMAD.MOV.U32 R5, RZ, RZ, R26 ;  /* 0x000000ffff057224 */ /* 0x008fe200078e001a */
[----:B------:R-:W3:Y:S01]  /*2be90*/  LDL.LU R29, [R1+0x1210] ;  /* 0x00121000011d7983 */ /* 0x000ee20000300800 */
[----:B-1----:R-:W-:Y:S02]  /*2bea0*/  IMAD.MOV.U32 R20, RZ, RZ, R2 ;  /* 0x000000ffff147224 */ /* 0x002fe400078e0002 */
[----:B------:R-:W-:Y:S01]  /*2beb0*/  IMAD.MOV.U32 R21, RZ, RZ, R3 ;  /* 0x000000ffff157224 */ /* 0x000fe200078e0003 */
[----:B------:R-:W2:Y:S04]  /*2bec0*/  LDL.LU R26, [R1+0x120c] ;  /* 0x00120c00011a7983 */ /* 0x000ea80000300800 */
[----:B------:R-:W2:Y:S04]  /*2bed0*/  LDL.LU R2, [R1+0x1208] ;  /* 0x0012080001027983 */ /* 0x000ea80000300800 */
[----:B------:R-:W2:Y:S04]  /*2bee0*/  LDL.LU R3, [R1+0x1204] ;  /* 0x0012040001037983 */ /* 0x000ea80000300800 */
[----:B------:R4:W-:Y:S02]  /*2bef0*/  STL.64 [R1+0x1168], R20 ;  /* 0x0011681401007387 */ /* 0x0009e40000100a00 */
[----:B----4-:R-:W-:-:S02]  /*2bf00*/  IMAD.MOV.U32 R20, RZ, RZ, R0 ;  /* 0x000000ffff147224 */ /* 0x010fc400078e0000 */
[----:B------:R-:W-:Y:S01]  /*2bf10*/  IMAD.MOV.U32 R21, RZ, RZ, R27 ;  /* 0x000000ffff157224 */ /* 0x000fe200078e001b */
[----:B------:R-:W4:Y:S04]  /*2bf20*/  LDL.LU R0, [R1+0x1200] ;  /* 0x0012000001007983 */ /* 0x000f280000300800 */
[----:B------:R-:W-:Y:S04]  /*2bf30*/  STL.64 [R1+0x1180], R20 ;  /* 0x0011801401007387 */ /* 0x000fe80000100a00 */
[----:B------:R-:W2:Y:S04]  /*2bf40*/  LDL R27, [R1+0x460] ;  /* 0x00046000011b7983 */ /* 0x000ea80000100800 */
[----:B--2---:R-:W-:Y:S04]  /*2bf50*/  STL.64 [R1+0x1148], R26 ;  /* 0x0011481a01007387 */ /* 0x004fe80000100a00 */
[----:B------:R0:W-:Y:S04]  /*2bf60*/  STL.64 [R1+0x1140], R24 ;  /* 0x0011401801007387 */ /* 0x0001e80000100a00 */
[----:B0-----:R-:W2:Y:S04]  /*2bf70*/  LDL.LU R24, [R1+0x110] ;  /* 0x0001100001187983 */ /* 0x001ea80000300800 */
[----:B------:R-:W2:Y:S04]  /*2bf80*/  LDL.LU R25, [R1+0x114] ;  /* 0x0001140001197983 */ /* 0x000ea80000300800 */
[----:B------:R-:W2:Y:S04]  /*2bf90*/  LDL.LU R26, [R1+0x118] ;  /* 0x00011800011a7983 */ /* 0x000ea80000300800 */
[----:B------:R-:W2:Y:S01]  /*2bfa0*/  LDL.LU R27, [R1+0x11c] ;  /* 0x00011c00011b7983 */ /* 0x000ea20000300800 */
[----:B---3--:R-:W-:-:S02]  /*2bfb0*/  IMAD.MOV.U32 R20, RZ, RZ, R29 ;  /* 0x000000ffff147224 */ /* 0x008fc400078e001d */
[----:B------:R-:W-:Y:S01]  /*2bfc0*/  IMAD.MOV.U32 R21, RZ, RZ, R28 ;  /* 0x000000ffff157224 */ /* 0x000fe200078e001c */
[----:B------:R-:W3:Y:S04]  /*2bfd0*/  LDL.LU R29, [R1+0x11fc] ;  /* 0x0011fc00011d7983 */ /* 0x000ee80000300800 */
[----:B------:R-:W3:Y:S04]  /*2bfe0*/  LDL.LU R28, [R1+0x11f8] ;  /* 0x0011f800011c7983 */ /* 0x000ee80000300800 */
[----:B------:R-:W-:Y:S04]  /*2bff0*/  STL.64 [R1+0x1198], R20 ;  /* 0x0011981401007387 */ /* 0x000fe80000100a00 */
[----:B--2---:R-:W-:Y:S04]  /*2c000*/  STL.64 [R1+0x1160], R26 ;  /* 0x0011601a01007387 */ /* 0x004fe80000100a00 */
[----:B------:R0:W-:Y:S04]  /*2c010*/  STL.64 [R1+0x1158], R24 ;  /* 0x0011581801007387 */ /* 0x0001e80000100a00 */
[----:B0-----:R-:W2:Y:S04]  /*2c020*/  LDL.LU R24, [R1+0x120] ;  /* 0x0001200001187983 */ /* 0x001ea80000300800 */
[----:B------:R-:W2:Y:S04]  /*2c030*/  LDL.LU R25, [R1+0x124] ;  /* 0x0001240001197983 */ /* 0x000ea80000300800 */
[----:B------:R-:W2:Y:S04]  /*2c040*/  LDL.LU R26, [R1+0x128] ;  /* 0x00012800011a7983 */ /* 0x000ea80000300800 */
[----:B------:R-:W2:Y:S01]  /*2c050*/  LDL.LU R27, [R1+0x12c] ;  /* 0x00012c00011b7983 */ /* 0x000ea20000300800 */
[----:B------:R-:W-:-:S02]  /*2c060*/  IMAD.MOV.U32 R20, RZ, RZ, R3 ;  /* 0x000000ffff147224 */ /* 0x000fc400078e0003 */
        /* <DEDUP_REMOVED lines=10> */
[----:B---3--:R-:W-:-:S02]  /*2c110*/  IMAD.MOV.U32 R20, RZ, RZ, R29 ;  /* 0x000000ffff147224 */ /* 0x008fc400078e001d */
[----:B----4-:R-:W-:Y:S01]  /*2c120*/  IMAD.MOV.U32 R21, RZ, RZ, R0 ;  /* 0x000000ffff157224 */ /* 0x010fe200078e0000 */
[----:B------:R-:W3:Y:S04]  /*2c130*/  LDL.LU R29, [R1+0x11ec] ;  /* 0x0011ec00011d7983 */ /* 0x000ee80000300800 */
[----:B------:R-:W4:Y:S04]  /*2c140*/  LDL.LU R0, [R1+0x11e8] ;  /* 0x0011e80001007983 */ /* 0x000f280000300800 */
        /* <DEDUP_REMOVED lines=29> */
[----:B------:R0:W-:Y:S04]  /*2c320*/  STL.64 [R1+0x1138], R4 ;  /* 0x0011380401007387 */ /* 0x0001e80000100a00 */
[----:B0-----:R-:W3:Y:S04]  /*2c330*/  LDL.LU R4, [R1+0x100] ;  /* 0x0001000001047983 */ /* 0x001ee80000300800 */
[----:B------:R-:W3:Y:S04]  /*2c340*/  LDL.LU R5, [R1+0x104] ;  /* 0x0001040001057983 */ /* 0x000ee80000300800 */
[----:B------:R-:W3:Y:S04]  /*2c350*/  LDL.LU R6, [R1+0x108] ;  /* 0x0001080001067983 */ /* 0x000ee80000300800 */
[----:B------:R-:W3:Y:S04]  /*2c360*/  LDL.LU R7, [R1+0x10c] ;  /* 0x00010c0001077983 */ /* 0x000ee80000300800 */
[----:B------:R-:W3:Y:S04]  /*2c370*/  LDL.LU R8, [R1+0xe0] ;  /* 0x0000e00001087983 */ /* 0x000ee80000300800 */
[----:B------:R-:W3:Y:S04]  /*2c380*/  LDL.LU R9, [R1+0xe4] ;  /* 0x0000e40001097983 */ /* 0x000ee80000300800 */
[----:B------:R-:W3:Y:S04]  /*2c390*/  LDL.LU R10, [R1+0xe8] ;  /* 0x0000e800010a7983 */ /* 0x000ee80000300800 */
[----:B------:R-:W3:Y:S01]  /*2c3a0*/  LDL.LU R11, [R1+0xec] ;  /* 0x0000ec00010b7983 */ /* 0x000ee20000300800 */
[C---:B--2---:R-:W-:Y:S03]  /*2c3b0*/  HMMA.16816.F32 R20, R16.reuse, R20, R24 ;  /* 0x000000141014723c */ /* 0x044fe60000001818 */
[----:B---3--:R-:W-:Y:S04]  /*2c3c0*/  STL.64 [R1+0x1128], R10 ;  /* 0x0011280a01007387 */ /* 0x008fe80000100a00 */
[----:B------:R0:W-:Y:S04]  /*2c3d0*/  STL.64 [R1+0x1120], R8 ;  /* 0x0011200801007387 */ /* 0x0001e80000100a00 */
[----:B0-----:R-:W2:Y:S04]  /*2c3e0*/  LDL.LU R8, [R1+0xf0] ;  /* 0x0000f00001087983 */ /* 0x001ea80000300800 */
[----:B------:R-:W2:Y:S04]  /*2c3f0*/  LDL.LU R9, [R1+0xf4] ;  /* 0x0000f40001097983 */ /* 0x000ea80000300800 */
[----:B------:R-:W2:Y:S04]  /*2c400*/  LDL.LU R10, [R1+0xf8] ;  /* 0x0000f800010a7983 */ /* 0x000ea80000300800 */
[----:B------:R-:W2:Y:S04]  /*2c410*/  LDL.LU R11, [R1+0xfc] ;  /* 0x0000fc00010b7983 */ /* 0x000ea80000300800 */
[----:B------:R-:W3:Y:S04]  /*2c420*/  LDL.LU R12, [R1+0xd0] ;  /* 0x0000d000010c7983 */ /* 0x000ee80000300800 */
[----:B------:R-:W3:Y:S04]  /*2c430*/  LDL.LU R13, [R1+0xd4] ;  /* 0x0000d400010d7983 */ /* 0x000ee80000300800 */
[----:B------:R-:W3:Y:S04]  /*2c440*/  LDL.LU R14, [R1+0xd8] ;  /* 0x0000d800010e7983 */ /* 0x000ee80000300800 */
        /* <DEDUP_REMOVED lines=27> */
[----:B------:R2:W-:Y:S04]  /*2c600*/  STL [R1+0x138], R22 ;  /* 0x0001381601007387 */ /* 0x0005e80000100800 */
[----:B0-----:R-:W2:Y:S01]  /*2c610*/  LDL.LU.64 R20, [R1+0x1168] ;  /* 0x0011680001147983 */ /* 0x001ea20000300a00 */
[----:B------:R-:W-:Y:S02]  /*2c620*/  IMAD.MOV.U32 R15, RZ, RZ, R28 ;  /* 0x000000ffff0f7224 */ /* 0x000fe400078e001c */
[----:B------:R-:W-:-:S05]  /*2c630*/  IMAD.MOV.U32 R28, RZ, RZ, R23 ;  /* 0x000000ffff1c7224 */ /* 0x000fca00078e0017 */
        /* <DEDUP_REMOVED lines=9> */
[----:B------:R-:W3:-:S13]  /*2c6d0*/  LDL.LU.64 R24, [R1+0x1140] ;  /* 0x0011400001187983 */ /* 0x000eda0000300a00 */
[----:B------:R-:W-:Y:S04]  /*2c6e0*/  STL.64 [R1+0x110], R20 ;  /* 0x0001101401007387 */ /* 0x000fe80000100a00 */
[----:B------:R-:W-:Y:S01]  /*2c6f0*/  STL [R1+0x118], R22 ;  /* 0x0001181601007387 */ /* 0x000fe20000100800 */
[----:B------:R-:W-:-:S05]  /*2c700*/  IMAD.MOV.U32 R28, RZ, RZ, R23 ;  /* 0x000000ffff1c7224 */ /* 0x000fca00078e0017 */
[----:B------:R-:W-:Y:S04]  /*2c710*/  STL [R1+0xf7c], R28 ;  /* 0x000f7c1c01007387 */ /* 0x000fe80000100800 */
[----:B--2---:R-:W0:Y:S04]  /*2c720*/  LDSM.16.MT88.4 R20, [R27+UR5+0x8c00] ;  /* 0x008c00051b14783b */ /* 0x004e280008004200 */
[----:B0-----:R0:W-:Y:S02]  /*2c730*/  STL.64 [R1+0x10e8], R22 ;  /* 0x0010e81601007387 */ /* 0x0011e40000100a00 */
[----:B0-----:R-:W-:-:S02]  /*2c740*/  IMAD.MOV.U32 R23, RZ, RZ, R26 ;  /* 0x000000ffff177224 */ /* 0x001fc400078e001a */
[C---:B---3--:R-:W-:Y:S01]  /*2c750*/  HMMA.16816.F32 R24, R16.reuse, R24, R4 ;  /* 0x000000181018723c */ /* 0x048fe20000001804 */
[----:B------:R0:W-:Y:S04]  /*2c760*/  STL.64 [R1+0x10e0], R20 ;  /* 0x0010e01401007387 */ /* 0x0001e80000100a00 */
[----:B0-----:R-:W2:Y:S04]  /*2c770*/  LDL.LU R20, [R1+0x1d0] ;  /* 0x0001d00001147983 */ /* 0x001ea80000300800 */
[----:B------:R-:W2:Y:S04]  /*2c780*/  LDL.LU R21, [R1+0x1d4] ;  /* 0x0001d40001157983 */ /* 0x000ea80000300800 */
[----:B------:R-:W2:Y:S04]  /*2c790*/  LDL.LU R22, [R1+0x1d8] ;  /* 0x0001d80001167983 */ /* 0x000ea80000300800 */
[----:B------:R-:W3:Y:S04]  /*2c7a0*/  LDL.LU.64 R4, [R1+0x1138] ;  /* 0x0011380001047983 */ /* 0x000ee80000300a00 */
[----:B------:R-:W-:Y:S04]  /*2c7b0*/  STL.64 [R1+0x100], R24 ;  /* 0x0001001801007387 */ /* 0x000fe80000100a00 */
[----:B------:R0:W-:Y:S04]  /*2c7c0*/  STL.64 [R1+0x108], R26 ;  /* 0x0001081a01007387 */ /* 0x0001e80000100a00 */
[----:B0-----:R-:W2:Y:S04]  /*2c7d0*/  LDL.LU R27, [R1+0x1130] ;  /* 0x00113000011b7983 */ /* 0x001ea80000300800 */
[----:B--2---:R-:W0:Y:S01]  /*2c7e0*/  LDSM.16.MT88.4 R24, [R27+UR5+0x8c00] ;  /* 0x008c00051b18783b */ /* 0x004e220008004200 */
[----:B---3--:R-:W-:-:S15]  /*2c7f0*/  HMMA.16816.F32 R4, R16, R4, R8 ;  /* 0x000000041004723c */ /* 0x008fde0000001808 */
[----:B------:R-:W-:-:S04]  /*2c800*/  NOP ;  /* 0x0000000000007918 */ /* 0x000fc80000000000 */
[----:B------:R-:W-:Y:S01]  /*2c810*/  IMAD.MOV.U32 R28, RZ, RZ, R7 ;  /* 0x000000ffff1c7224 */ /* 0x000fe200078e0007 */
[----:B0-----:R0:W-:Y:S04]  /*2c820*/  STL.64 [R1+0x1000], R26 ;  /* 0x0010001a01007387 */ /* 0x0011e80000100a00 */
[----:B------:R-:W-:Y:S04]  /*2c830*/  STL.64 [R1+0xff8], R24 ;  /* 0x000ff81801007387 */ /* 0x000fe80000100a00 */
[----:B0-----:R-:W2:Y:S04]  /*2c840*/  LDL.LU.64 R26, [R1+0xc8] ;  /* 0x0000c800011a7983 */ /* 0x001ea80000300a00 */
[----:B------:R-:W3:Y:S04]  /*2c850*/  LDL.LU.64 R10, [R1+0x1128] ;  /* 0x00112800010a7983 */ /* 0x000ee80000300a00 */
[----:B------:R-:W3:Y:S04]  /*2c860*/  LDL.LU.64 R8, [R1+0x1120] ;  /* 0x0011200001087983 */ /* 0x000ee80000300a00 */
[----:B------:R-:W-:Y:S04]  /*2c870*/  STL.64 [R1+0xf0], R4 ;  /* 0x0000f00401007387 */ /* 0x000fe80000100a00 */
[----:B------:R0:W-:Y:S04]  /*2c880*/  STL [R1+0xf8], R6 ;  /* 0x0000f80601007387 */ /* 0x0001e80000100800 */
[----:B0-----:R-:W2:Y:S04]  /*2c890*/  LDL.LU.64 R6, [R1+0x1118] ;  /* 0x0011180001067983 */ /* 0x001ea80000300a00 */
[----:B------:R-:W3:Y:S04]  /*2c8a0*/  LDL.LU.64 R4, [R1+0x1110] ;  /* 0x0011100001047983 */ /* 0x000ee80000300a00 */
[----:B------:R-:W-:Y:S01]  /*2c8b0*/  STL [R1+0xfb8], R28 ;  /* 0x000fb81c01007387 */ /* 0x000fe20000100800 */
[----:B---3--:R-:W-:-:S15]  /*2c8c0*/  HMMA.16816.F32 R8, R16, R4, R8 ;  /* 0x000000041008723c */ /* 0x008fde0000001808 */
[----:B------:R-:W-:-:S04]  /*2c8d0*/  NOP ;  /* 0x0000000000007918 */ /* 0x000fc80000000000 */
[----:B------:R-:W-:Y:S04]  /*2c8e0*/  STL.64 [R1+0xe0], R8 ;  /* 0x0000e00801007387 */ /* 0x000fe80000100a00 */
[----:B------:R0:W-:Y:S04]  /*2c8f0*/  STL.64 [R1+0xe8], R10 ;  /* 0x0000e80a01007387 */ /* 0x0001e80000100a00 */
[----:B0-----:R-:W3:Y:S04]  /*2c900*/  LDL.LU.64 R10, [R1+0x1108] ;  /* 0x00110800010a7983 */ /* 0x001ee80000300a00 */
[----:B------:R-:W3:Y:S04]  /*2c910*/  LDL.LU.64 R8, [R1+0x1100] ;  /* 0x0011000001087983 */ /* 0x000ee80000300a00 */
[----:B--2---:R0:W-:Y:S04]  /*2c920*/  STL.64 [R1+0x10c0], R6 ;  /* 0x0010c00601007387 */ /* 0x0041e80000100a00 */
[----:B0-----:R-:W2:Y:S04]  /*2c930*/  LDL R6, [R1+0xb8] ;  /* 0x0000b80001067983 */ /* 0x001ea80000100800 */
[----:B------:R-:W2:Y:S01]  /*2c940*/  LDL R7, [R1+0xbc] ;  /* 0x0000bc0001077983 */ /* 0x000ea20000100800 */
[----:B---3--:R-:W-:-:S15]  /*2c950*/  HMMA.16816.F32 R12, R16, R8, R12 ;  /* 0x00000008100c723c */ /* 0x008fde000000180c */
[----:B------:R-:W-:-:S04]  /*2c960*/  NOP ;  /* 0x0000000000007918 */ /* 0x000fc80000000000 */
[----:B------:R-:W-:Y:S04]  /*2c970*/  STL.64 [R1+0xd0], R12 ;  /* 0x0000d00c01007387 */ /* 0x000fe80000100a00 */
[----:B------:R0:W-:Y:S04]  /*2c980*/  STL.64 [R1+0xd8], R14 ;  /* 0x0000d80e01007387 */ /* 0x0001e80000100a00 */
[----:B0-----:R-:W3:Y:S04]  /*2c990*/  LDL.LU.64 R14, [R1+0x10f8] ;  /* 0x0010f800010e7983 */ /* 0x001ee80000300a00 */
[----:B------:R-:W2:Y:S04]  /*2c9a0*/  LDL.LU.64 R12, [R1+0x10f0] ;  /* 0x0010f000010c7983 */ /* 0x000ea80000300a00 */
[----:B------:R-:W3:Y:S04]  /*2c9b0*/  LDL.LU R8, [R1+0x2c0] ;  /* 0x0002c00001087983 */ /* 0x000ee80000300800 */
[----:B------:R-:W3:Y:S01]  /*2c9c0*/  LDL.LU R9, [R1+0x2c4] ;  /* 0x0002c40001097983 */ /* 0x000ee20000300800 */
[----:B--2---:R-:W-:Y:S03]  /*2c9d0*/  HMMA.16816.F32 R16, R16, R12, R20 ;  /* 0x0000000c1010723c */ /* 0x004fe60000001814 */
[----:B------:R-:W2:Y:S04]  /*2c9e0*/  LDL.LU.64 R22, [R1+0x10e8] ;  /* 0x0010e80001167983 */ /* 0x000ea80000300a00 */
[----:B------:R-:W2:Y:S04]  /*2c9f0*/  LDL.LU.64 R20, [R1+0x10e0] ;  /* 0x0010e00001147983 */ /* 0x000ea80000300a00 */
[----:B---3--:R-:W-:Y:S08]  /*2ca00*/  STL.64 [R1+0x10d8], R14 ;  /* 0x0010d80e01007387 */ /* 0x008ff00000100a00 */
[----:B------:R-:W-:Y:S04]  /*2ca10*/  STL.64 [R1+0xee0], R18 ;  /* 0x000ee01201007387 */ /* 0x000fe80000100a00 */
[----:B------:R0:W-:Y:S04]  /*2ca20*/  STL.64 [R1+0xed8], R16 ;  /* 0x000ed81001007387 */ /* 0x0001e80000100a00 */
[----:B0-----:R-:W3:Y:S04]  /*2ca30*/  LDL.LU R16, [R1+0x2b0] ;  /* 0x0002b00001107983 */ /* 0x001ee80000300800 */
[----:B------:R-:W3:Y:S01]  /*2ca40*/  LDL.LU R17, [R1+0x2b4] ;  /* 0x0002b40001117983 */ /* 0x000ee20000300800 */
[----:B----4-:R-:W-:-:S02]  /*2ca50*/  IMAD.MOV.U32 R19, RZ, RZ, R0 ;  /* 0x000000ffff137224 */ /* 0x010fc400078e0000 */
[----:B------:R-:W-:Y:S01]  /*2ca60*/  IMAD.MOV.U32 R18, RZ, RZ, R3 ;  /* 0x000000ffff127224 */ /* 0x000fe200078e0003 */
[----:B--2---:R-:W-:Y:S01]  /*2ca70*/  HMMA.16816.F32 R12, R20, R26, R8 ;  /* 0x0000001a140c723c */ /* 0x004fe20000001808 */
[----:B------:R-:W-:Y:S02]  /*2ca80*/  IMAD.MOV.U32 R10, RZ, RZ, R26 ;  /* 0x000000ffff0a7224 */ /* 0x000fe400078e001a */
[----:B------:R-:W-:-:S15]  /*2ca90*/  IMAD.MOV.U32 R11, RZ, RZ, R27 ;  /* 0x000000ffff0b7224 */ /* 0x000fde00078e001b */
[----:B------:R-:W-:Y:S01]  /*2caa0*/  NOP ;  /* 0x0000000000007918 */ /* 0x000fe20000000000 */
[----:B------:R0:W-:Y:S04]  /*2cab0*/  STL.64 [R1+0x450], R12 ;  /* 0x0004500c01007387 */ /* 0x0001e80000100a00 */
[----:B------:R-:W-:Y:S01]  /*2cac0*/  STL.64 [R1+0x458], R14 ;  /* 0x0004580e01007387 */ /* 0x000fe20000100a00 */
[----:B------:R-:W-:Y:S02]  /*2cad0*/  IMAD.MOV.U32 R0, RZ, RZ, R12 ;  /* 0x000000ffff007224 */ /* 0x000fe400078e000c */
[----:B------:R-:W-:Y:S01]  /*2cae0*/  IMAD.MOV.U32 R3, RZ, RZ, R13 ;  /* 0x000000ffff037224 */ /* 0x000fe200078e000d */
[----:B0-----:R-:W2:Y:S04]  /*2caf0*/  LDL.LU R12, [R1+0x2a0] ;  /* 0x0002a000010c7983 */ /* 0x001ea80000300800 */
[----:B------:R-:W2:Y:S04]  /*2cb00*/  LDL.LU R13, [R1+0x2a4] ;  /* 0x0002a400010d7983 */ /* 0x000ea80000300800 */
[----:B------:R0:W-:Y:S04]  /*2cb10*/  STL.64 [R1+0x10b8], R10 ;  /* 0x0010b80a01007387 */ /* 0x0001e80000100a00 */
[----:B0-----:R-:W4:Y:S01]  /*2cb20*/  LDL.LU.64 R10, [R1+0x88] ;  /* 0x00008800010a7983 */ /* 0x001f220000300a00 */
[----:B---3--:R-:W-:Y:S03]  /*2cb30*/  HMMA.16816.F32 R4, R20, R6, R16 ;  /* 0x000000061404723c */ /* 0x008fe60000001810 */
[----:B----4-:R-:W-:Y:S04]  /*2cb40*/  STL.64 [R1+0x10c8], R10 ;  /* 0x0010c80a01007387 */ /* 0x010fe80000100a00 */
[----:B------:R-:W3:Y:S04]  /*2cb50*/  LDL.LU.64 R26, [R1+0x48] ;  /* 0x00004800011a7983 */ /* 0x000ee80000300a00 */
[----:B---3--:R-:W-:Y:S04]  /*2cb60*/  STL.64 [R1+0x1088], R26 ;  /* 0x0010881a01007387 */ /* 0x008fe80000100a00 */
[----:B------:R-:W-:Y:S04]  /*2cb70*/  STL [R1+0xe10], R0 ;  /* 0x000e100001007387 */ /* 0x000fe80000100800 */
[----:B------:R-:W-:Y:S04]  /*2cb80*/  STL [R1+0xe0c], R3 ;  /* 0x000e0c0301007387 */ /* 0x000fe80000100800 */
[----:B------:R-:W-:Y:S04]  /*2cb90*/  STL.64 [R1+0x440], R4 ;  /* 0x0004400401007387 */ /* 0x000fe80000100a00 */
[----:B------:R0:W-:Y:S04]  /*2cba0*/  STL.64 [R1+0x448], R6 ;  /* 0x0004480601007387 */ /* 0x0001e80000100a00 */
[----:B0-----:R-:W3:Y:S04]  /*2cbb0*/  LDL R6, [R1+0x98] ;  /* 0x0000980001067983 */ /* 0x001ee80000100800 */
[----:B------:R-:W3:Y:S04]  /*2cbc0*/  LDL R7, [R1+0x9c] ;  /* 0x00009c0001077983 */ /* 0x000ee80000100800 */
[----:B---3--:R0:W-:Y:S04]  /*2cbd0*/  STL.64 [R1+0x10d0], R6 ;  /* 0x0010d00601007387 */ /* 0x0081e80000100a00 */
[----:B0-----:R-:W2:Y:S04]  /*2cbe0*/  LDL.LU.64 R6, [R1+0xa8] ;  /* 0x0000a80001067983 */ /* 0x001ea80000300a00 */
[----:B------:R-:W3:Y:S04]  /*2cbf0*/  LDL.LU R8, [R1+0x290] ;  /* 0x0002900001087983 */ /* 0x000ee80000300800 */
[----:B------:R-:W3:Y:S04]  /*2cc00*/  LDL.LU R9, [R1+0x294] ;  /* 0x0002940001097983 */ /* 0x000ee80000300800 */
[----:B------:R-:W3:Y:S04]  /*2cc10*/  LDL.LU R10, [R1+0x298] ;  /* 0x00029800010a7983 */ /* 0x000ee80000300800 */
[----:B------:R-:W3:Y:S04]  /*2cc20*/  LDL.LU R11, [R1+0x29c] ;  /* 0x00029c00010b7983 */ /* 0x000ee80000300800 */
[----:B------:R-:W4:Y:S04]  /*2cc30*/  LDL.LU R16, [R1+0x270] ;  /* 0x0002700001107983 */ /* 0x000f280000300800 */
[----:B------:R-:W4:Y:S04]  /*2cc40*/  LDL.LU R17, [R1+0x274] ;  /* 0x0002740001117983 */ /* 0x000f280000300800 */
[----:B------:R-:W2:Y:S04]  /*2cc50*/  LDL.LU R18, [R1+0x278] ;  /* 0x0002780001127983 */ /* 0x000ea80000300800 */
[----:B------:R-:W2:Y:S01]  /*2cc60*/  LDL.LU R19, [R1+0x27c] ;  /* 0x00027c0001137983 */ /* 0x000ea20000300800 */
[----:B------:R-:W-:-:S02]  /*2cc70*/  IMAD.MOV.U32 R14, RZ, RZ, R29 ;  /* 0x000000ffff0e7224 */ /* 0x000fc400078e001d */
[----:B------:R-:W-:Y:S01]  /*2cc80*/  IMAD.MOV.U32 R15, RZ, RZ, R2 ;  /* 0x000000ffff0f7224 */ /* 0x000fe200078e0002 */
[----:B--2---:R-:W-:Y:S04]  /*2cc90*/  STL.64 [R1+0x10b0], R18 ;  /* 0x0010b01201007387 */ /* 0x004fe80000100a00 */
[----:B----4-:R0:W-:Y:S04]  /*2cca0*/  STL.64 [R1+0x10a8], R16 ;  /* 0x0010a81001007387 */ /* 0x0101e80000100a00 */
[----:B0-----:R-:W2:Y:S04]  /*2ccb0*/  LDL.LU R16, [R1+0x280] ;  /* 0x0002800001107983 */ /* 0x001ea80000300800 */
[----:B------:R-:W2:Y:S04]  /*2ccc0*/  LDL.LU R17, [R1+0x284] ;  /* 0x0002840001117983 */ /* 0x000ea80000300800 */
[----:B------:R-:W2:Y:S04]  /*2ccd0*/  LDL.LU R18, [R1+0x288] ;  /* 0x0002880001127983 */ /* 0x000ea80000300800 */
[----:B------:R-:W2:Y:S04]  /*2cce0*/  LDL.LU R19, [R1+0x28c] ;  /* 0x00028c0001137983 */ /* 0x000ea80000300800 */
[----:B------:R-:W4:Y:S01]  /*2ccf0*/  LDL.64 R26, [R1+0x68] ;  /* 0x00006800011a7983 */ /* 0x000f220000100a00 */
[----:B------:R-:W-:Y:S01]  /*2cd00*/  HMMA.16816.F32 R12, R20, R6, R12 ;  /* 0x00000006140c723c */ /* 0x000fe2000000180c */
[----:B------:R-:W-:-:S02]  /*2cd10*/  IMAD.MOV.U32 R2, RZ, RZ, R4 ;  /* 0x000000ffff027224 */ /* 0x000fc400078e0004 */
[----:B------:R-:W-:Y:S01]  /*2cd20*/  IMAD.MOV.U32 R29, RZ, RZ, R5 ;  /* 0x000000ffff1d7224 */ /* 0x000fe200078e0005 */
[----:B----4-:R0:W-:Y:S04]  /*2cd30*/  STL.64 [R1+0x10a0], R26 ;  /* 0x0010a01a01007387 */ /* 0x0101e80000100a00 */
[----:B0-----:R-:W4:Y:S04]  /*2cd40*/  LDL.LU.64 R26, [R1+0x78] ;  /* 0x00007800011a7983 */ /* 0x001f280000300a00 */
[----:B------:R-:W-:Y:S04]  /*2cd50*/  STL [R1+0xe18], R2 ;  /* 0x000e180201007387 */ /* 0x000fe80000100800 */
[----:B------:R-:W-:Y:S04]  /*2cd60*/  STL [R1+0xe14], R29 ;  /* 0x000e141d01007387 */ /* 0x000fe80000100800 */
[----:B------:R-:W-:Y:S04]  /*2cd70*/  STL.64 [R1+0x430], R12 ;  /* 0x0004300c01007387 */ /* 0x000fe80000100a00 */
[----:B------:R0:W-:Y:S04]  /*2cd80*/  STL.64 [R1+0x438], R14 ;  /* 0x0004380e01007387 */ /* 0x0001e80000100a00 */
[----:B0-----:R-:W2:Y:S01]  /*2cd90*/  LDL.LU.64 R14, [R1+0x10d8] ;  /* 0x0010d800010e7983 */ /* 0x001ea20000300a00 */
[----:B------:R-:W-:-:S02]  /*2cda0*/  IMAD.MOV.U32 R13, RZ, RZ, R6 ;  /* 0x000000ffff0d7224 */ /* 0x000fc400078e0006 */
[----:B------:R-:W-:Y:S02]  /*2cdb0*/  IMAD.MOV.U32 R12, RZ, RZ, R7 ;  /* 0x000000ffff0c7224 */ /* 0x000fe400078e0007 */
[----:B------:R-:W3:Y:S04]  /*2cdc0*/  LDL.LU.64 R6, [R1+0x10d0] ;  /* 0x0010d00001067983 */ /* 0x000ee80000300a00 */
[----:B--2---:R-:W-:Y:S04]  /*2cdd0*/  STL.64 [R1+0x1010], R14 ;  /* 0x0010100e01007387 */ /* 0x004fe80000100a00 */
[----:B------:R0:W-:Y:S04]  /*2cde0*/  STL.64 [R1+0x1008], R12 ;  /* 0x0010080c01007387 */ /* 0x0001e80000100a00 */
[----:B0-----:R-:W2:Y:S04]  /*2cdf0*/  LDL.LU R12, [R1+0x240] ;  /* 0x00024000010c7983 */ /* 0x001ea80000300800 */
[----:B------:R-:W2:Y:S04]  /*2ce00*/  LDL.LU R13, [R1+0x244] ;  /* 0x00024400010d7983 */ /* 0x000ea80000300800 */
[----:B------:R-:W2:Y:S04]  /*2ce10*/  LDL.LU R14, [R1+0x248] ;  /* 0x00024800010e7983 */ /* 0x000ea80000300800 */
[----:B------:R-:W2:Y:S01]  /*2ce20*/  LDL.LU R15, [R1+0x24c] ;  /* 0x00024c00010f7983 */ /* 0x000ea20000300800 */
[C---:B---3--:R-:W-:Y:S03]  /*2ce30*/  HMMA.16816.F32 R4, R20.reuse, R6, R8 ;  /* 0x000000061404723c */ /* 0x048fe60000001808 */
[----:B--2---:R-:W-:Y:S04]  /*2ce40*/  STL.64 [R1+0x1098], R14 ;  /* 0x0010980e01007387 */ /* 0x004fe80000100a00 */
[----:B------:R0:W-:Y:S04]  /*2ce50*/  STL.64 [R1+0x1090], R12 ;  /* 0x0010900c01007387 */ /* 0x0001e80000100a00 */
[----:B0-----:R-:W2:Y:S04]  /*2ce60*/  LDL.LU R12, [R1+0x260] ;  /* 0x00026000010c7983 */ /* 0x001ea80000300800 */
[----:B------:R-:W2:Y:S04]  /*2ce70*/  LDL.LU R13, [R1+0x264] ;  /* 0x00026400010d7983 */ /* 0x000ea80000300800 */
[----:B------:R-:W2:Y:S04]  /*2ce80*/  LDL.LU R14, [R1+0x268] ;  /* 0x00026800010e7983 */ /* 0x000ea80000300800 */
[----:B------:R-:W2:Y:S04]  /*2ce90*/  LDL.LU R15, [R1+0x26c] ;  /* 0x00026c00010f7983 */ /* 0x000ea80000300800 */
[----:B------:R-:W3:Y:S04]  /*2cea0*/  LDL.LU.64 R10, [R1+0x10c8] ;  /* 0x0010c800010a7983 */ /* 0x000ee80000300a00 */
[----:B------:R-:W-:Y:S04]  /*2ceb0*/  STL.64 [R1+0x420], R4 ;  /* 0x0004200401007387 */ /* 0x000fe80000100a00 */
[----:B------:R0:W-:Y:S04]  /*2cec0*/  STL.64 [R1+0x428], R6 ;  /* 0x0004280601007387 */ /* 0x0001e80000100a00 */
[----:B0-----:R-:W2:Y:S01]  /*2ced0*/  LDL.LU.64 R6, [R1+0x10c0] ;  /* 0x0010c00001067983 */ /* 0x001ea20000300a00 */
[----:B---3--:R-:W-:Y:S01]  /*2cee0*/  HMMA.16816.F32 R16, R20, R10, R16 ;  /* 0x0000000a1410723c */ /* 0x008fe20000001810 */
[----:B------:R-:W-:-:S02]  /*2cef0*/  IMAD.MOV.U32 R5, RZ, RZ, R10 ;  /* 0x000000ffff057224 */ /* 0x000fc400078e000a */
[----:B------:R-:W-:Y:S02]  /*2cf00*/  IMAD.MOV.U32 R4, RZ, RZ, R11 ;  /* 0x000000ffff047224 */ /* 0x000fe400078e000b */
[----:B------:R-:W3:-:S14]  /*2cf10*/  LDL.LU.64 R10, [R1+0x10b8] ;  /* 0x0010b800010a7983 */ /* 0x000edc0000300a00 */
[----:B------:R-:W-:Y:S04]  /*2cf20*/  STL.64 [R1+0x410], R16 ;  /* 0x0004101001007387 */ /* 0x000fe80000100a00 */
[----:B------:R0:W-:Y:S01]  /*2cf30*/  STL.64 [R1+0x418], R18 ;  /* 0x0004181201007387 */ /* 0x0001e20000100a00 */
[----:B------:R-:W-:Y:S02]  /*2cf40*/  IMAD.MOV.U32 R9, RZ, RZ, R17 ;  /* 0x000000ffff097224 */ /* 0x000fe400078e0011 */
[----:B------:R-:W-:Y:S01]  /*2cf50*/  IMAD.MOV.U32 R8, RZ, RZ, R16 ;  /* 0x000000ffff087224 */ /* 0x000fe200078e0010 */
[----:B0-----:R-:W4:Y:S04]  /*2cf60*/  LDL.LU.64 R18, [R1+0x10b0] ;  /* 0x0010b00001127983 */ /* 0x001f280000300a00 */
[----:B------:R-:W4:Y:S04]  /*2cf70*/  LDL.LU.64 R16, [R1+0x10a8] ;  /* 0x0010a80001107983 */ /* 0x000f280000300a00 */
[----:B--2---:R0:W-:Y:S04]  /*2cf80*/  STL.64 [R1+0x1030], R6 ;  /* 0x0010300601007387 */ /* 0x0041e80000100a00 */
[----:B------:R-:W-:Y:S04]  /*2cf90*/  STL.64 [R1+0x1028], R4 ;  /* 0x0010280401007387 */ /* 0x000fe80000100a00 */
[----:B0-----:R-:W2:Y:S04]  /*2cfa0*/  LDL.LU.64 R6, [R1+0x58] ;  /* 0x0000580001067983 */ /* 0x001ea80000300a00 */
[----:B------:R0:W-:Y:S04]  /*2cfb0*/  STL [R1+0xe20], R8 ;  /* 0x000e200801007387 */ /* 0x0001e80000100800 */
[----:B------:R1:W-:Y:S04]  /*2cfc0*/  STL [R1+0xe1c], R9 ;  /* 0x000e1c0901007387 */ /* 0x0003e80000100800 */
[----:B---3--:R3:W-:Y:S04]  /*2cfd0*/  STL.64 [R1+0x1080], R10 ;  /* 0x0010800a01007387 */ /* 0x0087e80000100a00 */
[----:B0-----:R-:W2:Y:S04]  /*2cfe0*/  LDL.LU R8, [R1+0x250] ;  /* 0x0002500001087983 */ /* 0x001ea80000300800 */
[----:B-1----:R-:W2:Y:S04]  /*2cff0*/  LDL.LU R9, [R1+0x254] ;  /* 0x0002540001097983 */ /* 0x002ea80000300800 */
[----:B---3--:R-:W2:Y:S04]  /*2d000*/  LDL.LU R10, [R1+0x258] ;  /* 0x00025800010a7983 */ /* 0x008ea80000300800 */
[----:B------:R-:W2:Y:S01]  /*2d010*/  LDL.LU R11, [R1+0x25c] ;  /* 0x00025c00010b7983 */ /* 0x000ea20000300800 */
[----:B----4-:R-:W-:-:S15]  /*2d020*/  HMMA.16816.F32 R16, R20, R26, R16 ;  /* 0x0000001a1410723c */ /* 0x010fde0000001810 */
[----:B------:R-:W-:-:S04]  /*2d030*/  NOP ;  /* 0x0000000000007918 */ /* 0x000fc80000000000 */
[----:B------:R-:W-:Y:S04]  /*2d040*/  STL.64 [R1+0x400], R16 ;  /* 0x0004001001007387 */ /* 0x000fe80000100a00 */
[----:B------:R0:W-:Y:S02]  /*2d050*/  STL.64 [R1+0x408], R18 ;  /* 0x0004081201007387 */ /* 0x0001e40000100a00 */
[----:B0-----:R-:W-:Y:S02]  /*2d060*/  IMAD.MOV.U32 R19, RZ, RZ, R26 ;  /* 0x000000ffff137224 */ /* 0x001fe400078e001a */
[----:B------:R-:W-:Y:S02]  /*2d070*/  IMAD.MOV.U32 R18, RZ, RZ, R27 ;  /* 0x000000ffff127224 */ /* 0x000fe400078e001b */
[----:B------:R-:W3:Y:S02]  /*2d080*/  LDL.LU.64 R26, [R1+0x10a0] ;  /* 0x0010a000011a7983 */ /* 0x000ee40000300a00 */
[----:B---3--:R-:W-:Y:S01]  /*2d090*/  HMMA.16816.F32 R12, R20, R26, R12 ;  /* 0x0000001a140c723c */ /* 0x008fe2000000180c */
[----:B------:R-:W-:-:S15]  /*2d0a0*/  IMAD.MOV.U32 R28, RZ, RZ, R27 ;  /* 0x000000ffff1c7224 */ /* 0x000fde00078e001b */
[----:B------:R-:W-:-:S03]  /*2d0b0*/  NOP ;  /* 0x0000000000007918 */ /* 0x000fc60000000000 */
[----:B------:R-:W-:Y:S04]  /*2d0c0*/  STL.64 [R1+0x3f0], R12 ;  /* 0x0003f00c01007387 */ /* 0x000fe80000100a00 */
[----:B------:R0:W-:Y:S04]  /*2d0d0*/  STL.64 [R1+0x3f8], R14 ;  /* 0x0003f80e01007387 */ /* 0x0001e80000100a00 */
[----:B0-----:R-:W3:Y:S04]  /*2d0e0*/  LDL.LU.64 R14, [R1+0x1098] ;  /* 0x00109800010e7983 */ /* 0x001ee80000300a00 */
[----:B------:R-:W3:Y:S04]  /*2d0f0*/  LDL.LU.64 R12, [R1+0x1090] ;  /* 0x00109000010c7983 */ /* 0x000ee80000300a00 */
[----:B------:R-:W3:Y:S01]  /*2d100*/  LDL.LU.64 R26, [R1+0x1088] ;  /* 0x00108800011a7983 */ /* 0x000ee20000300a00 */
[----:B--2---:R-:W-:Y:S01]  /*2d110*/  HMMA.16816.F32 R8, R20, R6, R8 ;  /* 0x000000061408723c */ /* 0x004fe20000001808 */
[----:B------:R-:W-:-:S02]  /*2d120*/  IMAD.MOV.U32 R17, RZ, RZ, R6 ;  /* 0x000000ffff117224 */ /* 0x000fc400078e0006 */
[----:B------:R-:W-:Y:S01]  /*2d130*/  IMAD.MOV.U32 R16, RZ, RZ, R7 ;  /* 0x000000ffff107224 */ /* 0x000fe200078e0007 */
[----:B------:R-:W-:-:S15]  /*2d140*/  STL [R1+0xfd0], R28 ;  /* 0x000fd01c01007387 */ /* 0x000fde0000100800 */
[----:B------:R-:W-:Y:S04]  /*2d150*/  STL.64 [R1+0x3e0], R8 ;  /* 0x0003e00801007387 */ /* 0x000fe80000100a00 */
[----:B------:R-:W-:Y:S04]  /*2d160*/  STL.64 [R1+0x3e8], R10 ;  /* 0x0003e80a01007387 */ /* 0x000fe80000100a00 */
[----:B------:R-:W-:Y:S04]  /*2d170*/  STL.64 [R1+0xfe0], R18 ;  /* 0x000fe01201007387 */ /* 0x000fe80000100a00 */
[----:B------:R-:W-:Y:S01]  /*2d180*/  STL.64 [R1+0xfd8], R16 ;  /* 0x000fd81001007387 */ /* 0x000fe20000100a00 */
[----:B---3--:R-:W-:-:S15]  /*2d190*/  HMMA.16816.F32 R4, R20, R26, R12 ;  /* 0x0000001a1404723c */ /* 0x008fde000000180c */
[----:B------:R-:W-:-:S04]  /*2d1a0*/  NOP ;  /* 0x0000000000007918 */ /* 0x000fc80000000000 */
[----:B------:R-:W-:Y:S04]  /*2d1b0*/  STL.64 [R1+0x3d0], R4 ;  /* 0x0003d00401007387 */ /* 0x000fe80000100a00 */
[----:B------:R0:W-:Y:S04]  /*2d1c0*/  STL.64 [R1+0x3d8], R6 ;  /* 0x0003d80601007387 */ /* 0x0001e80000100a00 */
[----:B0-----:R-:W2:Y:S04]  /*2d1d0*/  LDL.LU.64 R6, [R1+0x8] ;  /* 0x0000080001067983 */ /* 0x001ea80000300a00 */
[----:B--2---:R0:W-:Y:S04]  /*2d1e0*/  STL.64 [R1+0x1048], R6 ;  /* 0x0010480601007387 */ /* 0x0041e80000100a00 */
[----:B------:R-:W2:Y:S04]  /*2d1f0*/  LDL.LU R12, [R1+0x1e0] ;  /* 0x0001e000010c7983 */ /* 0x000ea80000300800 */
[----:B------:R-:W2:Y:S04]  /*2d200*/  LDL.LU R13, [R1+0x1e4] ;  /* 0x0001e400010d7983 */ /* 0x000ea80000300800 */
[----:B------:R-:W3:Y:S04]  /*2d210*/  LDL.LU R14, [R1+0x1e8] ;  /* 0x0001e800010e7983 */ /* 0x000ee80000300800 */
[----:B------:R-:W3:Y:S04]  /*2d220*/  LDL.LU R15, [R1+0x1ec] ;  /* 0x0001ec00010f7983 */ /* 0x000ee80000300800 */
[----:B------:R-:W4:Y:S04]  /*2d230*/  LDL.LU R8, [R1+0x230] ;  /* 0x0002300001087983 */ /* 0x000f280000300800 */
[----:B------:R-:W4:Y:S04]  /*2d240*/  LDL.LU R9, [R1+0x234] ;  /* 0x0002340001097983 */ /* 0x000f280000300800 */
[----:B------:R-:W4:Y:S04]  /*2d250*/  LDL.LU R10, [R1+0x238] ;  /* 0x00023800010a7983 */ /* 0x000f280000300800 */
[----:B------:R-:W4:Y:S04]  /*2d260*/  LDL.LU R11, [R1+0x23c] ;  /* 0x00023c00010b7983 */ /* 0x000f280000300800 */
[----:B------:R-:W4:Y:S04]  /*2d270*/  LDL.LU.64 R18, [R1+0x38] ;  /* 0x0000380001127983 */ /* 0x000f280000300a00 */
[----:B0-----:R-:W2:Y:S04]  /*2d280*/  LDL.LU.64 R6, [R1+0x18] ;  /* 0x0000180001067983 */ /* 0x001ea80000300a00 */
[----:B--2---:R0:W-:Y:S04]  /*2d290*/  STL.64 [R1+0x1060], R6 ;  /* 0x0010600601007387 */ /* 0x0041e80000100a00 */
[----:B0-----:R-:W2:Y:S04]  /*2d2a0*/  LDL.LU.64 R6, [R1+0x28] ;  /* 0x0000280001067983 */ /* 0x001ea80000300a00 */
[----:B---3--:R-:W-:Y:S04]  /*2d2b0*/  STL.64 [R1+0x1020], R14 ;  /* 0x0010200e01007387 */ /* 0x008fe80000100a00 */
[----:B------:R0:W-:Y:S04]  /*2d2c0*/  STL.64 [R1+0x1018], R12 ;  /* 0x0010180c01007387 */ /* 0x0001e80000100a00 */
[----:B0-----:R-:W3:Y:S04]  /*2d2d0*/  LDL.LU R12, [R1+0x1f0] ;  /* 0x0001f000010c7983 */ /* 0x001ee80000300800 */
[----:B------:R-:W3:Y:S04]  /*2d2e0*/  LDL.LU R13, [R1+0x1f4] ;  /* 0x0001f400010d7983 */ /* 0x000ee80000300800 */
[----:B------:R-:W2:Y:S04]  /*2d2f0*/  LDL.LU R14, [R1+0x1f8] ;  /* 0x0001f800010e7983 */ /* 0x000ea80000300800 */
[----:B------:R-:W2:Y:S04]  /*2d300*/  LDL.LU R15, [R1+0x1fc] ;  /* 0x0001fc00010f7983 */ /* 0x000ea80000300800 */
[----:B--2---:R-:W-:Y:S04]  /*2d310*/  STL.64 [R1+0x1040], R14 ;  /* 0x0010400e01007387 */ /* 0x004fe80000100a00 */
[----:B---3--:R0:W-:Y:S04]  /*2d320*/  STL.64 [R1+0x1038], R12 ;  /* 0x0010380c01007387 */ /* 0x0081e80000100a00 */
[----:B0-----:R-:W2:Y:S04]  /*2d330*/  LDL.LU R12, [R1+0x200] ;  /* 0x00020000010c7983 */ /* 0x001ea80000300800 */
[----:B------:R-:W2:Y:S04]  /*2d340*/  LDL.LU R13, [R1+0x204] ;  /* 0x00020400010d7983 */ /* 0x000ea80000300800 */
[----:B------:R-:W3:Y:S04]  /*2d350*/  LDL.LU R14, [R1+0x208] ;  /* 0x00020800010e7983 */ /* 0x000ee80000300800 */
[----:B------:R-:W3:Y:S04]  /*2d360*/  LDL.LU R15, [R1+0x20c] ;  /* 0x00020c00010f7983 */ /* 0x000ee80000300800 */
[----:B---3--:R-:W-:Y:S04]  /*2d370*/  STL.64 [R1+0x1058], R14 ;  /* 0x0010580e01007387 */ /* 0x008fe80000100a00 */
[----:B--2---:R0:W-:Y:S04]  /*2d380*/  STL.64 [R1+0x1050], R12 ;  /* 0x0010500c01007387 */ /* 0x0041e80000100a00 */
[----:B0-----:R-:W2:Y:S04]  /*2d390*/  LDL.LU R12, [R1+0x210] ;  /* 0x00021000010c7983 */ /* 0x001ea80000300800 */
[----:B------:R-:W2:Y:S04]  /*2d3a0*/  LDL.LU R13, [R1+0x214] ;  /* 0x00021400010d7983 */ /* 0x000ea80000300800 */
[----:B------:R-:W3:Y:S04]  /*2d3b0*/  LDL.LU R14, [R1+0x218] ;  /* 0x00021800010e7983 */ /* 0x000ee80000300800 */
[----:B------:R-:W3:Y:S01]  /*2d3c0*/  LDL.LU R15, [R1+0x21c] ;  /* 0x00021c00010f7983 */ /* 0x000ee20000300800 */
[----:B----4-:R-:W-:Y:S01]  /*2d3d0*/  HMMA.16816.F32 R8, R20, R18, R8 ;  /* 0x000000121408723c */ /* 0x010fe20000001808 */
[----:B------:R-:W-:-:S02]  /*2d3e0*/  IMAD.MOV.U32 R0, RZ, RZ, R27 ;  /* 0x000000ffff007224 */ /* 0x000fc400078e001b */
[----:B------:R-:W-:Y:S02]  /*2d3f0*/  IMAD.MOV.U32 R2, RZ, RZ, R26 ;  /* 0x000000ffff027224 */ /* 0x000fe400078e001a */
[----:B------:R-:W-:Y:S01]  /*2d400*/  IMAD.MOV.U32 R3, RZ, RZ, R19 ;  /* 0x000000ffff037224 */ /* 0x000fe200078e0013 */
[----:B---3--:R-:W-:Y:S04]  /*2d410*/  STL.64 [R1+0x1070], R14 ;  /* 0x0010700e01007387 */ /* 0x008fe80000100a00 */
[----:B--2---:R0:W-:Y:S04]  /*2d420*/  STL.64 [R1+0x1068], R12 ;  /* 0x0010680c01007387 */ /* 0x0041e80000100a00 */
[----:B0-----:R-:W2:Y:S04]  /*2d430*/  LDL.LU R12, [R1+0x220] ;  /* 0x00022000010c7983 */ /* 0x001ea80000300800 */
[----:B------:R-:W2:Y:S04]  /*2d440*/  LDL.LU R13, [R1+0x224] ;  /* 0x00022400010d7983 */ /* 0x000ea80000300800 */
[----:B------:R-:W2:Y:S04]  /*2d450*/  LDL.LU R14, [R1+0x228] ;  /* 0x00022800010e7983 */ /* 0x000ea80000300800 */
[----:B------:R-:W2:Y:S04]  /*2d460*/  LDL.LU R15, [R1+0x22c] ;  /* 0x00022c00010f7983 */ /* 0x000ea80000300800 */
[----:B------:R-:W3:Y:S04]  /*2d470*/  LDL.LU R24, [R1+0x1c0] ;  /* 0x0001c00001187983 */ /* 0x000ee80000300800 */
[----:B------:R-:W3:Y:S04]  /*2d480*/  LDL.LU R25, [R1+0x1c4] ;  /* 0x0001c40001197983 */ /* 0x000ee80000300800 */
[----:B------:R-:W3:Y:S04]  /*2d490*/  LDL.LU R26, [R1+0x1c8] ;  /* 0x0001c800011a7983 */ /* 0x000ee80000300800 */
[----:B------:R-:W3:Y:S04]  /*2d4a0*/  LDL.LU R27, [R1+0x1cc] ;  /* 0x0001cc00011b7983 */ /* 0x000ee80000300800 */
[----:B------:R-:W-:Y:S04]  /*2d4b0*/  STL [R1+0xfc0], R0 ;  /* 0x000fc00001007387 */ /* 0x000fe80000100800 */
[----:B------:R-:W-:Y:S04]  /*2d4c0*/  STL [R1+0xfbc], R2 ;  /* 0x000fbc0201007387 */ /* 0x000fe80000100800 */
[----:B------:R0:W-:Y:S04]  /*2d4d0*/  STL.64 [R1+0x3c0], R8 ;  /* 0x0003c00801007387 */ /* 0x0001e80000100a00 */
[----:B------:R1:W-:Y:S01]  /*2d4e0*/  STL.64 [R1+0x3c8], R10 ;  /* 0x0003c80a01007387 */ /* 0x0003e20000100a00 */
[----:B0-----:R-:W-:-:S03]  /*2d4f0*/  IMAD.MOV.U32 R8, RZ, RZ, R18 ;  /* 0x000000ffff087224 */ /* 0x001fc600078e0012 */
[----:B-1----:R-:W4:Y:S04]  /*2d500*/  LDL.LU.64 R10, [R1+0x1080] ;  /* 0x00108000010a7983 */ /* 0x002f280000300a00 */
[----:B------:R-:W3:Y:S04]  /*2d510*/  LDL.LU R18, [R1+0xb8] ;  /* 0x0000b80001127983 */ /* 0x000ee80000300800 */
[----:B------:R-:W3:Y:S01]  /*2d520*/  LDL.LU R19, [R1+0xbc] ;  /* 0x0000bc0001137983 */ /* 0x000ee20000300800 */
[----:B------:R-:W-:Y:S02]  /*2d530*/  IMAD.MOV.U32 R29, RZ, RZ, R6 ;  /* 0x000000ffff1d7224 */ /* 0x000fe400078e0006 */
[----:B------:R-:W-:Y:S01]  /*2d540*/  IMAD.MOV.U32 R9, RZ, RZ, R7 ;  /* 0x000000ffff097224 */ /* 0x000fe200078e0007 */
[----:B--2---:R-:W-:Y:S01]  /*2d550*/  HMMA.16816.F32 R12, R20, R6, R12 ;  /* 0x00000006140c723c */ /* 0x004fe2000000180c */
[----:B---3--:R4:W-:Y:S02]  /*2d560*/  STL.64 [R1+0xff0], R18 ;  /* 0x000ff01201007387 */ /* 0x0089e40000100a00 */
[----:B----4-:R-:W-:-:S02]  /*2d570*/  IMAD.MOV.U32 R18, RZ, RZ, R10 ;  /* 0x000000ffff127224 */ /* 0x010fc400078e000a */
[----:B------:R-:W-:Y:S01]  /*2d580*/  IMAD.MOV.U32 R19, RZ, RZ, R11 ;  /* 0x000000ffff137224 */ /* 0x000fe200078e000b */
[----:B------:R-:W2:Y:S04]  /*2d590*/  LDL.LU R10, [R1+0x107c] ;  /* 0x00107c00010a7983 */ /* 0x000ea80000300800 */
[----:B------:R-:W2:Y:S04]  /*2d5a0*/  LDL.LU R11, [R1+0x1078] ;  /* 0x00107800010b7983 */ /* 0x000ea80000300800 */
[----:B------:R-:W-:Y:S05]  /*2d5b0*/  STL [R1+0xfd4], R3 ;  /* 0x000fd40301007387 */ /* 0x000fea0000100800 */
[----:B------:R-:W-:Y:S04]  /*2d5c0*/  STL.64 [R1+0x3b0], R12 ;  /* 0x0003b00c01007387 */ /* 0x000fe80000100a00 */
[----:B------:R0:W-:Y:S04]  /*2d5d0*/  STL.64 [R1+0x3b8], R14 ;  /* 0x0003b80e01007387 */ /* 0x0001e80000100a00 */
[----:B0-----:R-:W3:Y:S04]  /*2d5e0*/  LDL.LU.64 R14, [R1+0x1070] ;  /* 0x00107000010e7983 */ /* 0x001ee80000300a00 */
[----:B------:R-:W3:Y:S04]  /*2d5f0*/  LDL.LU.64 R12, [R1+0x1068] ;  /* 0x00106800010c7983 */ /* 0x000ee80000300a00 */
[----:B------:R-:W3:Y:S02]  /*2d600*/  LDL.LU.64 R6, [R1+0x1060] ;  /* 0x0010600001067983 */ /* 0x000ee40000300a00 */
        /* <DEDUP_REMOVED lines=18> */
[----:B------:R-:W4:Y:S01]  /*2d730*/  LDL.LU.64 R4, [R1+0x1028] ;  /* 0x0010280001047983 */ /* 0x000f220000300a00 */
[----:B---3--:R-:W-:-:S15]  /*2d740*/  HMMA.16816.F32 R12, R20, R6, R12 ;  /* 0x00000006140c723c */ /* 0x008fde000000180c */
[----:B------:R-:W-:-:S04]  /*2d750*/  NOP ;  /* 0x0000000000007918 */ /* 0x000fc80000000000 */
[----:B------:R-:W-:Y:S04]  /*2d760*/  STL.64 [R1+0x380], R12 ;  /* 0x0003800c01007387 */ /* 0x000fe80000100a00 */
[----:B------:R0:W-:Y:S04]  /*2d770*/  STL.64 [R1+0x388], R14 ;  /* 0x0003880e01007387 */ /* 0x0001e80000100a00 */
[----:B0-----:R-:W2:Y:S04]  /*2d780*/  LDL.LU.64 R14, [R1+0x1020] ;  /* 0x00102000010e7983 */ /* 0x001ea80000300a00 */
[----:B------:R-:W2:Y:S04]  /*2d790*/  LDL.LU.64 R12, [R1+0x1018] ;  /* 0x00101800010c7983 */ /* 0x000ea80000300a00 */
[----:B------:R-:W-:Y:S04]  /*2d7a0*/  STL.64 [R1+0xfb0], R6 ;  /* 0x000fb00601007387 */ /* 0x000fe80000100a00 */
[----:B----4-:R0:W-:Y:S04]  /*2d7b0*/  STL.64 [R1+0xfe8], R4 ;  /* 0x000fe80401007387 */ /* 0x0101e80000100a00 */
[----:B0-----:R-:W3:Y:S04]  /*2d7c0*/  LDL.LU R4, [R1+0x1a0] ;  /* 0x0001a00001047983 */ /* 0x001ee80000300800 */
[----:B------:R-:W3:Y:S04]  /*2d7d0*/  LDL.LU R5, [R1+0x1a4] ;  /* 0x0001a40001057983 */ /* 0x000ee80000300800 */
[----:B------:R-:W3:Y:S04]  /*2d7e0*/  LDL.LU R6, [R1+0x1a8] ;  /* 0x0001a80001067983 */ /* 0x000ee80000300800 */
[----:B------:R-:W3:Y:S01]  /*2d7f0*/  LDL.LU R7, [R1+0x1ac] ;  /* 0x0001ac0001077983 */ /* 0x000ee20000300800 */
[----:B--2---:R-:W-:-:S15]  /*2d800*/  HMMA.16816.F32 R12, R20, R10, R12 ;  /* 0x0000000a140c723c */ /* 0x004fde000000180c */
[----:B------:R-:W-:-:S04]  /*2d810*/  NOP ;  /* 0x0000000000007918 */ /* 0x000fc80000000000 */
[----:B------:R-:W-:Y:S04]  /*2d820*/  STL.64 [R1+0x1d0], R12 ;  /* 0x0001d00c01007387 */ /* 0x000fe80000100a00 */
[----:B------:R0:W-:Y:S04]  /*2d830*/  STL.64 [R1+0x1d8], R14 ;  /* 0x0001d80e01007387 */ /* 0x0001e80000100a00 */
[----:B0-----:R-:W2:Y:S04]  /*2d840*/  LDL.LU.64 R14, [R1+0x1010] ;  /* 0x00101000010e7983 */ /* 0x001ea80000300a00 */
[----:B------:R-:W4:Y:S04]  /*2d850*/  LDL.LU.64 R12, [R1+0x1008] ;  /* 0x00100800010c7983 */ /* 0x000f280000300a00 */
[----:B------:R-:W-:Y:S04]  /*2d860*/  STL.64 [R1+0xf88], R10 ;  /* 0x000f880a01007387 */ /* 0x000fe80000100a00 */
[----:B------:R-:W-:Y:S01]  /*2d870*/  STL.64 [R1+0xf80], R8 ;  /* 0x000f800801007387 */ /* 0x000fe20000100a00 */
[----:B--2---:R-:W-:Y:S03]  /*2d880*/  HMMA.16816.F32 R20, R20, R14, R24 ;  /* 0x0000000e1414723c */ /* 0x004fe60000001818 */
[----:B------:R-:W2:Y:S04]  /*2d890*/  LDL.LU.64 R26, [R1+0x1000] ;  /* 0x00100000011a7983 */ /* 0x000ea80000300a00 */
[----:B------:R-:W2:-:S12]  /*2d8a0*/  LDL.LU.64 R24, [R1+0xff8] ;  /* 0x000ff80001187983 */ /* 0x000e980000300a00 */
[----:B------:R0:W-:Y:S04]  /*2d8b0*/  STL.64 [R1+0x1c0], R20 ;  /* 0x0001c01401007387 */ /* 0x0001e80000100a00 */
[----:B------:R1:W-:Y:S04]  /*2d8c0*/  STL.64 [R1+0x1c8], R22 ;  /* 0x0001c81601007387 */ /* 0x0003e80000100a00 */
[----:B0-----:R-:W2:Y:S04]  /*2d8d0*/  LDL.LU R20, [R1+0x1b0] ;  /* 0x0001b00001147983 */ /* 0x001ea80000300800 */
[----:B------:R-:W2:Y:S04]  /*2d8e0*/  LDL.LU R21, [R1+0x1b4] ;  /* 0x0001b40001157983 */ /* 0x000ea80000300800 */
[----:B-1----:R-:W2:Y:S04]  /*2d8f0*/  LDL.LU R22, [R1+0x1b8] ;  /* 0x0001b80001167983 */ /* 0x002ea80000300800 */
[----:B------:R-:W2:Y:S02]  /*2d900*/  LDL.LU R23, [R1+0x1bc] ;  /* 0x0001bc0001177983 */ /* 0x000ea40000300800 */
[----:B--2---:R-:W-:-:S15]  /*2d910*/  HMMA.16816.F32 R16, R24, R18, R20 ;  /* 0x000000121810723c */ /* 0x004fde0000001814 */
[----:B------:R-:W-:-:S04]  /*2d920*/  NOP ;  /* 0x0000000000007918 */ /* 0x000fc80000000000 */
[----:B------:R-:W-:Y:S02]  /*2d930*/  IMAD.MOV.U32 R20, RZ, RZ, R16 ;  /* 0x000000ffff147224 */ /* 0x000fe400078e0010 */
[----:B------:R-:W-:Y:S02]  /*2d940*/  IMAD.MOV.U32 R21, RZ, RZ, R17 ;  /* 0x000000ffff157224 */ /* 0x000fe400078e0011 */
[----:B------:R-:W-:Y:S01]  /*2d950*/  IMAD.MOV.U32 R22, RZ, RZ, R18 ;  /* 0x000000ffff167224 */ /* 0x000fe200078e0012 */
[----:B------:R-:W-:Y:S01]  /*2d960*/  STL.64 [R1+0x1b0], R16 ;  /* 0x0001b01001007387 */ /* 0x000fe20000100a00 */
[----:B------:R-:W-:-:S03]  /*2d970*/  IMAD.MOV.U32 R23, RZ, RZ, R19 ;  /* 0x000000ffff177224 */ /* 0x000fc600078e0013 */
[----:B------:R0:W-:Y:S04]  /*2d980*/  STL.64 [R1+0x1b8], R18 ;  /* 0x0001b81201007387 */ /* 0x0001e80000100a00 */
[----:B0-----:R-:W3:Y:S04]  /*2d990*/  LDL.LU.64 R18, [R1+0xff0] ;  /* 0x000ff00001127983 */ /* 0x001ee80000300a00 */
[----:B------:R0:W-:Y:S04]  /*2d9a0*/  STL [R1+0xe30], R20 ;  /* 0x000e301401007387 */ /* 0x0001e80000100800 */
[----:B------:R1:W-:Y:S04]  /*2d9b0*/  STL [R1+0xe2c], R21 ;  /* 0x000e2c1501007387 */ /* 0x0003e80000100800 */
[----:B------:R2:W-:Y:S04]  /*2d9c0*/  STL [R1+0xe28], R22 ;  /* 0x000e281601007387 */ /* 0x0005e80000100800 */
[----:B------:R2:W-:Y:S04]  /*2d9d0*/  STL [R1+0xe24], R23 ;  /* 0x000e241701007387 */ /* 0x0005e80000100800 */
[----:B0-----:R-:W3:Y:S04]  /*2d9e0*/  LDL.LU R20, [R1+0x190] ;  /* 0x0001900001147983 */ /* 0x001ee80000300800 */
[----:B-1----:R-:W3:Y:S04]  /*2d9f0*/  LDL.LU R21, [R1+0x194] ;  /* 0x0001940001157983 */ /* 0x002ee80000300800 */
[----:B--2---:R-:W2:Y:S04]  /*2da00*/  LDL.LU R22, [R1+0x198] ;  /* 0x0001980001167983 */ /* 0x004ea80000300800 */
[----:B------:R-:W2:Y:S01]  /*2da10*/  LDL.LU R23, [R1+0x19c] ;  /* 0x00019c0001177983 */ /* 0x000ea20000300800 */
[----:B----4-:R-:W-:-:S02]  /*2da20*/  IMAD.MOV.U32 R10, RZ, RZ, R13 ;  /* 0x000000ffff0a7224 */ /* 0x010fc400078e000d */
[----:B------:R-:W-:Y:S01]  /*2da30*/  IMAD.MOV.U32 R11, RZ, RZ, R12 ;  /* 0x000000ffff0b7224 */ /* 0x000fe200078e000c */
[C---:B---3--:R-:W-:Y:S01]  /*2da40*/  HMMA.16816.F32 R16, R24.reuse, R18, R4 ;  /* 0x000000121810723c */ /* 0x048fe20000001804 */
[----:B------:R-:W3:Y:S07]  /*2da50*/  LDL.LU.64 R4, [R1+0xfe8] ;  /* 0x000fe80001047983 */ /* 0x000eee0000300a00 */
[----:B--2---:R-:W-:Y:S11]  /*2da60*/  HMMA.16816.F32 R8, R24, R10, R20 ;  /* 0x0000000a1808723c */ /* 0x004ff60000001814 */
[----:B------:R-:W-:Y:S04]  /*2da70*/  STL.64 [R1+0x1a0], R16 ;  /* 0x0001a01001007387 */ /* 0x000fe80000100a00 */
[----:B------:R0:W-:Y:S04]  /*2da80*/  STL.64 [R1+0x1a8], R18 ;  /* 0x0001a81201007387 */ /* 0x0001e80000100a00 */
[----:B0-----:R-:W2:Y:S04]  /*2da90*/  LDL.LU.64 R18, [R1+0xfe0] ;  /* 0x000fe00001127983 */ /* 0x001ea80000300a00 */
[----:B------:R-:W4:Y:S04]  /*2daa0*/  LDL.LU.64 R16, [R1+0xfd8] ;  /* 0x000fd80001107983 */ /* 0x000f280000300a00 */
[----:B------:R0:W-:Y:S04]  /*2dab0*/  STL.64 [R1+0x190], R8 ;  /* 0x0001900801007387 */ /* 0x0001e80000100a00 */
[----:B------:R1:W-:Y:S01]  /*2dac0*/  STL.64 [R1+0x198], R10 ;  /* 0x0001980a01007387 */ /* 0x0003e20000100a00 */
[----:B------:R-:W-:-:S02]  /*2dad0*/  IMAD.MOV.U32 R12, RZ, RZ, R8 ;  /* 0x000000ffff0c7224 */ /* 0x000fc400078e0008 */
[----:B------:R-:W-:Y:S01]  /*2dae0*/  IMAD.MOV.U32 R13, RZ, RZ, R9 ;  /* 0x000000ffff0d7224 */ /* 0x000fe200078e0009 */
[----:B0-----:R-:W2:Y:S04]  /*2daf0*/  LDL.LU R8, [R1+0x150] ;  /* 0x0001500001087983 */ /* 0x001ea80000300800 */
[----:B------:R-:W2:Y:S04]  /*2db00*/  LDL.LU R9, [R1+0x154] ;  /* 0x0001540001097983 */ /* 0x000ea80000300800 */
[----:B-1----:R-:W2:Y:S04]  /*2db10*/  LDL.LU R10, [R1+0x158] ;  /* 0x00015800010a7983 */ /* 0x002ea80000300800 */
[----:B------:R-:W2:Y:S01]  /*2db20*/  LDL.LU R11, [R1+0x15c] ;  /* 0x00015c00010b7983 */ /* 0x000ea20000300800 */
[----:B----4-:R-:W-:-:S03]  /*2db30*/  IMAD.MOV.U32 R22, RZ, RZ, R17 ;  /* 0x000000ffff167224 */ /* 0x010fc600078e0011 */
[----:B--2---:R0:W-:Y:S04]  /*2db40*/  STL.64 [R1+0xf98], R10 ;  /* 0x000f980a01007387 */ /* 0x0041e80000100a00 */
[----:B------:R-:W-:Y:S01]  /*2db50*/  STL.64 [R1+0xf90], R8 ;  /* 0x000f900801007387 */ /* 0x000fe20000100a00 */
[----:B0-----:R-:W-:Y:S02]  /*2db60*/  IMAD.MOV.U32 R10, RZ, RZ, R19 ;  /* 0x000000ffff0a7224 */ /* 0x001fe400078e0013 */
[----:B------:R-:W-:-:S05]  /*2db70*/  IMAD.MOV.U32 R11, RZ, RZ, R18 ;  /* 0x000000ffff0b7224 */ /* 0x000fca00078e0012 */
[----:B------:R3:W-:Y:S01]  /*2db80*/  STL.64 [R1+0xfa8], R10 ;  /* 0x000fa80a01007387 */ /* 0x0007e20000100a00 */
[----:B------:R-:W-:Y:S02]  /*2db90*/  IMAD.MOV.U32 R23, RZ, RZ, R16 ;  /* 0x000000ffff177224 */ /* 0x000fe400078e0010 */
[----:B---3--:R-:W-:Y:S02]  /*2dba0*/  IMAD.MOV.U32 R10, RZ, RZ, R5 ;  /* 0x000000ffff0a7224 */ /* 0x008fe400078e0005 */
[----:B------:R-:W-:-:S05]  /*2dbb0*/  IMAD.MOV.U32 R11, RZ, RZ, R4 ;  /* 0x000000ffff0b7224 */ /* 0x000fca00078e0004 */
[----:B------:R0:W-:Y:S04]  /*2dbc0*/  STL.64 [R1+0xfc8], R10 ;  /* 0x000fc80a01007387 */ /* 0x0001e80000100a00 */
[----:B------:R-:W2:Y:S04]  /*2dbd0*/  LDL.LU R8, [R1+0x180] ;  /* 0x0001800001087983 */ /* 0x000ea80000300800 */
[----:B------:R-:W2:Y:S04]  /*2dbe0*/  LDL.LU R9, [R1+0x184] ;  /* 0x0001840001097983 */ /* 0x000ea80000300800 */
[----:B0-----:R-:W2:Y:S04]  /*2dbf0*/  LDL.LU R10, [R1+0x188] ;  /* 0x00018800010a7983 */ /* 0x001ea80000300800 */
[----:B------:R-:W2:Y:S04]  /*2dc00*/  LDL.LU R11, [R1+0x18c] ;  /* 0x00018c00010b7983 */ /* 0x000ea80000300800 */
[----:B------:R-:W3:Y:S04]  /*2dc10*/  LDL.LU R4, [R1+0x170] ;  /* 0x0001700001047983 */ /* 0x000ee80000300800 */
[----:B------:R-:W3:Y:S04]  /*2dc20*/  LDL.LU R5, [R1+0x174] ;  /* 0x0001740001057983 */ /* 0x000ee80000300800 */
[----:B------:R-:W3:Y:S04]  /*2dc30*/  LDL.LU R6, [R1+0x178] ;  /* 0x0001780001067983 */ /* 0x000ee80000300800 */
[----:B------:R-:W3:Y:S04]  /*2dc40*/  LDL.LU R7, [R1+0x17c] ;  /* 0x00017c0001077983 */ /* 0x000ee80000300800 */
[----:B------:R0:W-:Y:S04]  /*2dc50*/  STL.64 [R1+0xfa0], R22 ;  /* 0x000fa01601007387 */ /* 0x0001e80000100a00 */
[----:B------:R-:W4:Y:S04]  /*2dc60*/  LDL.LU R20, [R1+0x160] ;  /* 0x0001600001147983 */ /* 0x000f280000300800 */
[----:B------:R-:W4:Y:S04]  /*2dc70*/  LDL.LU R21, [R1+0x164] ;  /* 0x0001640001157983 */ /* 0x000f280000300800 */
[----:B0-----:R-:W4:Y:S04]  /*2dc80*/  LDL.LU R22, [R1+0x168] ;  /* 0x0001680001167983 */ /* 0x001f280000300800 */
[----:B------:R-:W4:Y:S04]  /*2dc90*/  LDL.LU R23, [R1+0x16c] ;  /* 0x00016c0001177983 */ /* 0x000f280000300800 */
[----:B------:R-:W2:Y:S04]  /*2dca0*/  LDL.LU R16, [R1+0xd0] ;  /* 0x0000d00001107983 */ /* 0x000ea80000300800 */
        /* <DEDUP_REMOVED lines=9> */
[----:B--2---:R0:W-:Y:S04]  /*2dd40*/  STL.64 [R1+0xf00], R18 ;  /* 0x000f001201007387 */ /* 0x0041e80000100a00 */
[----:B------:R-:W-:Y:S01]  /*2dd50*/  STL.64 [R1+0xef8], R16 ;  /* 0x000ef81001007387 */ /* 0x000fe20000100a00 */
[----:B0-----:R-:W-:-:S02]  /*2dd60*/  IMAD.MOV.U32 R18, RZ, RZ, R3 ;  /* 0x000000ffff127224 */ /* 0x001fc400078e0003 */
[----:B------:R-:W-:Y:S01]  /*2dd70*/  IMAD.MOV.U32 R19, RZ, RZ, R28 ;  /* 0x000000ffff137224 */ /* 0x000fe200078e001c */
[----:B------:R-:W2:Y:S04]  /*2dd80*/  LDL.LU R3, [R1+0xfd4] ;  /* 0x000fd40001037983 */ /* 0x000ea80000300800 */
[----:B------:R-:W2:Y:S04]  /*2dd90*/  LDL.LU R28, [R1+0xfd0] ;  /* 0x000fd000011c7983 */ /* 0x000ea80000300800 */
[----:B------:R0:W-:Y:S04]  /*2dda0*/  STL.64 [R1+0xf18], R18 ;  /* 0x000f181201007387 */ /* 0x0001e80000100a00 */
[----:B0-----:R-:W2:Y:S04]  /*2ddb0*/  LDL.LU R18, [R1+0x98] ;  /* 0x0000980001127983 */ /* 0x001ea80000300800 */
[----:B------:R-:W2:Y:S04]  /*2ddc0*/  LDL.LU R19, [R1+0x9c] ;  /* 0x00009c0001137983 */ /* 0x000ea80000300800 */
[----:B------:R-:W-:Y:S04]  /*2ddd0*/  STL [R1+0xe38], R12 ;  /* 0x000e380c01007387 */ /* 0x000fe80000100800 */
[----:B------:R-:W-:Y:S01]  /*2dde0*/  STL [R1+0xe34], R13 ;  /* 0x000e340d01007387 */ /* 0x000fe20000100800 */
[----:B--2---:R-:W-:Y:S03]  /*2ddf0*/  HMMA.16816.F32 R16, R24, R18, R8 ;  /* 0x000000121810723c */ /* 0x004fe60000001808 */
[----:B------:R-:W3:-:S15]  /*2de00*/  LDL.LU.64 R10, [R1+0xfc8] ;  /* 0x000fc800010a7983 */ /* 0x000ede0000300a00 */
[----:B------:R-:W-:Y:S01]  /*2de10*/  NOP ;  /* 0x0000000000007918 */ /* 0x000fe20000000000 */
[----:B------:R-:W-:Y:S04]  /*2de20*/  STL.64 [R1+0x180], R16 ;  /* 0x0001801001007387 */ /* 0x000fe80000100a00 */
[----:B------:R0:W-:Y:S02]  /*2de30*/  STL.64 [R1+0x188], R18 ;  /* 0x0001881201007387 */ /* 0x0001e40000100a00 */
[----:B0-----:R-:W-:Y:S02]  /*2de40*/  IMAD.MOV.U32 R18, RZ, RZ, R0 ;  /* 0x000000ffff127224 */ /* 0x001fe400078e0000 */
[----:B------:R-:W-:Y:S01]  /*2de50*/  IMAD.MOV.U32 R19, RZ, RZ, R2 ;  /* 0x000000ffff137224 */ /* 0x000fe200078e0002 */
[----:B------:R-:W2:Y:S04]  /*2de60*/  LDL.LU R0, [R1+0xfc0] ;  /* 0x000fc00001007983 */ /* 0x000ea80000300800 */
[----:B------:R-:W2:Y:S04]  /*2de70*/  LDL.LU R2, [R1+0xfbc] ;  /* 0x000fbc0001027983 */ /* 0x000ea80000300800 */
[----:B------:R0:W-:Y:S04]  /*2de80*/  STL.64 [R1+0xf30], R18 ;  /* 0x000f301201007387 */ /* 0x0001e80000100a00 */
[----:B0-----:R-:W2:Y:S01]  /*2de90*/  LDL.LU R18, [R1+0x68] ;  /* 0x0000680001127983 */ /* 0x001ea20000300800 */
[----:B------:R-:W-:-:S03]  /*2dea0*/  IMAD.MOV.U32 R19, RZ, RZ, R28 ;  /* 0x000000ffff137224 */ /* 0x000fc600078e001c */
[----:B------:R-:W2:Y:S01]  /*2deb0*/  LDL.LU R28, [R1+0xfb8] ;  /* 0x000fb800011c7983 */ /* 0x000ea20000300800 */
[----:B---3--:R-:W-:Y:S03]  /*2dec0*/  HMMA.16816.F32 R8, R24, R10, R4 ;  /* 0x0000000a1808723c */ /* 0x008fe60000001804 */
[----:B------:R-:W3:-:S15]  /*2ded0*/  LDL.LU.64 R6, [R1+0xfb0] ;  /* 0x000fb00001067983 */ /* 0x000ede0000300a00 */
[----:B------:R-:W-:Y:S01]  /*2dee0*/  NOP ;  /* 0x0000000000007918 */ /* 0x000fe20000000000 */
[----:B------:R-:W-:Y:S04]  /*2def0*/  STL.64 [R1+0x170], R8 ;  /* 0x0001700801007387 */ /* 0x000fe80000100a00 */
[----:B------:R0:W-:Y:S04]  /*2df00*/  STL.64 [R1+0x178], R10 ;  /* 0x0001780a01007387 */ /* 0x0001e80000100a00 */
[----:B0-----:R-:W4:Y:S01]  /*2df10*/  LDL.LU.64 R10, [R1+0xfa8] ;  /* 0x000fa800010a7983 */ /* 0x001f220000300a00 */
[----:B------:R-:W-:Y:S02]  /*2df20*/  IMAD.MOV.U32 R5, RZ, RZ, R9 ;  /* 0x000000ffff057224 */ /* 0x000fe400078e0009 */
[----:B------:R-:W-:-:S05]  /*2df30*/  IMAD.MOV.U32 R4, RZ, RZ, R8 ;  /* 0x000000ffff047224 */ /* 0x000fca00078e0008 */
[----:B------:R-:W-:Y:S04]  /*2df40*/  STL [R1+0xe40], R4 ;  /* 0x000e400401007387 */ /* 0x000fe80000100800 */
[----:B------:R-:W-:Y:S01]  /*2df50*/  STL [R1+0xe3c], R5 ;  /* 0x000e3c0501007387 */ /* 0x000fe20000100800 */
[----:B----4-:R-:W-:Y:S03]  /*2df60*/  HMMA.16816.F32 R8, R24, R10, R20 ;  /* 0x0000000a1808723c */ /* 0x010fe60000001814 */
[----:B------:R-:W4:-:S15]  /*2df70*/  LDL.LU.64 R22, [R1+0xfa0] ;  /* 0x000fa00001167983 */ /* 0x000f1e0000300a00 */
[----:B------:R-:W-:Y:S01]  /*2df80*/  NOP ;  /* 0x0000000000007918 */ /* 0x000fe20000000000 */
[----:B------:R-:W-:Y:S04]  /*2df90*/  STL.64 [R1+0x370], R8 ;  /* 0x0003700801007387 */ /* 0x000fe80000100a00 */
[----:B------:R0:W-:Y:S04]  /*2dfa0*/  STL.64 [R1+0x378], R10 ;  /* 0x0003780a01007387 */ /* 0x0001e80000100a00 */
[----:B0-----:R-:W2:Y:S04]  /*2dfb0*/  LDL.LU.64 R10, [R1+0xf98] ;  /* 0x000f9800010a7983 */ /* 0x001ea80000300a00 */
[----:B------:R-:W2:Y:S02]  /*2dfc0*/  LDL.LU.64 R8, [R1+0xf90] ;  /* 0x000f900001087983 */ /* 0x000ea40000300a00 */
[----:B--2---:R-:W-:Y:S02]  /*2dfd0*/  HMMA.16816.F32 R16, R24, R18, R8 ;  /* 0x000000121810723c */ /* 0x004fe40000001808 */
[----:B------:R-:W2:Y:S04]  /*2dfe0*/  LDL.LU.64 R10, [R1+0xf88] ;  /* 0x000f8800010a7983 */ /* 0x000ea80000300a00 */
[----:B------:R-:W2:-:S13]  /*2dff0*/  LDL.LU.64 R8, [R1+0xf80] ;  /* 0x000f800001087983 */ /* 0x000e9a0000300a00 */
[----:B------:R-:W-:Y:S04]  /*2e000*/  STL.64 [R1+0x360], R16 ;  /* 0x0003601001007387 */ /* 0x000fe80000100a00 */
[----:B------:R0:W-:Y:S02]  /*2e010*/  STL.64 [R1+0x368], R18 ;  /* 0x0003681201007387 */ /* 0x0001e40000100a00 */
[----:B0-----:R-:W-:Y:S02]  /*2e020*/  IMAD.MOV.U32 R18, RZ, RZ, R29 ;  /* 0x000000ffff127224 */ /* 0x001fe400078e001d */
[----:B--2---:R-:W-:-:S05]  /*2e030*/  IMAD.MOV.U32 R19, RZ, RZ, R9 ;  /* 0x000000ffff137224 */ /* 0x004fca00078e0009 */
[----:B------:R0:W-:Y:S04]  /*2e040*/  STL.64 [R1+0xf48], R18 ;  /* 0x000f481201007387 */ /* 0x0001e80000100a00 */
[----:B------:R-:W4:Y:S04]  /*2e050*/  LDL.LU R16, [R1+0x140] ;  /* 0x0001400001107983 */ /* 0x000f280000300800 */
[----:B------:R-:W4:Y:S04]  /*2e060*/  LDL.LU R17, [R1+0x144] ;  /* 0x0001440001117983 */ /* 0x000f280000300800 */
[----:B0-----:R-:W4:Y:S04]  /*2e070*/  LDL.LU R18, [R1+0x148] ;  /* 0x0001480001127983 */ /* 0x001f280000300800 */
[----:B------:R-:W4:Y:S02]  /*2e080*/  LDL.LU R19, [R1+0x14c] ;  /* 0x00014c0001137983 */ /* 0x000f240000300800 */
[----:B----4-:R-:W-:Y:S01]  /*2e090*/  HMMA.16816.F32 R20, R24, R22, R16 ;  /* 0x000000161814723c */ /* 0x010fe20000001810 */
[----:B------:R-:W-:-:S02]  /*2e0a0*/  IMAD.MOV.U32 R18, RZ, RZ, R8 ;  /* 0x000000ffff127224 */ /* 0x000fc400078e0008 */
[----:B------:R-:W-:-:S15]  /*2e0b0*/  IMAD.MOV.U32 R19, RZ, RZ, R3 ;  /* 0x000000ffff137224 */ /* 0x000fde00078e0003 */
[----:B------:R-:W-:Y:S01]  /*2e0c0*/  NOP ;  /* 0x0000000000007918 */ /* 0x000fe20000000000 */
[----:B------:R-:W-:Y:S04]  /*2e0d0*/  STL.64 [R1+0x350], R20 ;  /* 0x0003501401007387 */ /* 0x000fe80000100a00 */
[----:B------:R-:W-:Y:S04]  /*2e0e0*/  STL.64 [R1+0x358], R22 ;  /* 0x0003581601007387 */ /* 0x000fe80000100a00 */
[----:B------:R-:W-:Y:S04]  /*2e0f0*/  STL.64 [R1+0xf60], R18 ;  /* 0x000f601201007387 */ /* 0x000fe80000100a00 */
[----:B------:R-:W2:Y:S04]  /*2e100*/  LDL.LU R5, [R1+0x558] ;  /* 0x0005580001057983 */ /* 0x000ea80000300800 */
[----:B------:R-:W2:Y:S04]  /*2e110*/  LDL.LU R4, [R1+0x554] ;  /* 0x0005540001047983 */ /* 0x000ea80000300800 */
[----:B---3--:R-:W-:Y:S04]  /*2e120*/  STL.64 [R1+0xf10], R6 ;  /* 0x000f100601007387 */ /* 0x008fe80000100a00 */
[----:B--2---:R0:W-:Y:S04]  /*2e130*/  STL.64 [R1+0xf08], R4 ;  /* 0x000f080401007387 */ /* 0x0041e80000100a00 */
[----:B0-----:R-:W2:Y:S04]  /*2e140*/  LDL.LU R4, [R1+0xf0] ;  /* 0x0000f00001047983 */ /* 0x001ea80000300800 */
[----:B------:R-:W2:Y:S04]  /*2e150*/  LDL.LU R5, [R1+0xf4] ;  /* 0x0000f40001057983 */ /* 0x000ea80000300800 */
[----:B------:R-:W3:Y:S01]  /*2e160*/  LDL.LU R6, [R1+0xf8] ;  /* 0x0000f80001067983 */ /* 0x000ee20000300800 */
[----:B------:R-:W-:-:S03]  /*2e170*/  IMAD.MOV.U32 R7, RZ, RZ, R28 ;  /* 0x000000ffff077224 */ /* 0x000fc600078e001c */
[----:B------:R-:W4:Y:S04]  /*2e180*/  LDL.LU R28, [R1+0xf7c] ;  /* 0x000f7c00011c7983 */ /* 0x000f280000300800 */
[----:B---3--:R-:W-:Y:S04]  /*2e190*/  STL.64 [R1+0xf28], R6 ;  /* 0x000f280601007387 */ /* 0x008fe80000100a00 */
[----:B--2---:R0:W-:Y:S04]  /*2e1a0*/  STL.64 [R1+0xf20], R4 ;  /* 0x000f200401007387 */ /* 0x0041e80000100a00 */
        /* <DEDUP_REMOVED lines=8> */
[----:B------:R-:W3:Y:S01]  /*2e230*/  LDL.LU R6, [R1+0x118] ;  /* 0x0001180001067983 */ /* 0x000ee20000300800 */
[----:B----4-:R-:W-:-:S03]  /*2e240*/  IMAD.MOV.U32 R7, RZ, RZ, R28 ;  /* 0x000000ffff077224 */ /* 0x010fc600078e001c */
[----:B------:R-:W4:Y:S04]  /*2e250*/  LDL.LU R28, [R1+0xf78] ;  /* 0x000f7800011c7983 */ /* 0x000f280000300800 */
        /* <DEDUP_REMOVED lines=12> */
[----:B------:R-:W2:Y:S01]  /*2e320*/  LDL.LU R6, [R1+0x138] ;  /* 0x0001380001067983 */ /* 0x000ea20000300800 */
[----:B----4-:R-:W-:-:S03]  /*2e330*/  IMAD.MOV.U32 R7, RZ, RZ, R28 ;  /* 0x000000ffff077224 */ /* 0x010fc600078e001c */
        /* <DEDUP_REMOVED lines=43> */
[----:B------:R-:W2:Y:S02]  /*2e5f0*/  LDL.LU.64 R16, [R1+0xef8] ;  /* 0x000ef80001107983 */ /* 0x000ea40000300a00 */
[----:B--2---:R-:W-:-:S15]  /*2e600*/  HMMA.16816.F32 R16, R24, R6, R16 ;  /* 0x000000061810723c */ /* 0x004fde0000001810 */
[----:B------:R-:W-:-:S04]  /*2e610*/  NOP ;  /* 0x0000000000007918 */ /* 0x000fc80000000000 */
[----:B------:R-:W-:Y:S04]  /*2e620*/  STL.64 [R1+0x2f0], R16 ;  /* 0x0002f01001007387 */ /* 0x000fe80000100a00 */
[----:B------:R0:W-:Y:S04]  /*2e630*/  STL.64 [R1+0x2f8], R18 ;  /* 0x0002f81201007387 */ /* 0x0001e80000100a00 */
[----:B0-----:R-:W2:Y:S04]  /*2e640*/  LDL.LU.64 R18, [R1+0xef0] ;  /* 0x000ef00001127983 */ /* 0x001ea80000300a00 */
[----:B------:R-:W2:Y:S02]  /*2e650*/  LDL.LU.64 R16, [R1+0xee8] ;  /* 0x000ee80001107983 */ /* 0x000ea40000300a00 */
[----:B--2---:R-:W-:-:S15]  /*2e660*/  HMMA.16816.F32 R16, R24, R10, R16 ;  /* 0x0000000a1810723c */ /* 0x004fde0000001810 */
[----:B------:R-:W-:-:S04]  /*2e670*/  NOP ;  /* 0x0000000000007918 */ /* 0x000fc80000000000 */
[----:B------:R-:W-:Y:S04]  /*2e680*/  STL.64 [R1+0x2e0], R16 ;  /* 0x0002e01001007387 */ /* 0x000fe80000100a00 */
[----:B------:R0:W-:Y:S01]  /*2e690*/  STL.64 [R1+0x2e8], R18 ;  /* 0x0002e81201007387 */ /* 0x0001e20000100a00 */
[----:B------:R-:W-:-:S03]  /*2e6a0*/  IMAD.MOV.U32 R7, RZ, RZ, R19 ;  /* 0x000000ffff077224 */ /* 0x000fc600078e0013 */
[----:B0-----:R-:W2:Y:S04]  /*2e6b0*/  LDL.LU.64 R18, [R1+0xee0] ;  /* 0x000ee00001127983 */ /* 0x001ea80000300a00 */
[----:B------:R-:W2:Y:S04]  /*2e6c0*/  LDL.LU.64 R16, [R1+0xed8] ;  /* 0x000ed80001107983 */ /* 0x000ea80000300a00 */
[----:B------:R-:W2:Y:S04]  /*2e6d0*/  LDL.LU R10, [R1+0x4d4] ;  /* 0x0004d400010a7983 */ /* 0x000ea80000300800 */
[----:B------:R-:W2:Y:S04]  /*2e6e0*/  LDL.LU R11, [R1+0x55c] ;  /* 0x00055c00010b7983 */ /* 0x000ea80000300800 */
[----:B------:R-:W-:Y:S01]  /*2e6f0*/  STL [R1+0xe44], R7 ;  /* 0x000e440701007387 */ /* 0x000fe20000100800 */
[----:B------:R-:W-:-:S02]  /*2e700*/  IADD3 R5, P1, PT, R5, UR13, RZ ;  /* 0x0000000d05057c10 */ /* 0x000fc4000ff3e0ff */
[----:B------:R-:W-:Y:S02]  /*2e710*/  IADD3 R4, P2, PT, R4, UR13, RZ ;  /* 0x0000000d04047c10 */ /* 0x000fe4000ff5e0ff */
[----:B---3--:R-:W-:Y:S02]  /*2e720*/  IADD3 R13, P3, PT, R13, UR13, RZ ;  /* 0x0000000d0d0d7c10 */ /* 0x008fe4000ff7e0ff */
[----:B----4-:R-:W-:Y:S02]  /*2e730*/  IADD3 R12, P4, PT, R12, UR13, RZ ;  /* 0x0000000d0c0c7c10 */ /* 0x010fe4000ff9e0ff */
[----:B------:R-:W-:Y:S02]  /*2e740*/  IADD3 R23, P5, PT, R23, UR13, RZ ;  /* 0x0000000d17177c10 */ /* 0x000fe4000ffbe0ff */
[----:B------:R-:W-:Y:S02]  /*2e750*/  IADD3.X R8, PT, PT, R8, UR6, RZ, P1, !PT ;  /* 0x0000000608087c10 */ /* 0x000fe40008ffe4ff */
[----:B------:R-:W-:-:S02]  /*2e760*/  IADD3 R29, P1, PT, R29, UR13, RZ ;  /* 0x0000000d1d1d7c10 */ /* 0x000fc4000ff3e0ff */
[----:B------:R-:W-:Y:S01]  /*2e770*/  IADD3.X R2, PT, PT, R2, UR6, RZ, P2, !PT ;  /* 0x0000000602027c10 */ /* 0x000fe200097fe4ff */
[----:B--2---:R-:W-:Y:S01]  /*2e780*/  HMMA.16816.F32 R16, R24, R14, R16 ;  /* 0x0000000e1810723c */ /* 0x004fe20000001810 */
[----:B------:R-:W-:Y:S02]  /*2e790*/  IADD3 R10, P6, PT, R10, UR13, RZ ;  /* 0x0000000d0a0a7c10 */ /* 0x000fe4000ffde0ff */
[----:B------:R-:W-:Y:S02]  /*2e7a0*/  IADD3 R11, P0, PT, R11, UR13, RZ ;  /* 0x0000000d0b0b7c10 */ /* 0x000fe4000ff1e0ff */
[----:B------:R-:W-:Y:S02]  /*2e7b0*/  IADD3.X R22, PT, PT, R22, UR6, RZ, P6, !PT ;  /* 0x0000000616167c10 */ /* 0x000fe4000b7fe4ff */
[----:B------:R-:W-:Y:S02]  /*2e7c0*/  IADD3 R21, P6, PT, R21, UR13, RZ ;  /* 0x0000000d15157c10 */ /* 0x000fe4000ffde0ff */
[----:B------:R-:W-:-:S02]  /*2e7d0*/  IADD3.X R20, PT, PT, R20, UR6, RZ, P0, !PT ;  /* 0x0000000614147c10 */ /* 0x000fc400087fe4ff */
[----:B------:R-:W-:-:S08]  /*2e7e0*/  IADD3 R9, P0, PT, R9, UR13, RZ ;  /* 0x0000000d09097c10 */ /* 0x000fd0000ff1e0ff */
[----:B------:R-:W-:Y:S01]  /*2e7f0*/  IMAD.MOV.U32 R6, RZ, RZ, R19 ;  /* 0x000000ffff067224 */ /* 0x000fe200078e0013 */
[----:B------:R-:W-:Y:S04]  /*2e800*/  STL.64 [R1+0x2c0], R16 ;  /* 0x0002c01001007387 */ /* 0x000fe80000100a00 */
[----:B------:R-:W-:Y:S04]  /*2e810*/  STL.64 [R1+0x2c8], R18 ;  /* 0x0002c81201007387 */ /* 0x000fe80000100a00 */
[----:B------:R0:W-:Y:S04]  /*2e820*/  STL [R1+0xe48], R6 ;  /* 0x000e480601007387 */ /* 0x0001e80000100800 */
        /* <DEDUP_REMOVED lines=14> */
[----:B0-----:R-:W2:Y:S01]  /*2e910*/  LDL.LU R6, [R1+0x53c] ;  /* 0x00053c0001067983 */ /* 0x001ea20000300800 */
[----:B------:R-:W-:-:S02]  /*2e920*/  IADD3 R3, P2, PT, R3, UR13, RZ ;  /* 0x0000000d03037c10 */ /* 0x000fc4000ff5e0ff */
[----:B------:R-:W-:-:S03]  /*2e930*/  IADD3.X R0, PT, PT, R0, UR6, RZ, P3, !PT ;  /* 0x0000000600007c10 */ /* 0x000fc60009ffe4ff */
[----:B------:R-:W-:Y:S04]  /*2e940*/  STL [R1+0x520], R3 ;  /* 0x0005200301007387 */ /* 0x000fe80000100800 */
[----:B--2---:R0:W-:Y:S04]  /*2e950*/  STL [R1+0xed0], R6 ;  /* 0x000ed00601007387 */ /* 0x0041e80000100800 */
[----:B------:R-:W-:Y:S04]  /*2e960*/  STL [R1+0x54c], R0 ;  /* 0x00054c0001007387 */ /* 0x000fe80000100800 */
[----:B0-----:R-:W2:Y:S01]  /*2e970*/  LDL.LU R6, [R1+0x510] ;  /* 0x0005100001067983 */ /* 0x001ea20000300800 */
[----:B------:R-:W-:-:S05]  /*2e980*/  IADD3 R28, P3, PT, R28, UR13, RZ ;  /* 0x0000000d1c1c7c10 */ /* 0x000fca000ff7e0ff */
[----:B------:R-:W-:Y:S04]  /*2e990*/  STL [R1+0x518], R28 ;  /* 0x0005181c01007387 */ /* 0x000fe80000100800 */
[----:B--2---:R0:W-:Y:S04]  /*2e9a0*/  STL [R1+0xed4], R6 ;  /* 0x000ed40601007387 */ /* 0x0041e80000100800 */
[----:B0-----:R-:W2:Y:S04]  /*2e9b0*/  LDL.LU R6, [R1+0x544] ;  /* 0x0005440001067983 */ /* 0x001ea80000300800 */
        /* <DEDUP_REMOVED lines=28> */
[----:B--2---:R-:W-:-:S05]  /*2eb80*/  IADD3.X R6, PT, PT, R6, UR6, RZ, P4, !PT ;  /* 0x0000000606067c10 */ /* 0x004fca000a7fe4ff */
[----:B------:R0:W-:Y:S04]  /*2eb90*/  STL [R1+0x544], R6 ;  /* 0x0005440601007387 */ /* 0x0001e80000100800 */
[----:B0-----:R-:W2:Y:S02]  /*2eba0*/  LDL.LU R6, [R1+0xed4] ;  /* 0x000ed40001067983 */ /* 0x001ea40000300800 */
[----:B--2---:R-:W-:-:S05]  /*2ebb0*/  IADD3 R6, P4, PT, R6, UR13, RZ ;  /* 0x0000000d06067c10 */ /* 0x004fca000ff9e0ff */
[----:B------:R0:W-:Y:S04]  /*2ebc0*/  STL [R1+0x510], R6 ;  /* 0x0005100601007387 */ /* 0x0001e80000100800 */
[----:B0-----:R-:W2:Y:S01]  /*2ebd0*/  LDL.LU R6, [R1+0xed0] ;  /* 0x000ed00001067983 */ /* 0x001ea20000300800 */
[----:B----4-:R-:W-:Y:S02]  /*2ebe0*/  IADD3.X R25, PT, PT, R25, UR6, RZ, P6, !PT ;  /* 0x0000000619197c10 */ /* 0x010fe4000b7fe4ff */
[----:B---3--:R-:W-:Y:S02]  /*2ebf0*/  IADD3 R26, P6, PT, R26, UR13, RZ ;  /* 0x0000000d1a1a7c10 */ /* 0x008fe4000ffde0ff */
[----:B------:R-:W-:Y:S02]  /*2ec00*/  IADD3.X R27, PT, PT, R27, UR6, RZ, P0, !PT ;  /* 0x000000061b1b7c10 */ /* 0x000fe400087fe4ff */
[----:B------:R-:W-:-:S02]  /*2ec10*/  IADD3 R14, P0, PT, R14, UR13, RZ ;  /* 0x0000000d0e0e7c10 */ /* 0x000fc4000ff1e0ff */
[----:B------:R-:W-:Y:S02]  /*2ec20*/  IADD3.X R15, PT, PT, R15, UR6, RZ, P1, !PT ;  /* 0x000000060f0f7c10 */ /* 0x000fe40008ffe4ff */
[----:B------:R-:W-:Y:S02]  /*2ec30*/  IADD3 R16, P1, PT, R16, UR13, RZ ;  /* 0x0000000d10107c10 */ /* 0x000fe4000ff3e0ff */
[----:B------:R-:W-:Y:S02]  /*2ec40*/  IADD3.X R17, PT, PT, R17, UR6, RZ, P2, !PT ;  /* 0x0000000611117c10 */ /* 0x000fe400097fe4ff */
[----:B------:R-:W-:Y:S02]  /*2ec50*/  IADD3 R18, P2, PT, R18, UR13, RZ ;  /* 0x0000000d12127c10 */ /* 0x000fe4000ff5e0ff */
        /* <DEDUP_REMOVED lines=14> */
[----:B--2---:R-:W-:Y:S02]  /*2ed40*/  IADD3.X R6, PT, PT, R6, UR6, RZ, P5, !PT ;  /* 0x0000000606067c10 */ /* 0x004fe4000affe4ff */
[----:B------:R-:W-:-:S03]  /*2ed50*/  IADD3 R24, P5, PT, R24, UR13, RZ ;  /* 0x0000000d18187c10 */ /* 0x000fc6000ffbe0ff */
        /* <DEDUP_REMOVED lines=9> */
[----:B------:R-:W-:Y:S01]  /*2edf0*/  STL [R1+0x4e8], R18 ;  /* 0x0004e81201007387 */ /* 0x000fe20000100800 */
[----:B------:R-:W-:-:S03]  /*2ee00*/  IADD3.X R5, PT, PT, R5, UR6, RZ, P5, !PT ;  /* 0x0000000605057c10 */ /* 0x000fc6000affe4ff */
[----:B------:R-:W-:Y:S01]  /*2ee10*/  STL [R1+0x514], R19 ;  /* 0x0005141301007387 */ /* 0x000fe20000100800 */
[----:B------:R-:W-:-:S03]  /*2ee20*/  IADD3 R4, P5, PT, R4, UR13, RZ ;  /* 0x0000000d04047c10 */ /* 0x000fc6000ffbe0ff */
        /* <DEDUP_REMOVED lines=16> */
[----:B------:R-:W-:-:S02]  /*2ef30*/  IADD3.X R3, PT, PT, R3, UR6, RZ, P4, !PT ;  /* 0x0000000603037c10 */ /* 0x000fc4000a7fe4ff */
[----:B------:R-:W-:-:S03]  /*2ef40*/  IADD3 R0, P4, PT, R0, UR13, RZ ;  /* 0x0000000d00007c10 */ /* 0x000fc6000ff9e0ff */
[----:B------:R-:W-:Y:S04]  /*2ef50*/  STL [R1+0x4c0], R3 ;  /* 0x0004c00301007387 */ /* 0x000fe80000100800 */
[----:B--2---:R0:W-:Y:S04]  /*2ef60*/  STL [R1+0xec8], R6 ;  /* 0x000ec80601007387 */ /* 0x0041e80000100800 */
[----:B------:R-:W-:Y:S04]  /*2ef70*/  STL [R1+0x48c], R0 ;  /* 0x00048c0001007387 */ /* 0x000fe80000100800 */
[----:B0-----:R-:W2:Y:S01]  /*2ef80*/  LDL.LU R6, [R1+0x4b0] ;  /* 0x0004b00001067983 */ /* 0x001ea20000300800 */
[----:B------:R-:W-:-:S05]  /*2ef90*/  IADD3.X R28, PT, PT, R28, UR6, RZ, P5, !PT ;  /* 0x000000061c1c7c10 */ /* 0x000fca000affe4ff */
        /* <DEDUP_REMOVED lines=31> */
[----:B--2---:R-:W-:-:S05]  /*2f190*/  IADD3 R6, P5, PT, R6, UR13, RZ ;  /* 0x0000000d06067c10 */ /* 0x004fca000ffbe0ff */
[----:B------:R0:W-:Y:S04]  /*2f1a0*/  STL [R1+0x484], R6 ;  /* 0x0004840601007387 */ /* 0x0001e80000100800 */
[----:B0-----:R-:W2:Y:S02]  /*2f1b0*/  LDL.LU R6, [R1+0xecc] ;  /* 0x000ecc0001067983 */ /* 0x001ea40000300800 */
[----:B--2---:R-:W-:-:S05]  /*2f1c0*/  IADD3.X R6, PT, PT, R6, UR6, RZ, P6, !PT ;  /* 0x0000000606067c10 */ /* 0x004fca000b7fe4ff */
[----:B------:R0:W-:Y:S04]  /*2f1d0*/  STL [R1+0x4b0], R6 ;  /* 0x0004b00601007387 */ /* 0x0001e80000100800 */
[----:B0-----:R-:W2:Y:S01]  /*2f1e0*/  LDL.LU R6, [R1+0xec8] ;  /* 0x000ec80001067983 */ /* 0x001ea20000300800 */
[----:B---3--:R-:W-:Y:S02]  /*2f1f0*/  IADD3.X R24, PT, PT, R24, UR6, RZ, P0, !PT ;  /* 0x0000000618187c10 */ /* 0x008fe400087fe4ff */
[----:B----4-:R-:W-:Y:S02]  /*2f200*/  IADD3 R25, P0, PT, R25, UR13, RZ ;  /* 0x0000000d19197c10 */ /* 0x010fe4000ff1e0ff */
        /* <DEDUP_REMOVED lines=21> */
[----:B--2---:R-:W-:-:S05]  /*2f360*/  IADD3 R6, P6, PT, R6, UR13, RZ ;  /* 0x0000000d06067c10 */ /* 0x004fca000ffde0ff */
        /* <DEDUP_REMOVED lines=1454> */
[----:B--2---:R-:W-:Y:S02]  /*34e50*/  IADD3.X R6, PT, PT, R6, UR9, RZ, P1, !PT ;  /* 0x0000000906067c10 */ /* 0x004fe40008ffe4ff */
        /* <DEDUP_REMOVED lines=29> */
[----:B0-----:R-:W2:Y:S04]  /*35030*/  LDL.LU R11, [R1+0xd24] ;  /* 0x000d2400010b7983 */ /* 0x001ea80000300800 */
[----:B------:R-:W-:Y:S04]  /*35040*/  STL [R1+0x59c], R3 ;  /* 0x00059c0301007387 */ /* 0x000fe80000100800 */
[----:B------:R-:W3:Y:S01]  /*35050*/  LDL.LU R6, [R1+0xd2c] ;  /* 0x000d2c0001067983 */ /* 0x000ee20000300800 */
[----:B------:R-:W-:-:S02]  /*35060*/  IADD3 R0, P0, PT, R0, UR12, RZ ;  /* 0x0000000c00007c10 */ /* 0x000fc4000ff1e0ff */
[----:B------:R-:W-:-:S03]  /*35070*/  IADD3.X R28, PT, PT, R28, UR9, RZ, P1, !PT ;  /* 0x000000091c1c7c10 */ /* 0x000fc60008ffe4ff */
[----:B------:R-:W-:Y:S04]  /*35080*/  STL [R1+0xd1c], R0 ;  /* 0x000d1c0001007387 */ /* 0x000fe80000100800 */
[----:B---3--:R0:W-:Y:S04]  /*35090*/  STL [R1+0xe4c], R6 ;  /* 0x000e4c0601007387 */ /* 0x0081e80000100800 */
[----:B------:R1:W-:Y:S04]  /*350a0*/  STL [R1+0x598], R28 ;  /* 0x0005981c01007387 */ /* 0x0003e80000100800 */
[----:B0-----:R-:W3:Y:S04]  /*350b0*/  LDL.LU R6, [R1+0x594] ;  /* 0x0005940001067983 */ /* 0x001ee80000300800 */
[----:B------:R-:W4:Y:S04]  /*350c0*/  LDL.LU R7, [R1+0x590] ;  /* 0x0005900001077983 */ /* 0x000f280000300800 */
        /* <DEDUP_REMOVED lines=14> */
[----:B-1----:R-:W4:Y:S04]  /*351b0*/  LDL.LU R28, [R1+0xd50] ;  /* 0x000d5000011c7983 */ /* 0x002f280000300800 */
[----:B------:R-:W4:Y:S04]  /*351c0*/  LDL.LU R24, [R1+0xd00] ;  /* 0x000d000001187983 */ /* 0x000f280000300800 */
[----:B------:R-:W4:Y:S04]  /*351d0*/  LDL.LU R25, [R1+0xd4c] ;  /* 0x000d4c0001197983 */ /* 0x000f280000300800 */
[----:B------:R-:W4:Y:S04]  /*351e0*/  LDL.LU R26, [R1+0xd08] ;  /* 0x000d0800011a7983 */ /* 0x000f280000300800 */
[----:B------:R-:W4:Y:S04]  /*351f0*/  LDL.LU R27, [R1+0xd48] ;  /* 0x000d4800011b7983 */ /* 0x000f280000300800 */
[----:B------:R-:W4:Y:S04]  /*35200*/  LDL.LU R14, [R1+0xd10] ;  /* 0x000d1000010e7983 */ /* 0x000f280000300800 */
[----:B------:R-:W4:Y:S04]  /*35210*/  LDL.LU R15, [R1+0xd18] ;  /* 0x000d1800010f7983 */ /* 0x000f280000300800 */
[----:B------:R-:W4:Y:S01]  /*35220*/  LDL.LU R16, [R1+0x564] ;  /* 0x0005640001107983 */ /* 0x000f220000300800 */
[----:B--2---:R-:W-:-:S03]  /*35230*/  IADD3 R11, P1, PT, R11, UR12, RZ ;  /* 0x0000000c0b0b7c10 */ /* 0x004fc6000ff3e0ff */
[----:B------:R-:W2:Y:S04]  /*35240*/  LDL.LU R17, [R1+0xd20] ;  /* 0x000d200001117983 */ /* 0x000ea80000300800 */
[----:B------:R-:W2:Y:S04]  /*35250*/  LDL.LU R18, [R1+0xd28] ;  /* 0x000d280001127983 */ /* 0x000ea80000300800 */
[----:B------:R-:W2:Y:S04]  /*35260*/  LDL.LU R19, [R1+0xd30] ;  /* 0x000d300001137983 */ /* 0x000ea80000300800 */
[----:B------:R-:W2:Y:S04]  /*35270*/  LDL.LU R10, [R1+0xd38] ;  /* 0x000d3800010a7983 */ /* 0x000ea80000300800 */
[----:B------:R0:W-:Y:S04]  /*35280*/  STL [R1+0xd24], R11 ;  /* 0x000d240b01007387 */ /* 0x0001e80000100800 */
[----:B0-----:R-:W2:Y:S01]  /*35290*/  LDL.LU R11, [R1+0x560] ;  /* 0x00056000010b7983 */ /* 0x001ea20000300800 */
[----:B---3--:R-:W-:-:S05]  /*352a0*/  IADD3.X R6, PT, PT, R6, UR9, RZ, P2, !PT ;  /* 0x0000000906067c10 */ /* 0x008fca00097fe4ff */
[----:B------:R0:W-:Y:S04]  /*352b0*/  STL [R1+0x594], R6 ;  /* 0x0005940601007387 */ /* 0x0001e80000100800 */
[----:B0-----:R-:W3:Y:S01]  /*352c0*/  LDL.LU R6, [R1+0xe4c] ;  /* 0x000e4c0001067983 */ /* 0x001ee20000300800 */
[----:B----4-:R-:W-:Y:S02]  /*352d0*/  IADD3.X R7, PT, PT, R7, UR9, RZ, P3, !PT ;  /* 0x0000000907077c10 */ /* 0x010fe40009ffe4ff */
        /* <DEDUP_REMOVED lines=13> */
[----:B---3--:R-:W-:-:S05]  /*353b0*/  IADD3 R6, P2, PT, R6, UR12, RZ ;  /* 0x0000000c06067c10 */ /* 0x008fca000ff5e0ff */
[----:B------:R0:W-:Y:S04]  /*353c0*/  STL [R1+0xd2c], R6 ;  /* 0x000d2c0601007387 */ /* 0x0001e80000100800 */
[----:B0-----:R0:W5:Y:S04]  /*353d0*/  LDL.LU R6, [R1+0xe48] ;  /* 0x000e480001067983 */ /* 0x0011680000300800 */
[----:B------:R1:W-:Y:S04]  /*353e0*/  STL [R1+0x590], R7 ;  /* 0x0005900701007387 */ /* 0x0003e80000100800 */
[----:B-1----:R0:W5:Y:S04]  /*353f0*/  LDL.LU R7, [R1+0xe44] ;  /* 0x000e440001077983 */ /* 0x0021680000300800 */
        /* <DEDUP_REMOVED lines=8> */
[----:B------:R1:W-:Y:S01]  /*35480*/  STL [R1+0xd44], R20 ;  /* 0x000d441401007387 */ /* 0x0003e20000100800 */
[----:B------:R-:W-:-:S03]  /*35490*/  IADD3.X R29, PT, PT, R29, UR9, RZ, P2, !PT ;  /* 0x000000091d1d7c10 */ /* 0x000fc600097fe4ff */
[----:B-1----:R0:W5:Y:S04]  /*354a0*/  LDL.LU R20, [R1+0xe30] ;  /* 0x000e300001147983 */ /* 0x0021680000300800 */
[----:B------:R1:W-:Y:S01]  /*354b0*/  STL [R1+0x584], R21 ;  /* 0x0005841501007387 */ /* 0x0003e20000100800 */
[----:B------:R-:W-:-:S03]  /*354c0*/  IADD3 R0, P2, PT, R0, UR12, RZ ;  /* 0x0000000c00007c10 */ /* 0x000fc6000ff5e0ff */
        /* <DEDUP_REMOVED lines=18> */
[----:B-1----:R-:W3:Y:S01]  /*355f0*/  LDL.LU R28, [R1+0xe08] ;  /* 0x000e0800011c7983 */ /* 0x002ee20000300800 */
[----:B------:R-:W-:-:S02]  /*35600*/  IADD3.X R24, PT, PT, R24, UR9, RZ, P4, !PT ;  /* 0x0000000918187c10 */ /* 0x000fc4000a7fe4ff */
[----:B------:R-:W-:Y:S02]  /*35610*/  IADD3 R25, P4, PT, R25, UR12, RZ ;  /* 0x0000000c19197c10 */ /* 0x000fe4000ff9e0ff */
[----:B------:R-:W-:Y:S02]  /*35620*/  IADD3.X R26, PT, PT, R26, UR9, RZ, P5, !PT ;  /* 0x000000091a1a7c10 */ /* 0x000fe4000affe4ff */
[----:B------:R-:W-:Y:S02]  /*35630*/  IADD3 R27, P5, PT, R27, UR12, RZ ;  /* 0x0000000c1b1b7c10 */ /* 0x000fe4000ffbe0ff */
[----:B------:R-:W-:Y:S01]  /*35640*/  IADD3.X R14, PT, PT, R14, UR9, RZ, P6, !PT ;  /* 0x000000090e0e7c10 */ /* 0x000fe2000b7fe4ff */
[----:B------:R-:W-:Y:S01]  /*35650*/  STL [R1+0xd00], R24 ;  /* 0x000d001801007387 */ /* 0x000fe20000100800 */
[----:B------:R-:W-:-:S03]  /*35660*/  IADD3.X R15, PT, PT, R15, UR9, RZ, P0, !PT ;  /* 0x000000090f0f7c10 */ /* 0x000fc600087fe4ff */
[----:B------:R-:W-:Y:S01]  /*35670*/  STL [R1+0xd4c], R25 ;  /* 0x000d4c1901007387 */ /* 0x000fe20000100800 */
[----:B------:R-:W-:-:S03]  /*35680*/  IADD3 R16, P0, PT, R16, UR13, RZ ;  /* 0x0000000d10107c10 */ /* 0x000fc6000ff1e0ff */
[----:B------:R-:W-:Y:S01]  /*35690*/  STL [R1+0xd08], R26 ;  /* 0x000d081a01007387 */ /* 0x000fe20000100800 */
[----:B--2---:R-:W-:-:S03]  /*356a0*/  IADD3.X R17, PT, PT, R17, UR9, RZ, P1, !PT ;  /* 0x0000000911117c10 */ /* 0x004fc60008ffe4ff */
[----:B------:R-:W-:Y:S01]  /*356b0*/  STL [R1+0xd48], R27 ;  /* 0x000d481b01007387 */ /* 0x000fe20000100800 */
[----:B------:R-:W-:-:S03]  /*356c0*/  IADD3.X R18, PT, PT, R18, UR9, RZ, P2, !PT ;  /* 0x0000000912127c10 */ /* 0x000fc600097fe4ff */
[----:B------:R-:W-:Y:S04]  /*356d0*/  STL [R1+0xd10], R14 ;  /* 0x000d100e01007387 */ /* 0x000fe80000100800 */
[----:B------:R-:W-:Y:S04]  /*356e0*/  STL [R1+0xd18], R15 ;  /* 0x000d180f01007387 */ /* 0x000fe80000100800 */
[----:B------:R-:W-:Y:S04]  /*356f0*/  STL [R1+0x564], R16 ;  /* 0x0005641001007387 */ /* 0x000fe80000100800 */
[----:B------:R-:W-:Y:S04]  /*35700*/  STL [R1+0xd20], R17 ;  /* 0x000d201101007387 */ /* 0x000fe80000100800 */
[----:B------:R-:W-:Y:S01]  /*35710*/  STL [R1+0xd28], R18 ;  /* 0x000d281201007387 */ /* 0x000fe20000100800 */
[----:B------:R-:W-:-:S02]  /*35720*/  IADD3.X R19, PT, PT, R19, UR9, RZ, P3, !PT ;  /* 0x0000000913137c10 */ /* 0x000fc40009ffe4ff */
[----:B------:R-:W-:Y:S02]  /*35730*/  IADD3.X R10, PT, PT, R10, UR9, RZ, P4, !PT ;  /* 0x000000090a0a7c10 */ /* 0x000fe4000a7fe4ff */
[----:B------:R-:W-:Y:S01]  /*35740*/  IADD3.X R11, PT, PT, R11, UR6, RZ, P0, !PT ;  /* 0x000000060b0b7c10 */ /* 0x000fe200087fe4ff */
[----:B------:R-:W-:-:S04]  /*35750*/  UIADD3 UR4, UPT, UPT, UR4, 0x1, URZ ;  /* 0x0000000104047890 */ /* 0x000fc8000fffe0ff */
[----:B------:R-:W-:Y:S01]  /*35760*/  UISETP.NE.U32.AND UP0, UPT, UR4, UR8, UPT ;  /* 0x000000080400728c */ /* 0x000fe2000bf05070 */
[----:B---3--:R-:W-:-:S05]  /*35770*/  IADD3.X R28, PT, PT, R28, UR9, RZ, P5, !PT ;  /* 0x000000091c1c7c10 */ /* 0x008fca000affe4ff */
[----:B------:R1:W-:Y:S02]  /*35780*/  STL [R1+0xd40], R28 ;  /* 0x000d401c01007387 */ /* 0x0003e40000100800 */
[----:B-1----:R-:W1:Y:S02]  /*35790*/  S2R R28, SR_TID.X ;  /* 0x00000000001c7919 */ /* 0x002e640000002100 */
[----:B------:R0:W-:Y:S04]  /*357a0*/  STL [R1+0xd30], R19 ;  /* 0x000d301301007387 */ /* 0x0001e80000100800 */
[----:B------:R0:W-:Y:S04]  /*357b0*/  STL [R1+0xd38], R10 ;  /* 0x000d380a01007387 */ /* 0x0001e80000100800 */
[----:B------:R0:W-:Y:S01]  /*357c0*/  STL [R1+0x560], R11 ;  /* 0x0005600b01007387 */ /* 0x0001e20000100800 */
[----:B-1----:R-:W-:-:S05]  /*357d0*/  LOP3.LUT R28, R28, 0x3f, RZ, 0xc0, !PT ;  /* 0x0000003f1c1c7812 */ /* 0x002fca00078ec0ff */
[----:B------:R-:W-:Y:S01]  /*357e0*/  IMAD.SHL.U32 R28, R28, 0x2, RZ ;  /* 0x000000021c1c7824 */ /* 0x000fe200078e00ff */
[----:B0-----:R-:W-:Y:S06]  /*357f0*/  BRA.U UP0, `(.L_x_2) ;  /* 0xfffffe4d00d47547 */ /* 0x001fec000b83ffff */
[----:B------:R-:W2:Y:S04]  /*35800*/  LDL.LU R28, [R1+0x3bc] ;  /* 0x0003bc00011c7983 */ /* 0x000ea80000300800 */
[----:B--2---:R0:W-:Y:S04]  /*35810*/  STL [R1+0xeb4], R28 ;  /* 0x000eb41c01007387 */ /* 0x0041e80000100800 */
[----:B0-----:R-:W2:Y:S04]  /*35820*/  LDL.LU R28, [R1+0x388] ;  /* 0x00038800011c7983 */ /* 0x001ea80000300800 */
        /* <DEDUP_REMOVED lines=25> */
[----:B------:R-:W2:Y:S01]  /*359c0*/  LDL.LU R24, [R1+0x3a8] ;  /* 0x0003a80001187983 */ /* 0x000ea20000300800 */
[----:B0----5:R-:W-:-:S03]  /*359d0*/  IMAD.MOV.U32 R28, RZ, RZ, R7 ;  /* 0x000000ffff1c7224 */ /* 0x021fc600078e0007 */
        /* <DEDUP_REMOVED lines=25> */
[----:B------:R-:W2:Y:S04]  /*35b70*/  LDL.LU R25, [R1+0x3b8] ;  /* 0x0003b80001197983 */ /* 0x000ea80000300800 */
[----:B------:R-:W3:Y:S04]  /*35b80*/  LDL.LU R26, [R1+0x3a4] ;  /* 0x0003a400011a7983 */ /* 0x000ee80000300800 */
[----:B------:R-:W3:Y:S04]  /*35b90*/  LDL.LU R27, [R1+0x3b4] ;  /* 0x0003b400011b7983 */ /* 0x000ee80000300800 */
[----:B------:R-:W4:Y:S04]  /*35ba0*/  LDL.LU R14, [R1+0x3a0] ;  /* 0x0003a000010e7983 */ /* 0x000f280000300800 */
[----:B------:R-:W4:Y:S04]  /*35bb0*/  LDL.LU R15, [R1+0x3b0] ;  /* 0x0003b000010f7983 */ /* 0x000f280000300800 */
[----:B------:R-:W2:Y:S04]  /*35bc0*/  LDL.LU R16, [R1+0x33c] ;  /* 0x00033c0001107983 */ /* 0x000ea80000300800 */
[----:B------:R-:W2:Y:S01]  /*35bd0*/  LDL.LU R17, [R1+0x34c] ;  /* 0x00034c0001117983 */ /* 0x000ea20000300800 */
[----:B0-----:R-:W-:-:S03]  /*35be0*/  IMAD.MOV.U32 R24, RZ, RZ, R6 ;  /* 0x000000ffff187224 */ /* 0x001fc600078e0006 */
[----:B------:R-:W2:Y:S04]  /*35bf0*/  LDL.LU R18, [R1+0x338] ;  /* 0x0003380001127983 */ /* 0x000ea80000300800 */
[----:B------:R-:W2:Y:S04]  /*35c00*/  LDL.LU R19, [R1+0x348] ;  /* 0x0003480001137983 */ /* 0x000ea80000300800 */
[----:B------:R-:W2:Y:S04]  /*35c10*/  LDL.LU R10, [R1+0x334] ;  /* 0x00033400010a7983 */ /* 0x000ea80000300800 */
[----:B------:R-:W2:Y:S04]  /*35c20*/  LDL.LU R11, [R1+0x344] ;  /* 0x00034400010b7983 */ /* 0x000ea80000300800 */
[----:B------:R-:W2:Y:S04]  /*35c30*/  LDL.LU R6, [R1+0x330] ;  /* 0x0003300001067983 */ /* 0x000ea80000300800 */
[----:B------:R-:W2:Y:S04]  /*35c40*/  LDL.LU R7, [R1+0x340] ;  /* 0x0003400001077983 */ /* 0x000ea80000300800 */
        /* <DEDUP_REMOVED lines=14> */
[----:B------:R0:W-:Y:S01]  /*35d30*/  STL [R1+0xe20], R22 ;  /* 0x000e201601007387 */ /* 0x0001e20000100800 */
[----:B------:R-:W-:-:S03]  /*35d40*/  F2FP.F16.F32.PACK_AB R28, R24, R28 ;  /* 0x0000001c181c723e */ /* 0x000fc600000000ff */
        /* <DEDUP_REMOVED lines=13> */
[----:B------:R-:W2:Y:S04]  /*35e20*/  LDL.LU R24, [R1+0xf1c] ;  /* 0x000f1c0001187983 */ /* 0x000ea80000300800 */
[----:B------:R0:W-:Y:S04]  /*35e30*/  STL [R1+0x9c], R28 ;  /* 0x00009c1c01007387 */ /* 0x0001e80000100800 */
[----:B0-----:R-:W2:Y:S02]  /*35e40*/  LDL.LU R28, [R1+0xf18] ;  /* 0x000f1800011c7983 */ /* 0x001ea40000300800 */
[----:B--2---:R-:W-:-:S02]  /*35e50*/  F2FP.F16.F32.PACK_AB R28, R24, R28 ;  /* 0x0000001c181c723e */ /* 0x004fc400000000ff */
        /* <DEDUP_REMOVED lines=49> */
[----:B------:R0:W-:Y:S02]  /*36170*/  STL [R1+0x68], R2 ;  /* 0x0000680201007387 */ /* 0x0001e40000100800 */
[----:B0-----:R-:W-:Y:S02]  /*36180*/  F2FP.F16.F32.PACK_AB R2, R0, R29 ;  /* 0x0000001d0002723e */ /* 0x001fe400000000ff */
[----:B------:R-:W-:Y:S02]  /*36190*/  F2FP.F16.F32.PACK_AB R0, R3, R20 ;  /* 0x000000140300723e */ /* 0x000fe400000000ff */
[----:B------:R-:W-:Y:S01]  /*361a0*/  F2FP.F16.F32.PACK_AB R3, R21, R22 ;  /* 0x000000161503723e */ /* 0x000fe200000000ff */
[----:B------:R0:W-:Y:S04]  /*361b0*/  STL [R1+0x64], R2 ;  /* 0x0000640201007387 */ /* 0x0001e80000100800 */
[----:B------:R1:W-:Y:S04]  /*361c0*/  STL [R1+0x60], R0 ;  /* 0x0000600001007387 */ /* 0x0003e80000100800 */
[----:B------:R3:W-:Y:S01]  /*361d0*/  STL [R1+0x5c], R3 ;  /* 0x00005c0301007387 */ /* 0x0007e20000100800 */
[----:B0-----:R-:W-:-:S02]  /*361e0*/  F2FP.F16.F32.PACK_AB R2, R23, R12 ;  /* 0x0000000c1702723e */ /* 0x001fc400000000ff */
[----:B-1----:R-:W-:-:S03]  /*361f0*/  F2FP.F16.F32.PACK_AB R0, R13, R8 ;  /* 0x000000080d00723e */ /* 0x002fc600000000ff */
[----:B------:R-:W-:Y:S01]  /*36200*/  STL [R1+0x58], R2 ;  /* 0x0000580201007387 */ /* 0x000fe20000100800 */
[----:B---3--:R-:W-:-:S03]  /*36210*/  F2FP.F16.F32.PACK_AB R3, R9, R4 ;  /* 0x000000040903723e */ /* 0x008fc600000000ff */
[----:B------:R0:W-:Y:S04]  /*36220*/  STL [R1+0x54], R0 ;  /* 0x0000540001007387 */ /* 0x0001e80000100800 */
[----:B------:R1:W-:Y:S01]  /*36230*/  STL [R1+0x50], R3 ;  /* 0x0000500301007387 */ /* 0x0003e20000100800 */
[----:B0-----:R-:W-:Y:S02]  /*36240*/  F2FP.F16.F32.PACK_AB R0, R24, R25 ;  /* 0x000000191800723e */ /* 0x001fe400000000ff */
[----:B-1----:R-:W-:Y:S02]  /*36250*/  F2FP.F16.F32.PACK_AB R3, R26, R27 ;  /* 0x0000001b1a03723e */ /* 0x002fe400000000ff */
[----:B--2---:R-:W-:-:S05]  /*36260*/  F2FP.F16.F32.PACK_AB R2, R5, R28 ;  /* 0x0000001c0502723e */ /* 0x004fca00000000ff */
[----:B------:R4:W-:Y:S04]  /*36270*/  STL [R1+0x4c], R2 ;  /* 0x00004c0201007387 */ /* 0x0009e80000100800 */
[----:B------:R0:W-:Y:S04]  /*36280*/  STL [R1+0x48], R0 ;  /* 0x0000480001007387 */ /* 0x0001e80000100800 */
[----:B------:R1:W-:Y:S01]  /*36290*/  STL [R1+0x44], R3 ;  /* 0x0000440301007387 */ /* 0x0003e20000100800 */
[----:B----4-:R-:W-:Y:S02]  /*362a0*/  F2FP.F16.F32.PACK_AB R2, R14, R15 ;  /* 0x0000000f0e02723e */ /* 0x010fe400000000ff */
[----:B0-----:R-:W-:-:S03]  /*362b0*/  F2FP.F16.F32.PACK_AB R0, R16, R17 ;  /* 0x000000111000723e */ /* 0x001fc600000000ff */
[----:B------:R-:W-:Y:S01]  /*362c0*/  STL [R1+0x40], R2 ;  /* 0x0000400201007387 */ /* 0x000fe20000100800 */
[----:B-1----:R-:W-:-:S03]  /*362d0*/  F2FP.F16.F32.PACK_AB R3, R18, R19 ;  /* 0x000000131203723e */ /* 0x002fc600000000ff */
[----:B------:R0:W-:Y:S04]  /*362e0*/  STL [R1+0x3c], R0 ;  /* 0x00003c0001007387 */ /* 0x0001e80000100800 */
[----:B------:R-:W-:Y:S01]  /*362f0*/  STL [R1+0x38], R3 ;  /* 0x0000380301007387 */ /* 0x000fe20000100800 */
[----:B0-----:R-:W-:-:S03]  /*36300*/  F2FP.F16.F32.PACK_AB R0, R6, R7 ;  /* 0x000000070600723e */ /* 0x001fc600000000ff */
[----:B------:R-:W2:Y:S01]  /*36310*/  LDL.LU R7, [R1+0x17c] ;  /* 0x00017c0001077983 */ /* 0x000ea20000300800 */
[----:B------:R-:W-:-:S05]  /*36320*/  F2FP.F16.F32.PACK_AB R2, R10, R11 ;  /* 0x0000000b0a02723e */ /* 0x000fca00000000ff */
        /* <DEDUP_REMOVED lines=26> */
[----:B------:R-:W3:Y:S04]  /*364d0*/  LDL.LU R5, [R1+0x378] ;  /* 0x0003780001057983 */ /* 0x000ee80000300800 */
[----:B---3--:R0:W-:Y:S04]  /*364e0*/  STL [R1+0xe50], R5 ;  /* 0x000e500501007387 */ /* 0x0081e80000100800 */
[----:B0-----:R-:W3:Y:S04]  /*364f0*/  LDL.LU R5, [R1+0x37c] ;  /* 0x00037c0001057983 */ /* 0x001ee80000300800 */
        /* <DEDUP_REMOVED lines=23> */
[----:B0-----:R-:W2:Y:S04]  /*36670*/  LDL.LU R5, [R1+0x3cc] ;  /* 0x0003cc0001057983 */ /* 0x001ea80000300800 */
[----:B------:R-:W3:Y:S04]  /*36680*/  LDL.LU R6, [R1+0x178] ;  /* 0x0001780001067983 */ /* 0x000ee80000300800 */
[----:B------:R-:W4:Y:S04]  /*36690*/  LDL.LU R4, [R1+0x374] ;  /* 0x0003740001047983 */ /* 0x000f280000300800 */
[----:B------:R-:W2:Y:S04]  /*366a0*/  LDL.LU R11, [R1+0x41c] ;  /* 0x00041c00010b7983 */ /* 0x000ea80000300800 */
[----:B--2---:R0:W-:Y:S04]  /*366b0*/  STL [R1+0xe44], R11 ;  /* 0x000e440b01007387 */ /* 0x0041e80000100800 */
[----:B0-----:R-:W2:Y:S04]  /*366c0*/  LDL.LU R11, [R1+0x370] ;  /* 0x00037000010b7983 */ /* 0x001ea80000300800 */
[----:B------:R-:W2:Y:S04]  /*366d0*/  LDL.LU R9, [R1+0x408] ;  /* 0x0004080001097983 */ /* 0x000ea80000300800 */
[----:B--2---:R0:W-:Y:S04]  /*366e0*/  STL [R1+0xe40], R9 ;  /* 0x000e400901007387 */ /* 0x0041e80000100800 */
[----:B0-----:R-:W2:Y:S04]  /*366f0*/  LDL.LU R9, [R1+0x40c] ;  /* 0x00040c0001097983 */ /* 0x001ea80000300800 */
[----:B------:R-:W2:Y:S04]  /*36700*/  LDL.LU R10, [R1+0x418] ;  /* 0x00041800010a7983 */ /* 0x000ea80000300800 */
[----:B------:R-:W2:Y:S04]  /*36710*/  LDL.LU R8, [R1+0x404] ;  /* 0x0004040001087983 */ /* 0x000ea80000300800 */
[----:B------:R-:W2:Y:S04]  /*36720*/  LDL.LU R15, [R1+0x19c] ;  /* 0x00019c00010f7983 */ /* 0x000ea80000300800 */
[----:B--2---:R0:W-:Y:S04]  /*36730*/  STL [R1+0xe34], R15 ;  /* 0x000e340f01007387 */ /* 0x0041e80000100800 */
[----:B0-----:R-:W2:Y:S04]  /*36740*/  LDL.LU R15, [R1+0x400] ;  /* 0x00040000010f7983 */ /* 0x001ea80000300800 */
[----:B------:R-:W2:Y:S01]  /*36750*/  LDL.LU R13, [R1+0x188] ;  /* 0x00018800010d7983 */ /* 0x000ea20000300800 */
[----:B------:R-:W-:-:S03]  /*36760*/  F2FP.F16.F32.PACK_AB R7, R5, R7 ;  /* 0x000000070507723e */ /* 0x000fc600000000ff */
[----:B--2---:R0:W-:Y:S04]  /*36770*/  STL [R1+0xe30], R13 ;  /* 0x000e300d01007387 */ /* 0x0041e80000100800 */
[----:B0-----:R-:W2:Y:S04]  /*36780*/  LDL.LU R13, [R1+0x18c] ;  /* 0x00018c00010d7983 */ /* 0x001ea80000300800 */
        /* <DEDUP_REMOVED lines=64> */
[----:B------:R0:W-:Y:S04]  /*36b90*/  STL [R1], R7 ;  /* 0x0000000701007387 */ /* 0x0001e80000100800 */
[----:B0-----:R-:W2:Y:S02]  /*36ba0*/  LDL.LU R7, [R1+0xe54] ;  /* 0x000e540001077983 */ /* 0x001ea40000300800 */
[----:B--2---:R-:W-:-:S02]  /*36bb0*/  F2FP.F16.F32.PACK_AB R7, R5, R7 ;  /* 0x000000070507723e */ /* 0x004fc400000000ff */
[----:B------:R-:W3:Y:S02]  /*36bc0*/  LDL.LU R5, [R1+0xe50] ;  /* 0x000e500001057983 */ /* 0x000ee40000300800 */
[----:B---3--:R-:W-:Y:S02]  /*36bd0*/  F2FP.F16.F32.PACK_AB R6, R5, R6 ;  /* 0x000000060506723e */ /* 0x008fe400000000ff */
[----:B------:R-:W4:Y:S02]  /*36be0*/  LDL.LU R5, [R1+0xe4c] ;  /* 0x000e4c0001057983 */ /* 0x000f240000300800 */
[----:B----4-:R-:W-:Y:S02]  /*36bf0*/  F2FP.F16.F32.PACK_AB R5, R4, R5 ;  /* 0x000000050405723e */ /* 0x010fe400000000ff */
[----:B------:R-:W2:Y:S02]  /*36c00*/  LDL.LU R4, [R1+0xe48] ;  /* 0x000e480001047983 */ /* 0x000ea40000300800 */
[----:B--2---:R-:W-:-:S02]  /*36c10*/  F2FP.F16.F32.PACK_AB R4, R11, R4 ;  /* 0x000000040b04723e */ /* 0x004fc400000000ff */
[----:B------:R-:W2:Y:S02]  /*36c20*/  LDL.LU R11, [R1+0xe44] ;  /* 0x000e4400010b7983 */ /* 0x000ea40000300800 */
[----:B--2---:R-:W-:Y:S02]  /*36c30*/  F2FP.F16.F32.PACK_AB R11, R9, R11 ;  /* 0x0000000b090b723e */ /* 0x004fe400000000ff */
[----:B------:R-:W2:Y:S02]  /*36c40*/  LDL.LU R9, [R1+0xe40] ;  /* 0x000e400001097983 */ /* 0x000ea40000300800 */
[----:B--2---:R-:W-:Y:S02]  /*36c50*/  F2FP.F16.F32.PACK_AB R10, R9, R10 ;  /* 0x0000000a090a723e */ /* 0x004fe400000000ff */
        /* <DEDUP_REMOVED lines=10> */
[----:B------:R-:W2:Y:S01]  /*36d00*/  LDL.LU R12, [R1+0xe28] ;  /* 0x000e2800010c7983 */ /* 0x000ea20000300800 */
[----:B------:R-:W-:Y:S02]  /*36d10*/  F2FP.F16.F32.PACK_AB R19, R22, R19 ;  /* 0x000000131613723e */ /* 0x000fe400000000ff */
[----:B------:R-:W-:Y:S02]  /*36d20*/  F2FP.F16.F32.PACK_AB R18, R21, R18 ;  /* 0x000000121512723e */ /* 0x000fe400000000ff */
[----:B--2---:R-:W-:Y:S02]  /*36d30*/  F2FP.F16.F32.PACK_AB R12, R23, R12 ;  /* 0x0000000c170c723e */ /* 0x004fe400000000ff */
[----:B------:R-:W2:Y:S04]  /*36d40*/  LDL.LU R23, [R1+0xe24] ;  /* 0x000e240001177983 */ /* 0x000ea80000300800 */
[----:B------:R-:W3:Y:S04]  /*36d50*/  LDL.LU R22, [R1+0xe20] ;  /* 0x000e200001167983 */ /* 0x000ee80000300800 */
[----:B------:R-:W4:Y:S01]  /*36d60*/  LDL.LU R21, [R1+0xe1c] ;  /* 0x000e1c0001157983 */ /* 0x000f220000300800 */
[----:B------:R-:W-:-:S02]  /*36d70*/  F2FP.F16.F32.PACK_AB R17, R20, R17 ;  /* 0x000000111411723e */ /* 0x000fc400000000ff */
[----:B------:R-:W-:Y:S01]  /*36d80*/  F2FP.F16.F32.PACK_AB R16, R3, R16 ;  /* 0x000000100310723e */ /* 0x000fe200000000ff */
[----:B------:R-:W4:Y:S04]  /*36d90*/  LDL.LU R20, [R1+0xe18] ;  /* 0x000e180001147983 */ /* 0x000f280000300800 */
[----:B------:R-:W4:Y:S01]  /*36da0*/  LDL.LU R3, [R1+0xe14] ;  /* 0x000e140001037983 */ /* 0x000f220000300800 */
[----:B--2---:R-:W-:-:S03]  /*36db0*/  F2FP.F16.F32.PACK_AB R23, R29, R23 ;  /* 0x000000171d17723e */ /* 0x004fc600000000ff */
[----:B------:R-:W2:Y:S01]  /*36dc0*/  LDL.LU R29, [R1+0xe10] ;  /* 0x000e1000011d7983 */ /* 0x000ea20000300800 */
[----:B---3--:R-:W-:-:S03]  /*36dd0*/  F2FP.F16.F32.PACK_AB R22, R0, R22 ;  /* 0x000000160016723e */ /* 0x008fc600000000ff */
[----:B------:R-:W3:Y:S01]  /*36de0*/  LDL.LU R0, [R1+0xe0c] ;  /* 0x000e0c0001007983 */ /* 0x000ee20000300800 */
[----:B----4-:R-:W-:-:S03]  /*36df0*/  F2FP.F16.F32.PACK_AB R21, R2, R21 ;  /* 0x000000150215723e */ /* 0x010fc600000000ff */
[----:B------:R-:W3:Y:S01]  /*36e00*/  LDL.LU R2, [R1+0xe08] ;  /* 0x000e080001027983 */ /* 0x000ee20000300800 */
[----:B------:R-:W-:Y:S02]  /*36e10*/  F2FP.F16.F32.PACK_AB R27, R24, R27 ;  /* 0x0000001b181b723e */ /* 0x000fe400000000ff */
[----:B------:R-:W-:Y:S02]  /*36e20*/  F2FP.F16.F32.PACK_AB R26, R25, R26 ;  /* 0x0000001a191a723e */ /* 0x000fe400000000ff */
[----:B------:R-:W-:Y:S02]  /*36e30*/  F2FP.F16.F32.PACK_AB R20, R28, R20 ;  /* 0x000000141c14723e */ /* 0x000fe400000000ff */
[----:B--2---:R-:W-:Y:S02]  /*36e40*/  F2FP.F16.F32.PACK_AB R25, R29, R3 ;  /* 0x000000031d19723e */ /* 0x004fe400000000ff */
[----:B---3--:R-:W-:-:S07]  /*36e50*/  F2FP.F16.F32.PACK_AB R24, R2, R0 ;  /* 0x000000000218723e */ /* 0x008fce00000000ff */
.L_x_1:
[----:B0-----:R-:W2:Y:S01]  /*36e60*/  LDL.LU R0, [R1+0xe00] ;  /* 0x000e000001007983 */ /* 0x001ea20000300800 */
[----:B------:R-:W0:Y:S01]  /*36e70*/  S2UR UR5, SR_CgaCtaId ;  /* 0x00000000000579c3 */ /* 0x000e220000008800 */
[----:B------:R-:W-:Y:S01]  /*36e80*/  UMOV UR4, 0x400 ;  /* 0x0000040000047882 */ /* 0x000fe20000000000 */
[----:B------:R-:W1:Y:S01]  /*36e90*/  LDCU.64 UR8, c[0x0][0x398] ;  /* 0x00007300ff0877ac */ /* 0x000e620008000a00 */
[----:B------:R-:W3:Y:S01]  /*36ea0*/  S2R R3, SR_TID.X ;  /* 0x0000000000037919 */ /* 0x000ee20000002100 */
[----:B------:R-:W4:Y:S01]  /*36eb0*/  LDCU.64 UR6, c[0x0][0x390] ;  /* 0x00007200ff0677ac */ /* 0x000f220008000a00 */
[----:B------:R-:W5:Y:S01]  /*36ec0*/  S2R R29, SR_TID.X ;  /* 0x00000000001d7919 */ /* 0x000f620000002100 */
[----:B------:R-:W0:Y:S02]  /*36ed0*/  LDCU UR12, c[0x0][0x39c] ;  /* 0x00007380ff0c77ac */ /* 0x000e240008000800 */
[----:B0-----:R-:W-:Y:S01]  /*36ee0*/  ULEA UR4, UR5, UR4, 0x18 ;  /* 0x0000000405047291 */ /* 0x001fe2000f8ec0ff */
[----:B------:R-:W0:Y:S01]  /*36ef0*/  LDCU UR5, c[0x0][0x3b4] ;  /* 0x00007680ff0577ac */ /* 0x000e220008000800 */
[----:B---3--:R-:W-:-:S02]  /*36f00*/  IMAD.SHL.U32 R2, R3, 0x40, RZ ;  /* 0x0000004003027824 */ /* 0x008fc400078e00ff */
[----:B------:R-:W-:-:S03]  /*36f10*/  IMAD.SHL.U32 R28, R3, 0x10, RZ ;  /* 0x00000010031c7824 */ /* 0x000fc600078e00ff */
[----:B------:R-:W-:Y:S02]  /*36f20*/  LOP3.LUT R2, R2, 0x200, RZ, 0xc0, !PT ;  /* 0x0000020002027812 */ /* 0x000fe400078ec0ff */
[----:B------:R-:W-:Y:S01]  /*36f30*/  LOP3.LUT R28, R28, 0x70, RZ, 0xc0, !PT ;  /* 0x000000701c1c7812 */ /* 0x000fe200078ec0ff */
[----:B------:R-:W-:Y:S01]  /*36f40*/  BAR.SYNC.DEFER_BLOCKING 0x0 ;  /* 0x0000000000007b1d */ /* 0x000fe20000010000 */
[----:B--2---:R-:W-:-:S04]  /*36f50*/  LOP3.LUT R0, R0, 0x80, RZ, 0xc0, !PT ;  /* 0x0000008000007812 */ /* 0x004fc800078ec0ff */
[----:B------:R-:W-:Y:S02]  /*36f60*/  IADD3 R0, PT, PT, R0, UR4, R2 ;  /* 0x0000000400007c10 */ /* 0x000fe4000fffe002 */
[----:B------:R-:W2:Y:S01]  /*36f70*/  LDL.LU R2, [R1+0xdfc] ;  /* 0x000dfc0001027983 */ /* 0x000ea20000300800 */
[----:B-----5:R-:W-:-:S04]  /*36f80*/  LOP3.LUT R29, R29, 0x3f, RZ, 0xc0, !PT ;  /* 0x0000003f1d1d7812 */ /* 0x020fc800078ec0ff */
[----:B------:R-:W-:Y:S01]  /*36f90*/  LEA R29, R29, UR4, 0x4 ;  /* 0x000000041d1d7c11 */ /* 0x000fe2000f8e20ff */
[----:B------:R-:W3:Y:S01]  /*36fa0*/  LDCU UR4, c[0x0][0x39c] ;  /* 0x00007380ff0477ac */ /* 0x000ee20008000800 */
[----:B--2---:R-:W-:-:S05]  /*36fb0*/  IADD3 R28, PT, PT, R28, R0, R2 ;  /* 0x000000001c1c7210 */ /* 0x004fca0007ffe002 */
[----:B------:R2:W-:Y:S04]  /*36fc0*/  STSM.16.M88.4 [R28], R24 ;  /* 0x000000181c007844 */ /* 0x0005e80000000200 */
[----:B--2---:R-:W2:Y:S04]  /*36fd0*/  LDL.LU R24, [R1+0x30] ;  /* 0x0000300001187983 */ /* 0x004ea80000300800 */
[----:B------:R-:W2:Y:S04]  /*36fe0*/  LDL.LU R25, [R1+0x34] ;  /* 0x0000340001197983 */ /* 0x000ea80000300800 */
[----:B------:R-:W5:Y:S04]  /*36ff0*/  LDL.LU R26, [R1+0x38] ;  /* 0x00003800011a7983 */ /* 0x000f680000300800 */
[----:B------:R-:W5:Y:S04]  /*37000*/  LDL.LU R27, [R1+0x3c] ;  /* 0x00003c00011b7983 */ /* 0x000f680000300800 */
[----:B------:R-:W-:Y:S01]  /*37010*/  STSM.16.M88.4 [R28+0x100], R20 ;  /* 0x000100141c007844 */ /* 0x000fe20000000200 */
[----:B------:R-:W-:Y:S06]  /*37020*/  BAR.SYNC.DEFER_BLOCKING 0x0 ;  /* 0x0000000000007b1d */ /* 0x000fec0000010000 */
[----:B------:R-:W0:Y:S04]  /*37030*/  LDS.128 R20, [R29] ;  /* 0x000000001d147984 */ /* 0x000e280000000c00 */
[----:B-----5:R-:W-:Y:S04]  /*37040*/  STL.64 [R1+0xe98], R26 ;  /* 0x000e981a01007387 */ /* 0x020fe80000100a00 */
[----:B--2---:R-:W-:Y:S04]  /*37050*/  STL.64 [R1+0xe90], R24 ;  /* 0x000e901801007387 */ /* 0x004fe80000100a00 */
[----:B0-----:R-:W-:Y:S04]  /*37060*/  STL.64 [R1+0xe88], R22 ;  /* 0x000e881601007387 */ /* 0x001fe80000100a00 */
[----:B------:R-:W-:Y:S04]  /*37070*/  STL.64 [R1+0xe80], R20 ;  /* 0x000e801401007387 */ /* 0x000fe80000100a00 */
[----:B------:R-:W0:Y:S01]  /*37080*/  LDS.128 R20, [R29+0x400] ;  /* 0x000400001d147984 */ /* 0x000e220000000c00 */
[----:B------:R-:W-:Y:S06]  /*37090*/  BAR.SYNC.DEFER_BLOCKING 0x0 ;  /* 0x0000000000007b1d */ /* 0x000fec0000010000 */
[----:B------:R2:W-:Y:S04]  /*370a0*/  STSM.16.M88.4 [R28], R16 ;  /* 0x000000101c007844 */ /* 0x0005e80000000200 */
[----:B------:R5:W-:Y:S01]  /*370b0*/  STSM.16.M88.4 [R28+0x100], R12 ;  /* 0x0001000c1c007844 */ /* 0x000be20000000200 */
[----:B------:R-:W-:Y:S06]  /*370c0*/  BAR.SYNC.DEFER_BLOCKING 0x0 ;  /* 0x0000000000007b1d */ /* 0x000fec0000010000 */
[----:B0-----:R-:W-:Y:S04]  /*370d0*/  STL.64 [R1+0xa0], R20 ;  /* 0x0000a01401007387 */ /* 0x001fe80000100a00 */
[----:B------:R-:W-:Y:S04]  /*370e0*/  STL.64 [R1+0xa8], R22 ;  /* 0x0000a81601007387 */ /* 0x000fe80000100a00 */
[----:B--2---:R-:W2:Y:S04]  /*370f0*/  LDL.LU R16, [R1+0x20] ;  /* 0x0000200001107983 */ /* 0x004ea80000300800 */
[----:B------:R-:W2:Y:S04]  /*37100*/  LDL.LU R17, [R1+0x24] ;  /* 0x0000240001117983 */ /* 0x000ea80000300800 */
[----:B------:R-:W0:Y:S04]  /*37110*/  LDS.128 R24, [R29] ;  /* 0x000000001d187984 */ /* 0x000e280000000c00 */
[----:B------:R-:W1:Y:S01]  /*37120*/  LDS.128 R20, [R29+0x400] ;  /* 0x000400001d147984 */ /* 0x000e620000000c00 */
[----:B------:R-:W-:Y:S06]  /*37130*/  BAR.SYNC.DEFER_BLOCKING 0x0 ;  /* 0x0000000000007b1d */ /* 0x000fec0000010000 */
[----:B------:R-:W2:Y:S04]  /*37140*/  LDL.LU R18, [R1+0x28] ;  /* 0x0000280001127983 */ /* 0x000ea80000300800 */
[----:B------:R-:W2:Y:S04]  /*37150*/  LDL.LU R19, [R1+0x2c] ;  /* 0x00002c0001137983 */ /* 0x000ea80000300800 */
[----:B-----5:R-:W5:Y:S04]  /*37160*/  LDL.LU R12, [R1+0x40] ;  /* 0x00004000010c7983 */ /* 0x020f680000300800 */
[----:B------:R-:W-:Y:S04]  /*37170*/  STSM.16.M88.4 [R28], R8 ;  /* 0x000000081c007844 */ /* 0x000fe80000000200 */
[----:B------:R-:W-:Y:S04]  /*37180*/  STSM.16.M88.4 [R28+0x100], R4 ;  /* 0x000100041c007844 */ /* 0x000fe80000000200 */
[----:B0-----:R-:W-:Y:S04]  /*37190*/  STL.64 [R1+0xc0], R24 ;  /* 0x0000c01801007387 */ /* 0x001fe80000100a00 */
[----:B------:R-:W-:Y:S01]  /*371a0*/  STL.64 [R1+0xc8], R26 ;  /* 0x0000c81a01007387 */ /* 0x000fe20000100a00 */
[----:B------:R-:W-:Y:S06]  /*371b0*/  BAR.SYNC.DEFER_BLOCKING 0x0 ;  /* 0x0000000000007b1d */ /* 0x000fec0000010000 */
[----:B-1----:R0:W-:Y:S04]  /*371c0*/  STL.64 [R1+0xb0], R20 ;  /* 0x0000b01401007387 */ /* 0x0021e80000100a00 */
[----:B------:R1:W-:Y:S04]  /*371d0*/  STL.64 [R1+0xb8], R22 ;  /* 0x0000b81601007387 */ /* 0x0003e80000100a00 */
[----:B------:R-:W5:Y:S04]  /*371e0*/  LDL.LU R13, [R1+0x44] ;  /* 0x00004400010d7983 */ /* 0x000f680000300800 */
[----:B------:R-:W5:Y:S04]  /*371f0*/  LDL.LU R14, [R1+0x48] ;  /* 0x00004800010e7983 */ /* 0x000f680000300800 */
[----:B------:R-:W3:Y:S04]  /*37200*/  LDS.128 R24, [R29] ;  /* 0x000000001d187984 */ /* 0x000ee80000000c00 */
[----:B------:R-:W5:Y:S04]  /*37210*/  LDL.LU R15, [R1+0x4c] ;  /* 0x00004c00010f7983 */ /* 0x000f680000300800 */
[----:B0-----:R-:W2:Y:S04]  /*37220*/  LDL.LU R20, [R1+0x50] ;  /* 0x0000500001147983 */ /* 0x001ea80000300800 */
[----:B------:R-:W2:Y:S04]  /*37230*/  LDL.LU R21, [R1+0x54] ;  /* 0x0000540001157983 */ /* 0x000ea80000300800 */
[----:B-1----:R-:W2:Y:S04]  /*37240*/  LDL.LU R22, [R1+0x58] ;  /* 0x0000580001167983 */ /* 0x002ea80000300800 */
[----:B------:R-:W2:Y:S04]  /*37250*/  LDL.LU R23, [R1+0x5c] ;  /* 0x00005c0001177983 */ /* 0x000ea80000300800 */
[----:B------:R-:W2:Y:S04]  /*37260*/  LDL.LU R8, [R1+0x10] ;  /* 0x0000100001087983 */ /* 0x000ea80000300800 */
[----:B------:R-:W2:Y:S04]  /*37270*/  LDL.LU R9, [R1+0x14] ;  /* 0x0000140001097983 */ /* 0x000ea80000300800 */
[----:B------:R-:W2:Y:S04]  /*37280*/  LDL.LU R10, [R1+0x18] ;  /* 0x00001800010a7983 */ /* 0x000ea80000300800 */
[----:B------:R-:W2:Y:S04]  /*37290*/  LDL.LU R11, [R1+0x1c] ;  /* 0x00001c00010b7983 */ /* 0x000ea80000300800 */
[----:B------:R-:W2:Y:S04]  /*372a0*/  LDL.LU R4, [R1] ;  /* 0x0000000001047983 */ /* 0x000ea80000300800 */
[----:B------:R-:W2:Y:S04]  /*372b0*/  LDL.LU R5, [R1+0x4] ;  /* 0x0000040001057983 */ /* 0x000ea80000300800 */
[----:B------:R-:W2:Y:S04]  /*372c0*/  LDL.LU R6, [R1+0x8] ;  /* 0x0000080001067983 */ /* 0x000ea80000300800 */
[----:B------:R-:W2:Y:S04]  /*372d0*/  LDL.LU R7, [R1+0xc] ;  /* 0x00000c0001077983 */ /* 0x000ea80000300800 */
[----:B---3--:R-:W-:Y:S04]  /*372e0*/  STL.64 [R1+0xd0], R24 ;  /* 0x0000d01801007387 */ /* 0x008fe80000100a00 */
[----:B------:R-:W-:Y:S04]  /*372f0*/  STL.64 [R1+0xd8], R26 ;  /* 0x0000d81a01007387 */ /* 0x000fe80000100a00 */
[----:B------:R-:W0:Y:S01]  /*37300*/  LDS.128 R24, [R29+0x400] ;  /* 0x000400001d187984 */ /* 0x000e220000000c00 */
[----:B------:R-:W-:Y:S06]  /*37310*/  BAR.SYNC.DEFER_BLOCKING 0x0 ;  /* 0x0000000000007b1d */ /* 0x000fec0000010000 */
[----:B0-----:R-:W-:Y:S04]  /*37320*/  STL.64 [R1+0xe0], R24 ;  /* 0x0000e01801007387 */ /* 0x001fe80000100a00 */
[----:B------:R0:W-:Y:S04]  /*37330*/  STL.64 [R1+0xe8], R26 ;  /* 0x0000e81a01007387 */ /* 0x0001e80000100a00 */
[----:B0-----:R-:W3:Y:S04]  /*37340*/  LDL.LU.64 R26, [R1+0xe98] ;  /* 0x000e9800011a7983 */ /* 0x001ee80000300a00 */
[----:B------:R-:W3:Y:S04]  /*37350*/  LDL.LU.64 R24, [R1+0xe90] ;  /* 0x000e900001187983 */ /* 0x000ee80000300a00 */
[----:B--2---:R-:W-:Y:S04]  /*37360*/  STSM.16.M88.4 [R28], R4 ;  /* 0x000000041c007844 */ /* 0x004fe80000000200 */
[----:B------:R-:W-:Y:S01]  /*37370*/  STSM.16.M88.4 [R28+0x100], R8 ;  /* 0x000100081c007844 */ /* 0x000fe20000000200 */
[----:B------:R-:W-:Y:S06]  /*37380*/  BAR.SYNC.DEFER_BLOCKING 0x0 ;  /* 0x0000000000007b1d */ /* 0x000fec0000010000 */
[----:B------:R-:W0:Y:S04]  /*37390*/  LDS.128 R8, [R29] ;  /* 0x000000001d087984 */ /* 0x000e280000000c00 */
[----:B------:R-:W1:Y:S01]  /*373a0*/  LDS.128 R4, [R29+0x400] ;  /* 0x000400001d047984 */ /* 0x000e620000000c00 */
[----:B------:R-:W-:Y:S06]  /*373b0*/  BAR.SYNC.DEFER_BLOCKING 0x0 ;  /* 0x0000000000007b1d */ /* 0x000fec0000010000 */
[----:B------:R-:W-:Y:S04]  /*373c0*/  STSM.16.M88.4 [R28], R16 ;  /* 0x000000101c007844 */ /* 0x000fe80000000200 */
[----:B0-----:R-:W-:Y:S04]  /*373d0*/  STL.64 [R1+0xf0], R8 ;  /* 0x0000f00801007387 */ /* 0x001fe80000100a00 */
[----:B------:R-:W-:Y:S04]  /*373e0*/  STL.64 [R1+0xf8], R10 ;  /* 0x0000f80a01007387 */ /* 0x000fe80000100a00 */
[----:B-1----:R-:W-:Y:S04]  /*373f0*/  STL.64 [R1+0x100], R4 ;  /* 0x0001000401007387 */ /* 0x002fe80000100a00 */
[----:B------:R-:W-:Y:S04]  /*37400*/  STL.64 [R1+0x108], R6 ;  /* 0x0001080601007387 */ /* 0x000fe80000100a00 */
[----:B---3--:R0:W-:Y:S01]  /*37410*/  STSM.16.M88.4 [R28+0x100], R24 ;  /* 0x000100181c007844 */ /* 0x0081e20000000200 */
[----:B------:R-:W-:Y:S06]  /*37420*/  BAR.SYNC.DEFER_BLOCKING 0x0 ;  /* 0x0000000000007b1d */ /* 0x000fec0000010000 */
[----:B0-----:R-:W2:Y:S04]  /*37430*/  LDL.LU R24, [R1+0x70] ;  /* 0x0000700001187983 */ /* 0x001ea80000300800 */
[----:B------:R-:W2:Y:S04]  /*37440*/  LDL.LU R25, [R1+0x74] ;  /* 0x0000740001197983 */ /* 0x000ea80000300800 */
[----:B------:R-:W2:Y:S04]  /*37450*/  LDL.LU R26, [R1+0x78] ;  /* 0x00007800011a7983 */ /* 0x000ea80000300800 */
[----:B------:R-:W2:Y:S04]  /*37460*/  LDL.LU R27, [R1+0x7c] ;  /* 0x00007c00011b7983 */ /* 0x000ea80000300800 */
[----:B------:R-:W3:Y:S04]  /*37470*/  LDL.LU R16, [R1+0x60] ;  /* 0x0000600001107983 */ /* 0x000ee80000300800 */
[----:B------:R-:W3:Y:S04]  /*37480*/  LDL.LU R17, [R1+0x64] ;  /* 0x0000640001117983 */ /* 0x000ee80000300800 */
[----:B------:R-:W3:Y:S04]  /*37490*/  LDL.LU R18, [R1+0x68] ;  /* 0x0000680001127983 */ /* 0x000ee80000300800 */
[----:B------:R-:W3:Y:S01]  /*374a0*/  LDL.LU R19, [R1+0x6c] ;  /* 0x00006c0001137983 */ /* 0x000ee20000300800 */
[----:B------:R-:W-:-:S03]  /*374b0*/  SHF.R.U32.HI R0, RZ, 0x5, R3 ;  /* 0x00000005ff007819 */ /* 0x000fc60000011603 */
[----:B------:R-:W0:Y:S04]  /*374c0*/  LDS.128 R8, [R29] ;  /* 0x000000001d087984 */ /* 0x000e280000000c00 */
[----:B------:R-:W1:Y:S01]  /*374d0*/  LDS.128 R4, [R29+0x400] ;  /* 0x000400001d047984 */ /* 0x000e620000000c00 */
[----:B------:R-:W-:Y:S06]  /*374e0*/  BAR.SYNC.DEFER_BLOCKING 0x0 ;  /* 0x0000000000007b1d */ /* 0x000fec0000010000 */
[----:B-----5:R-:W-:Y:S04]  /*374f0*/  STSM.16.M88.4 [R28], R12 ;  /* 0x0000000c1c007844 */ /* 0x020fe80000000200 */
[----:B------:R5:W-:Y:S04]  /*37500*/  STSM.16.M88.4 [R28+0x100], R20 ;  /* 0x000100141c007844 */ /* 0x000be80000000200 */
[----:B0-----:R-:W-:Y:S04]  /*37510*/  STL.64 [R1+0x30], R8 ;  /* 0x0000300801007387 */ /* 0x001fe80000100a00 */
[----:B------:R-:W-:Y:S04]  /*37520*/  STL.64 [R1+0x38], R10 ;  /* 0x0000380a01007387 */ /* 0x000fe80000100a00 */
[----:B-1----:R-:W-:Y:S04]  /*37530*/  STL.64 [R1+0x110], R4 ;  /* 0x0001100401007387 */ /* 0x002fe80000100a00 */
[----:B------:R-:W-:Y:S04]  /*37540*/  STL.64 [R1+0x118], R6 ;  /* 0x0001180601007387 */ /* 0x000fe80000100a00 */
[----:B-----5:R-:W5:Y:S04]  /*37550*/  LDL.LU R20, [R1+0x80] ;  /* 0x0000800001147983 */ /* 0x020f680000300800 */
[----:B------:R-:W5:Y:S04]  /*37560*/  LDL.LU R21, [R1+0x84] ;  /* 0x0000840001157983 */ /* 0x000f680000300800 */
[----:B------:R-:W5:Y:S04]  /*37570*/  LDL.LU R22, [R1+0x88] ;  /* 0x0000880001167983 */ /* 0x000f680000300800 */
[----:B------:R-:W5:Y:S01]  /*37580*/  LDL.LU R23, [R1+0x8c] ;  /* 0x00008c0001177983 */ /* 0x000f620000300800 */
[----:B------:R-:W-:Y:S06]  /*37590*/  BAR.SYNC.DEFER_BLOCKING 0x0 ;  /* 0x0000000000007b1d */ /* 0x000fec0000010000 */
[----:B------:R-:W4:Y:S01]  /*375a0*/  LDL.LU R2, [R1+0xe04] ;  /* 0x000e040001027983 */ /* 0x000f220000300800 */
[----:B------:R-:W-:-:S03]  /*375b0*/  SGXT.U32 R0, R0, 0x1 ;  /* 0x000000010000781a */ /* 0x000fc60000000000 */
[----:B------:R-:W0:Y:S04]  /*375c0*/  LDS.128 R4, [R29] ;  /* 0x000000001d047984 */ /* 0x000e280000000c00 */
[----:B------:R-:W1:Y:S01]  /*375d0*/  LDS.128 R8, [R29+0x400] ;  /* 0x000400001d087984 */ /* 0x000e620000000c00 */
[----:B------:R-:W-:Y:S06]  /*375e0*/  BAR.SYNC.DEFER_BLOCKING 0x0 ;  /* 0x0000000000007b1d */ /* 0x000fec0000010000 */
[----:B0-----:R-:W-:Y:S04]  /*375f0*/  STL [R1+0xe48], R4 ;  /* 0x000e480401007387 */ /* 0x001fe80000100800 */
[----:B------:R-:W-:Y:S04]  /*37600*/  STL [R1+0xe44], R5 ;  /* 0x000e440501007387 */ /* 0x000fe80000100800 */
[----:B------:R-:W-:Y:S04]  /*37610*/  STL [R1+0xe40], R6 ;  /* 0x000e400601007387 */ /* 0x000fe80000100800 */
[----:B------:R0:W-:Y:S04]  /*37620*/  STL [R1+0xe3c], R7 ;  /* 0x000e3c0701007387 */ /* 0x0001e80000100800 */
[----:B-1----:R-:W-:Y:S04]  /*37630*/  STL [R1+0xe38], R8 ;  /* 0x000e380801007387 */ /* 0x002fe80000100800 */
[----:B------:R1:W-:Y:S01]  /*37640*/  STL [R1+0xe34], R9 ;  /* 0x000e340901007387 */ /* 0x0003e20000100800 */
[----:B0-----:R-:W0:Y:S03]  /*37650*/  LDC R7, c[0x0][0x3b8] ;  /* 0x0000ee00ff077b82 */ /* 0x001e260000000800 */
[----:B-1----:R-:W5:Y:S04]  /*37660*/  LDL.LU R9, [R1+0x2d0] ;  /* 0x0002d00001097983 */ /* 0x002f680000300800 */
[----:B------:R-:W-:Y:S04]  /*37670*/  STL [R1+0xe30], R10 ;  /* 0x000e300a01007387 */ /* 0x000fe80000100800 */
[----:B------:R-:W-:Y:S04]  /*37680*/  STL [R1+0xe2c], R11 ;  /* 0x000e2c0b01007387 */ /* 0x000fe80000100800 */
[----:B---3--:R-:W-:Y:S04]  /*37690*/  STSM.16.M88.4 [R28], R16 ;  /* 0x000000101c007844 */ /* 0x008fe80000000200 */
[----:B--2---:R-:W-:Y:S01]  /*376a0*/  STSM.16.M88.4 [R28+0x100], R24 ;  /* 0x000100181c007844 */ /* 0x004fe20000000200 */
[----:B------:R-:W-:Y:S06]  /*376b0*/  BAR.SYNC.DEFER_BLOCKING 0x0 ;  /* 0x0000000000007b1d */ /* 0x000fec0000010000 */
[----:B------:R-:W1:Y:S04]  /*376c0*/  LDS.128 R12, [R29] ;  /* 0x000000001d0c7984 */ /* 0x000e680000000c00 */
[----:B------:R-:W2:Y:S01]  /*376d0*/  LDS.128 R16, [R29+0x400] ;  /* 0x000400001d107984 */ /* 0x000ea20000000c00 */
[----:B------:R-:W-:Y:S06]  /*376e0*/  BAR.SYNC.DEFER_BLOCKING 0x0 ;  /* 0x0000000000007b1d */ /* 0x000fec0000010000 */
[----:B-1----:R-:W-:Y:S04]  /*376f0*/  STL [R1+0xe28], R12 ;  /* 0x000e280c01007387 */ /* 0x002fe80000100800 */
[----:B------:R-:W-:Y:S04]  /*37700*/  STL [R1+0xe24], R13 ;  /* 0x000e240d01007387 */ /* 0x000fe80000100800 */
[----:B------:R-:W-:Y:S04]  /*37710*/  STL [R1+0xe20], R14 ;  /* 0x000e200e01007387 */ /* 0x000fe80000100800 */
[----:B------:R-:W-:Y:S01]  /*37720*/  STL [R1+0xe1c], R15 ;  /* 0x000e1c0f01007387 */ /* 0x000fe20000100800 */
[----:B----4-:R-:W-:-:S03]  /*37730*/  ISETP.GE.AND P0, PT, R2, UR8, PT ;  /* 0x0000000802007c0c */ /* 0x010fc6000bf06270 */
[----:B--2---:R1:W-:Y:S04]  /*37740*/  STL [R1+0xe18], R16 ;  /* 0x000e181001007387 */ /* 0x0043e80000100800 */
[----:B-----5:R-:W-:Y:S01]  /*37750*/  STSM.16.M88.4 [R28], R20 ;  /* 0x000000141c007844 */ /* 0x020fe20000000200 */
[----:B------:R-:W-:Y:S01]  /*37760*/  IMAD R2, R2, UR5, RZ ;  /* 0x0000000502027c24 */ /* 0x000fe2000f8e02ff */
[----:B------:R-:W2:Y:S02]  /*37770*/  LDCU UR5, c[0x0][0x39c] ;  /* 0x00007380ff0577ac */ /* 0x000ea40008000800 */
[----:B------:R3:W-:Y:S01]  /*37780*/  STL [R1+0xe14], R17 ;  /* 0x000e141101007387 */ /* 0x0007e20000100800 */
[----:B------:R-:W4:Y:S03]  /*37790*/  LDCU UR8, c[0x0][0x39c] ;  /* 0x00007380ff0877ac */ /* 0x000f260008000800 */
[----:B------:R5:W-:Y:S04]  /*377a0*/  STL [R1+0xe10], R18 ;  /* 0x000e101201007387 */ /* 0x000be80000100800 */
[----:B------:R0:W-:Y:S04]  /*377b0*/  STL [R1+0xe0c], R19 ;  /* 0x000e0c1301007387 */ /* 0x0001e80000100800 */
[----:B-1----:R-:W2:Y:S04]  /*377c0*/  LDL.LU R16, [R1+0x90] ;  /* 0x0000900001107983 */ /* 0x002ea80000300800 */
[----:B---3--:R-:W2:Y:S04]  /*377d0*/  LDL.LU R17, [R1+0x94] ;  /* 0x0000940001117983 */ /* 0x008ea80000300800 */
[----:B-----5:R-:W2:Y:S04]  /*377e0*/  LDL.LU R18, [R1+0x98] ;  /* 0x0000980001127983 */ /* 0x020ea80000300800 */
[----:B0-----:R-:W2:Y:S04]  /*377f0*/  LDL.LU R19, [R1+0x9c] ;  /* 0x00009c0001137983 */ /* 0x001ea80000300800 */
[----:B------:R-:W-:Y:S04]  /*37800*/  STL [R1+0xe08], R29 ;  /* 0x000e081d01007387 */ /* 0x000fe80000100800 */
[----:B------:R-:W3:Y:S04]  /*37810*/  LDL.LU.64 R22, [R1+0xe88] ;  /* 0x000e880001167983 */ /* 0x000ee80000300a00 */
[----:B------:R-:W5:Y:S01]  /*37820*/  LDL.LU.64 R20, [R1+0xe80] ;  /* 0x000e800001147983 */ /* 0x000f620000300a00 */
[C---:B------:R-:W-:Y:S01]  /*37830*/  LEA R3, P4, R2.reuse, UR6, 0x1 ;  /* 0x0000000602037c11 */ /* 0x040fe2000f8808ff */
[----:B------:R-:W0:Y:S03]  /*37840*/  LDCU UR6, c[0x0][0x39c] ;  /* 0x00007380ff0677ac */ /* 0x000e260008000800 */
[----:B------:R-:W-:Y:S01]  /*37850*/  LEA.HI.X.SX32 R2, R2, UR7, 0x1, P4 ;  /* 0x0000000702027c11 */ /* 0x000fe2000a0f0eff */
[----:B------:R-:W1:Y:S01]  /*37860*/  LDCU UR7, c[0x0][0x39c] ;  /* 0x00007380ff0777ac */ /* 0x000e620008000800 */
[----:B------:R-:W-:-:S04]  /*37870*/  LOP3.LUT R26, R9, R0, RZ, 0xfc, !PT ;  /* 0x00000000091a7212 */ /* 0x000fc800078efcff */
[C---:B------:R-:W-:Y:S01]  /*37880*/  ISETP.LT.AND P3, PT, R26.reuse, UR9, !P0 ;  /* 0x000000091a007c0c */ /* 0x040fe2000c761270 */
[----:B------:R-:W-:Y:S01]  /*37890*/  IMAD R6, R26, R7, RZ ;  /* 0x000000071a067224 */ /* 0x000fe200078e02ff */
[----:B------:R-:W-:Y:S01]  /*378a0*/  LOP3.LUT R24, R9, 0x2, R0, 0xfe, !PT ;  /* 0x0000000209187812 */ /* 0x000fe200078efe00 */
[----:B------:R-:W0:Y:S03]  /*378b0*/  LDCU UR9, c[0x0][0x39c] ;  /* 0x00007380ff0977ac */ /* 0x000e260008000800 */
[----:B------:R-:W-:-:S04]  /*378c0*/  LEA R10, P4, R6, R3, 0x1 ;  /* 0x00000003060a7211 */ /* 0x000fc800078808ff */
[----:B------:R-:W-:Y:S01]  /*378d0*/  LEA.HI.X.SX32 R11, R6, R2, 0x1, P4 ;  /* 0x00000002060b7211 */ /* 0x000fe200020f0eff */
[----:B--2---:R-:W-:Y:S01]  /*378e0*/  STSM.16.M88.4 [R28+0x100], R16 ;  /* 0x000100101c007844 */ /* 0x004fe20000000200 */
[----:B------:R-:W-:Y:S06]  /*378f0*/  BAR.SYNC.DEFER_BLOCKING 0x0 ;  /* 0x0000000000007b1d */ /* 0x000fec0000010000 */
[----:B-----5:R2:W-:Y:S04]  /*37900*/  @P3 STG.E.U16 desc[UR10][R10.64], R20 ;  /* 0x000000140a003986 */ /* 0x0205e8000c10150a */
[----:B--2---:R-:W2:Y:S04]  /*37910*/  LDL.LU R11, [R1+0xa0] ;  /* 0x0000a000010b7983 */ /* 0x004ea80000300800 */
[----:B------:R-:W5:Y:S04]  /*37920*/  LDL.LU R10, [R1+0xa4] ;  /* 0x0000a400010a7983 */ /* 0x000f680000300800 */
[----:B------:R-:W4:Y:S04]  /*37930*/  LDL.LU R8, [R1+0xa8] ;  /* 0x0000a80001087983 */ /* 0x000f280000300800 */
[----:B------:R-:W4:Y:S01]  /*37940*/  LDL.LU R6, [R1+0xac] ;  /* 0x0000ac0001067983 */ /* 0x000f220000300800 */
[----:B------:R-:W-:Y:S01]  /*37950*/  LOP3.LUT R25, R9, 0x4, R0, 0xfe, !PT ;  /* 0x0000000409197812 */ /* 0x000fe200078efe00 */
[CC--:B------:R-:W-:Y:S01]  /*37960*/  IMAD R27, R24.reuse, R7.reuse, RZ ;  /* 0x00000007181b7224 */ /* 0x0c0fe200078e02ff */
[----:B------:R-:W-:Y:S01]  /*37970*/  ISETP.LT.AND P2, PT, R24, UR4, !P0 ;  /* 0x0000000418007c0c */ /* 0x000fe2000c741270 */
[----:B------:R-:W0:Y:S01]  /*37980*/  LDCU UR4, c[0x0][0x39c] ;  /* 0x00007380ff0477ac */ /* 0x000e220008000800 */
[C---:B------:R-:W-:Y:S01]  /*37990*/  ISETP.LT.AND P1, PT, R25.reuse, UR12, !P0 ;  /* 0x0000000c19007c0c */ /* 0x040fe2000c721270 */
[----:B------:R-:W-:Y:S01]  /*379a0*/  IMAD R25, R25, R7, RZ ;  /* 0x0000000719197224 */ /* 0x000fe200078e02ff */
[----:B------:R-:W-:-:S04]  /*379b0*/  LEA R26, P5, R27, R3, 0x1 ;  /* 0x000000031b1a7211 */ /* 0x000fc800078a08ff */
[----:B------:R-:W-:Y:S02]  /*379c0*/  LEA R24, P6, R25, R3, 0x1 ;  /* 0x0000000319187211 */ /* 0x000fe400078c08ff */
[-C--:B------:R-:W-:Y:S02]  /*379d0*/  LEA.HI.X.SX32 R27, R27, R2.reuse, 0x1, P5 ;  /* 0x000000021b1b7211 */ /* 0x080fe400028f0eff */
[----:B------:R-:W-:Y:S02]  /*379e0*/  LEA.HI.X.SX32 R25, R25, R2, 0x1, P6 ;  /* 0x0000000219197211 */ /* 0x000fe400030f0eff */
[----:B------:R-:W-:Y:S01]  /*379f0*/  PRMT R12, R21, 0x7632, R12 ;  /* 0x00007632150c7816 */ /* 0x000fe2000000000c */
[----:B------:R0:W-:Y:S01]  /*37a00*/  @P2 STG.E.U16 desc[UR10][R26.64], R21 ;  /* 0x000000151a002986 */ /* 0x0001e2000c10150a */
[----:B---3--:R-:W-:-:S03]  /*37a10*/  PRMT R5, R22, 0x7632, R5 ;  /* 0x0000763216057816 */ /* 0x008fc60000000005 */
[----:B------:R3:W-:Y:S01]  /*37a20*/  @P1 STG.E.U16 desc[UR10][R24.64], R22 ;  /* 0x0000001618001986 */ /* 0x0007e2000c10150a */
[----:B------:R-:W-:Y:S02]  /*37a30*/  PRMT R13, R20, 0x7632, R13 ;  /* 0x00007632140d7816 */ /* 0x000fe4000000000d */
[C-C-:B0-----:R-:W-:Y:S02]  /*37a40*/  LOP3.LUT R21, R9.reuse, 0x6, R0.reuse, 0xfe, !PT ;  /* 0x0000000609157812 */ /* 0x141fe400078efe00 */
[--C-:B---3--:R-:W-:Y:S02]  /*37a50*/  LOP3.LUT R22, R9, 0x8, R0.reuse, 0xfe, !PT ;  /* 0x0000000809167812 */ /* 0x108fe400078efe00 */
[C---:B------:R-:W-:Y:S01]  /*37a60*/  ISETP.LT.AND P1, PT, R21.reuse, UR5, !P0 ;  /* 0x0000000515007c0c */ /* 0x040fe2000c721270 */
[-C--:B------:R-:W-:Y:S01]  /*37a70*/  IMAD R21, R21, R7.reuse, RZ ;  /* 0x0000000715157224 */ /* 0x080fe200078e02ff */
[C-C-:B------:R-:W-:Y:S01]  /*37a80*/  LOP3.LUT R20, R9.reuse, 0xa, R0.reuse, 0xfe, !PT ;  /* 0x0000000a09147812 */ /* 0x140fe200078efe00 */
[C---:B------:R-:W-:Y:S01]  /*37a90*/  IMAD R27, R22.reuse, R7, RZ ;  /* 0x00000007161b7224 */ /* 0x040fe200078e02ff */
[----:B------:R-:W-:Y:S01]  /*37aa0*/  ISETP.LT.AND P2, PT, R22, UR4, !P0 ;  /* 0x0000000416007c0c */ /* 0x000fe2000c741270 */
[----:B------:R-:W0:Y:S01]  /*37ab0*/  LDCU UR4, c[0x0][0x39c] ;  /* 0x00007380ff0477ac */ /* 0x000e220008000800 */
[----:B------:R-:W-:-:S02]  /*37ac0*/  LOP3.LUT R22, R9, 0xc, R0, 0xfe, !PT ;  /* 0x0000000c09167812 */ /* 0x000fc400078efe00 */
[C---:B------:R-:W-:Y:S01]  /*37ad0*/  LEA R24, P5, R21.reuse, R3, 0x1 ;  /* 0x0000000315187211 */ /* 0x040fe200078a08ff */
[CC--:B------:R-:W-:Y:S01]  /*37ae0*/  IMAD R14, R20.reuse, R7.reuse, RZ ;  /* 0x00000007140e7224 */ /* 0x0c0fe200078e02ff */
[----:B------:R-:W-:Y:S01]  /*37af0*/  ISETP.LT.AND P3, PT, R20, UR6, !P0 ;  /* 0x0000000614007c0c */ /* 0x000fe2000c761270 */
[C---:B------:R-:W-:Y:S01]  /*37b00*/  IMAD R28, R22.reuse, R7, RZ ;  /* 0x00000007161c7224 */ /* 0x040fe200078e02ff */
[----:B------:R-:W-:Y:S01]  /*37b10*/  LEA.HI.X.SX32 R25, R21, R2, 0x1, P5 ;  /* 0x0000000215197211 */ /* 0x000fe200028f0eff */
[----:B------:R-:W3:Y:S01]  /*37b20*/  LDCU UR5, c[0x0][0x39c] ;  /* 0x00007380ff0577ac */ /* 0x000ee20008000800 */
[----:B-1----:R-:W-:Y:S02]  /*37b30*/  ISETP.LT.AND P5, PT, R22, UR7, !P0 ;  /* 0x0000000716007c0c */ /* 0x002fe4000c7a1270 */
[-C--:B------:R-:W-:Y:S01]  /*37b40*/  LEA R26, P4, R27, R3.reuse, 0x1 ;  /* 0x000000031b1a7211 */ /* 0x080fe200078808ff */
[----:B------:R1:W-:Y:S01]  /*37b50*/  @P1 STG.E.U16 desc[UR10][R24.64], R23 ;  /* 0x0000001718001986 */ /* 0x0003e2000c10150a */
[-C--:B------:R-:W-:Y:S01]  /*37b60*/  LEA R20, P6, R14, R3.reuse, 0x1 ;  /* 0x000000030e147211 */ /* 0x080fe200078c08ff */
[----:B------:R-:W0:Y:S01]  /*37b70*/  LDCU UR6, c[0x0][0x39c] ;  /* 0x00007380ff0677ac */ /* 0x000e220008000800 */
[----:B------:R-:W-:-:S02]  /*37b80*/  LEA R22, P1, R28, R3, 0x1 ;  /* 0x000000031c167211 */ /* 0x000fc400078208ff */
[-C--:B------:R-:W-:Y:S01]  /*37b90*/  LEA.HI.X.SX32 R27, R27, R2.reuse, 0x1, P4 ;  /* 0x000000021b1b7211 */ /* 0x080fe200020f0eff */
[----:B------:R-:W0:Y:S01]  /*37ba0*/  LDCU UR7, c[0x0][0x39c] ;  /* 0x00007380ff0777ac */ /* 0x000e220008000800 */
[-C--:B------:R-:W-:Y:S02]  /*37bb0*/  LEA.HI.X.SX32 R21, R14, R2.reuse, 0x1, P6 ;  /* 0x000000020e157211 */ /* 0x080fe400030f0eff */
[----:B------:R-:W-:Y:S02]  /*37bc0*/  PRMT R4, R23, 0x7632, R4 ;  /* 0x0000763217047816 */ /* 0x000fe40000000004 */
[----:B-1----:R-:W-:Y:S02]  /*37bd0*/  LEA.HI.X.SX32 R23, R28, R2, 0x1, P1 ;  /* 0x000000021c177211 */ /* 0x002fe400008f0eff */
[C-C-:B------:R-:W-:Y:S01]  /*37be0*/  LOP3.LUT R25, R9.reuse, 0x14, R0.reuse, 0xfe, !PT ;  /* 0x0000001409197812 */ /* 0x140fe200078efe00 */
[----:B--2---:R-:W-:Y:S04]  /*37bf0*/  @P2 STG.E.U16 desc[UR10][R26.64], R11 ;  /* 0x0000000b1a002986 */ /* 0x004fe8000c10150a */
[----:B-----5:R1:W-:Y:S04]  /*37c00*/  @P3 STG.E.U16 desc[UR10][R20.64], R10 ;  /* 0x0000000a14003986 */ /* 0x0203e8000c10150a */
[----:B----4-:R2:W-:Y:S01]  /*37c10*/  @P5 STG.E.U16 desc[UR10][R22.64], R8 ;  /* 0x0000000816005986 */ /* 0x0105e2000c10150a */
[----:B-1----:R-:W-:-:S02]  /*37c20*/  LOP3.LUT R20, R9, 0xe, R0, 0xfe, !PT ;  /* 0x0000000e09147812 */ /* 0x002fc400078efe00 */
[C-C-:B--2---:R-:W-:Y:S02]  /*37c30*/  LOP3.LUT R22, R9.reuse, 0x10, R0.reuse, 0xfe, !PT ;  /* 0x0000001009167812 */ /* 0x144fe400078efe00 */
[C---:B------:R-:W-:Y:S01]  /*37c40*/  ISETP.LT.AND P1, PT, R20.reuse, UR8, !P0 ;  /* 0x0000000814007c0c */ /* 0x040fe2000c721270 */
[-C--:B------:R-:W-:Y:S01]  /*37c50*/  IMAD R20, R20, R7.reuse, RZ ;  /* 0x0000000714147224 */ /* 0x080fe200078e02ff */
[C---:B------:R-:W-:Y:S01]  /*37c60*/  ISETP.LT.AND P2, PT, R22.reuse, UR9, !P0 ;  /* 0x0000000916007c0c */ /* 0x040fe2000c741270 */
[-C--:B------:R-:W-:Y:S01]  /*37c70*/  IMAD R27, R22, R7.reuse, RZ ;  /* 0x00000007161b7224 */ /* 0x080fe200078e02ff */
[----:B------:R-:W-:Y:S01]  /*37c80*/  LOP3.LUT R21, R9, 0x12, R0, 0xfe, !PT ;  /* 0x0000001209157812 */ /* 0x000fe200078efe00 */
[----:B------:R-:W-:Y:S01]  /*37c90*/  IMAD R26, R25, R7, RZ ;  /* 0x00000007191a7224 */ /* 0x000fe200078e02ff */
[-C--:B------:R-:W-:Y:S01]  /*37ca0*/  LEA R22, P5, R20, R3.reuse, 0x1 ;  /* 0x0000000314167211 */ /* 0x080fe200078a08ff */
[----:B------:R-:W1:Y:S01]  /*37cb0*/  LDCU UR8, c[0x0][0x39c] ;  /* 0x00007380ff0877ac */ /* 0x000e620008000800 */
[----:B------:R-:W-:-:S02]  /*37cc0*/  LEA R24, P4, R27, R3, 0x1 ;  /* 0x000000031b187211 */ /* 0x000fc400078808ff */
[-C--:B------:R-:W-:Y:S01]  /*37cd0*/  LEA.HI.X.SX32 R23, R20, R2.reuse, 0x1, P5 ;  /* 0x0000000214177211 */ /* 0x080fe200028f0eff */
[----:B------:R-:W2:Y:S01]  /*37ce0*/  LDCU UR9, c[0x0][0x39c] ;  /* 0x00007380ff0977ac */ /* 0x000ea20008000800 */
[C---:B0-----:R-:W-:Y:S01]  /*37cf0*/  ISETP.LT.AND P3, PT, R21.reuse, UR4, !P0 ;  /* 0x0000000415007c0c */ /* 0x041fe2000c761270 */
[----:B------:R-:W-:Y:S01]  /*37d00*/  IMAD R21, R21, R7, RZ ;  /* 0x0000000715157224 */ /* 0x000fe200078e02ff */
[----:B---3--:R-:W-:Y:S01]  /*37d10*/  ISETP.LT.AND P5, PT, R25, UR5, !P0 ;  /* 0x0000000519007c0c */ /* 0x008fe2000c7a1270 */
[----:B------:R0:W-:Y:S01]  /*37d20*/  @P1 STG.E.U16 desc[UR10][R22.64], R6 ;  /* 0x0000000616001986 */ /* 0x0001e2000c10150a */
[----:B------:R-:W-:Y:S01]  /*37d30*/  LEA.HI.X.SX32 R25, R27, R2, 0x1, P4 ;  /* 0x000000021b197211 */ /* 0x000fe200020f0eff */
[----:B------:R-:W3:Y:S01]  /*37d40*/  LDCU UR4, c[0x0][0x39c] ;  /* 0x00007380ff0477ac */ /* 0x000ee20008000800 */
[----:B------:R-:W-:-:S03]  /*37d50*/  LEA R20, P6, R21, R3, 0x1 ;  /* 0x0000000315147211 */ /* 0x000fc600078c08ff */
[----:B------:R4:W-:Y:S01]  /*37d60*/  @P2 STG.E.U16 desc[UR10][R24.64], R13 ;  /* 0x0000000d18002986 */ /* 0x0009e2000c10150a */
[-C--:B------:R-:W-:Y:S01]  /*37d70*/  LEA.HI.X.SX32 R21, R21, R2.reuse, 0x1, P6 ;  /* 0x0000000215157211 */ /* 0x080fe200030f0eff */
[----:B------:R-:W5:Y:S01]  /*37d80*/  LDCU UR5, c[0x0][0x39c] ;  /* 0x00007380ff0577ac */ /* 0x000f620008000800 */
[C---:B0-----:R-:W-:Y:S02]  /*37d90*/  LEA R22, P1, R26.reuse, R3, 0x1 ;  /* 0x000000031a167211 */ /* 0x041fe400078208ff */
[----:B----4-:R-:W-:Y:S02]  /*37da0*/  LOP3.LUT R24, R9, 0x16, R0, 0xfe, !PT ;  /* 0x0000001609187812 */ /* 0x010fe400078efe00 */
[----:B------:R-:W-:Y:S02]  /*37db0*/  LEA.HI.X.SX32 R23, R26, R2, 0x1, P1 ;  /* 0x000000021a177211 */ /* 0x000fe400008f0eff */
[C---:B------:R-:W-:Y:S01]  /*37dc0*/  ISETP.LT.AND P2, PT, R24.reuse, UR6, !P0 ;  /* 0x0000000618007c0c */ /* 0x040fe2000c741270 */
[----:B------:R-:W-:Y:S01]  /*37dd0*/  IMAD R24, R24, R7, RZ ;  /* 0x0000000718187224 */ /* 0x000fe200078e02ff */
[----:B------:R-:W-:Y:S01]  /*37de0*/  @P3 STG.E.U16 desc[UR10][R20.64], R12 ;  /* 0x0000000c14003986 */ /* 0x000fe2000c10150a */
[----:B------:R-:W0:Y:S03]  /*37df0*/  LDCU UR6, c[0x0][0x39c] ;  /* 0x00007380ff0677ac */ /* 0x000e260008000800 */
[----:B------:R4:W-:Y:S02]  /*37e00*/  @P5 STG.E.U16 desc[UR10][R22.64], R5 ;  /* 0x0000000516005986 */ /* 0x0009e4000c10150a */
[----:B----4-:R-:W-:-:S02]  /*37e10*/  LEA R22, P1, R24, R3, 0x1 ;  /* 0x0000000318167211 */ /* 0x010fc400078208ff */
[----:B------:R-:W4:Y:S02]  /*37e20*/  LDL R5, [R1+0xc0] ;  /* 0x0000c00001057983 */ /* 0x000f240000100800 */
[----:B------:R-:W-:-:S05]  /*37e30*/  LEA.HI.X.SX32 R23, R24, R2, 0x1, P1 ;  /* 0x0000000218177211 */ /* 0x000fca00008f0eff */
[----:B------:R0:W-:Y:S04]  /*37e40*/  @P2 STG.E.U16 desc[UR10][R22.64], R4 ;  /* 0x0000000416002986 */ /* 0x0001e8000c10150a */
[----:B0-----:R-:W2:Y:S01]  /*37e50*/  LDL R4, [R1+0xc4] ;  /* 0x0000c40001047983 */ /* 0x001ea20000100800 */
[C-C-:B------:R-:W-:Y:S02]  /*37e60*/  LOP3.LUT R20, R9.reuse, 0x18, R0.reuse, 0xfe, !PT ;  /* 0x0000001809147812 */ /* 0x140fe400078efe00 */
[----:B------:R-:W-:-:S03]  /*37e70*/  LOP3.LUT R21, R9, 0x1a, R0, 0xfe, !PT ;  /* 0x0000001a09157812 */ /* 0x000fc600078efe00 */
[CC--:B------:R-:W-:Y:S01]  /*37e80*/  IMAD R25, R20.reuse, R7.reuse, RZ ;  /* 0x0000000714197224 */ /* 0x0c0fe200078e02ff */
[----:B------:R-:W-:Y:S01]  /*37e90*/  ISETP.LT.AND P3, PT, R20, UR7, !P0 ;  /* 0x0000000714007c0c */ /* 0x000fe2000c761270 */
[C---:B------:R-:W-:Y:S01]  /*37ea0*/  IMAD R24, R21.reuse, R7, RZ ;  /* 0x0000000715187224 */ /* 0x040fe200078e02ff */
[----:B---3--:R-:W-:Y:S01]  /*37eb0*/  ISETP.LT.AND P4, PT, R21, UR4, !P0 ;  /* 0x0000000415007c0c */ /* 0x008fe2000c781270 */
[----:B------:R-:W0:Y:S01]  /*37ec0*/  LDCU UR7, c[0x0][0x39c] ;  /* 0x00007380ff0777ac */ /* 0x000e220008000800 */
[CC--:B------:R-:W-:Y:S02]  /*37ed0*/  LEA R20, P1, R25.reuse, R3.reuse, 0x1 ;  /* 0x0000000319147211 */ /* 0x0c0fe400078208ff */
[----:B------:R-:W-:Y:S01]  /*37ee0*/  LEA R22, P2, R24, R3, 0x1 ;  /* 0x0000000318167211 */ /* 0x000fe200078408ff */
[----:B------:R-:W3:Y:S01]  /*37ef0*/  LDCU UR4, c[0x0][0x39c] ;  /* 0x00007380ff0477ac */ /* 0x000ee20008000800 */
[----:B------:R-:W-:Y:S02]  /*37f00*/  LEA.HI.X.SX32 R21, R25, R2, 0x1, P1 ;  /* 0x0000000219157211 */ /* 0x000fe400008f0eff */
[----:B------:R-:W-:-:S02]  /*37f10*/  PRMT R25, R11, 0x7632, R25 ;  /* 0x000076320b197816 */ /* 0x000fc40000000019 */
[----:B------:R-:W-:Y:S02]  /*37f20*/  PRMT R26, R10, 0x7632, R26 ;  /* 0x000076320a1a7816 */ /* 0x000fe4000000001a */
[----:B------:R-:W-:Y:S01]  /*37f30*/  LEA.HI.X.SX32 R23, R24, R2, 0x1, P2 ;  /* 0x0000000218177211 */ /* 0x000fe200010f0eff */
[----:B------:R0:W-:Y:S04]  /*37f40*/  @P3 STG.E.U16 desc[UR10][R20.64], R25 ;  /* 0x0000001914003986 */ /* 0x0001e8000c10150a */
[----:B------:R1:W-:Y:S01]  /*37f50*/  @P4 STG.E.U16 desc[UR10][R22.64], R26 ;  /* 0x0000001a16004986 */ /* 0x0003e2000c10150a */
[----:B0-----:R-:W-:-:S04]  /*37f60*/  LOP3.LUT R21, R9, 0x1c, R0, 0xfe, !PT ;  /* 0x0000001c09157812 */ /* 0x001fc800078efe00 */
[C---:B-----5:R-:W-:Y:S01]  /*37f70*/  ISETP.LT.AND P4, PT, R21.reuse, UR5, !P0 ;  /* 0x0000000515007c0c */ /* 0x060fe2000c781270 */
[----:B------:R-:W-:Y:S01]  /*37f80*/  IMAD R21, R21, R7, RZ ;  /* 0x0000000715157224 */ /* 0x000fe200078e02ff */
[C-C-:B------:R-:W-:Y:S01]  /*37f90*/  LOP3.LUT R25, R9.reuse, 0x1e, R0.reuse, 0xfe, !PT ;  /* 0x0000001e09197812 */ /* 0x140fe200078efe00 */
[----:B------:R-:W0:Y:S01]  /*37fa0*/  LDCU UR5, c[0x0][0x39c] ;  /* 0x00007380ff0577ac */ /* 0x000e220008000800 */
[--C-:B-1----:R-:W-:Y:S02]  /*37fb0*/  LOP3.LUT R22, R9, 0x20, R0.reuse, 0xfe, !PT ;  /* 0x0000002009167812 */ /* 0x102fe400078efe00 */
[----:B------:R-:W-:Y:S02]  /*37fc0*/  LEA R20, P3, R21, R3, 0x1 ;  /* 0x0000000315147211 */ /* 0x000fe400078608ff */
[----:B------:R-:W-:Y:S02]  /*37fd0*/  LOP3.LUT R23, R9, 0x22, R0, 0xfe, !PT ;  /* 0x0000002209177812 */ /* 0x000fe400078efe00 */
[----:B------:R-:W-:-:S02]  /*37fe0*/  PRMT R24, R8, 0x7632, R24 ;  /* 0x0000763208187816 */ /* 0x000fc40000000018 */
[C---:B------:R-:W-:Y:S01]  /*37ff0*/  ISETP.LT.AND P2, PT, R25.reuse, UR6, !P0 ;  /* 0x0000000619007c0c */ /* 0x040fe2000c741270 */
[-C--:B------:R-:W-:Y:S01]  /*38000*/  IMAD R25, R25, R7.reuse, RZ ;  /* 0x0000000719197224 */ /* 0x080fe200078e02ff */
[----:B------:R-:W-:Y:S01]  /*38010*/  LEA.HI.X.SX32 R21, R21, R2, 0x1, P3 ;  /* 0x0000000215157211 */ /* 0x000fe200018f0eff */
[CC--:B------:R-:W-:Y:S01]  /*38020*/  IMAD R26, R22.reuse, R7.reuse, RZ ;  /* 0x00000007161a7224 */ /* 0x0c0fe200078e02ff */
[C---:B------:R-:W-:Y:S01]  /*38030*/  ISETP.LT.AND P3, PT, R23.reuse, UR7, !P0 ;  /* 0x0000000717007c0c */ /* 0x040fe2000c761270 */
[----:B------:R-:W-:Y:S01]  /*38040*/  IMAD R23, R23, R7, RZ ;  /* 0x0000000717177224 */ /* 0x000fe200078e02ff */
[----:B---3--:R-:W-:Y:S01]  /*38050*/  ISETP.LT.AND P1, PT, R22, UR4, !P0 ;  /* 0x0000000416007c0c */ /* 0x008fe2000c721270 */
[----:B------:R1:W-:Y:S01]  /*38060*/  @P4 STG.E.U16 desc[UR10][R20.64], R24 ;  /* 0x0000001814004986 */ /* 0x0003e2000c10150a */
[----:B------:R-:W-:Y:S01]  /*38070*/  PRMT R27, R6, 0x7632, R27 ;  /* 0x00007632061b7816 */ /* 0x000fe2000000001b */
[----:B------:R-:W3:Y:S01]  /*38080*/  LDCU UR4, c[0x0][0x39c] ;  /* 0x00007380ff0477ac */ /* 0x000ee20008000800 */
[----:B------:R-:W-:-:S02]  /*38090*/  LEA R22, P6, R23, R3, 0x1 ;  /* 0x0000000317167211 */ /* 0x000fc400078c08ff */
[C-C-:B------:R-:W-:Y:S01]  /*380a0*/  LOP3.LUT R8, R9.reuse, 0xaa, R0.reuse, 0xfe, !PT ;  /* 0x000000aa09087812 */ /* 0x140fe200078efe00 */
[----:B------:R-:W5:Y:S01]  /*380b0*/  LDCU UR6, c[0x0][0x39c] ;  /* 0x00007380ff0677ac */ /* 0x000f620008000800 */
[----:B------:R-:W-:Y:S01]  /*380c0*/  LOP3.LUT R28, R9, 0x2e, R0, 0xfe, !PT ;  /* 0x0000002e091c7812 */ /* 0x000fe200078efe00 */
[----:B------:R-:W0:Y:S01]  /*380d0*/  LDCU UR7, c[0x0][0x39c] ;  /* 0x00007380ff0777ac */ /* 0x000e220008000800 */
[CC--:B-1----:R-:W-:Y:S02]  /*380e0*/  LEA R24, P4, R25.reuse, R3.reuse, 0x1 ;  /* 0x0000000319187211 */ /* 0x0c2fe400078808ff */
[C---:B------:R-:W-:Y:S02]  /*380f0*/  LEA R20, P5, R26.reuse, R3, 0x1 ;  /* 0x000000031a147211 */ /* 0x040fe400078a08ff */
[-C--:B------:R-:W-:Y:S02]  /*38100*/  LEA.HI.X.SX32 R25, R25, R2.reuse, 0x1, P4 ;  /* 0x0000000219197211 */ /* 0x080fe400020f0eff */
[----:B------:R-:W-:-:S02]  /*38110*/  LEA.HI.X.SX32 R21, R26, R2, 0x1, P5 ;  /* 0x000000021a157211 */ /* 0x000fc400028f0eff */
[----:B------:R-:W-:Y:S01]  /*38120*/  LEA.HI.X.SX32 R23, R23, R2, 0x1, P6 ;  /* 0x0000000217177211 */ /* 0x000fe200030f0eff */
[----:B------:R1:W-:Y:S01]  /*38130*/  @P2 STG.E.U16 desc[UR10][R24.64], R27 ;  /* 0x0000001b18002986 */ /* 0x0003e2000c10150a */
[C-C-:B------:R-:W-:Y:S02]  /*38140*/  LOP3.LUT R6, R9.reuse, 0x32, R0.reuse, 0xfe, !PT ;  /* 0x0000003209067812 */ /* 0x140fe400078efe00 */
[C-C-:B------:R-:W-:Y:S02]  /*38150*/  LOP3.LUT R7, R9.reuse, 0xa8, R0.reuse, 0xfe, !PT ;  /* 0x000000a809077812 */ /* 0x140fe400078efe00 */
[C-C-:B------:R-:W-:Y:S02]  /*38160*/  LOP3.LUT R26, R9.reuse, 0x2a, R0.reuse, 0xfe, !PT ;  /* 0x0000002a091a7812 */ /* 0x140fe400078efe00 */
[C-C-:B-1----:R-:W-:Y:S01]  /*38170*/  LOP3.LUT R27, R9.reuse, 0x2c, R0.reuse, 0xfe, !PT ;  /* 0x0000002c091b7812 */ /* 0x142fe200078efe00 */
[----:B----4-:R1:W-:Y:S04]  /*38180*/  @P1 STG.E.U16 desc[UR10][R20.64], R5 ;  /* 0x0000000514001986 */ /* 0x0103e8000c10150a */
[----:B--2---:R2:W-:Y:S01]  /*38190*/  @P3 STG.E.U16 desc[UR10][R22.64], R4 ;  /* 0x0000000416003986 */ /* 0x0045e2000c10150a */
[----:B-1----:R-:W-:-:S02]  /*381a0*/  LOP3.LUT R5, R9, 0x34, R0, 0xfe, !PT ;  /* 0x0000003409057812 */ /* 0x002fc400078efe00 */
[----:B--2---:R-:W-:-:S05]  /*381b0*/  LOP3.LUT R4, R9, 0xfe, R0, 0xfe, !PT ;  /* 0x000000fe09047812 */ /* 0x004fca00078efe00 */
[----:B------:R1:W-:Y:S02]  /*381c0*/  STL [R1+0x24], R4 ;  /* 0x0000240401007387 */ /* 0x0003e40000100800 */
[----:B-1----:R-:W-:-:S05]  /*381d0*/  LOP3.LUT R4, R9, 0x30, R0, 0xfe, !PT ;  /* 0x0000003009047812 */ /* 0x002fca00078efe00 */
[----:B------:R1:W-:Y:S04]  /*381e0*/  STL [R1], R4 ;  /* 0x0000000401007387 */ /* 0x0003e80000100800 */
[----:B------:R2:W-:Y:S01]  /*381f0*/  STL [R1+0x4], R6 ;  /* 0x0000040601007387 */ /* 0x0005e20000100800 */
[----:B-1----:R-:W-:-:S03]  /*38200*/  LOP3.LUT R4, R9, 0x36, R0, 0xfe, !PT ;  /* 0x0000003609047812 */ /* 0x002fc600078efe00 */
[----:B------:R1:W-:Y:S01]  /*38210*/  STL [R1+0x8], R5 ;  /* 0x0000080501007387 */ /* 0x0003e20000100800 */
[----:B--2---:R-:W-:-:S03]  /*38220*/  LOP3.LUT R6, R9, 0x38, R0, 0xfe, !PT ;  /* 0x0000003809067812 */ /* 0x004fc600078efe00 */
[----:B------:R2:W-:Y:S01]  /*38230*/  STL [R1+0xc], R4 ;  /* 0x00000c0401007387 */ /* 0x0005e20000100800 */
[----:B-1----:R-:W-:-:S03]  /*38240*/  LOP3.LUT R5, R9, 0x3a, R0, 0xfe, !PT ;  /* 0x0000003a09057812 */ /* 0x002fc600078efe00 */
[----:B------:R1:W-:Y:S01]  /*38250*/  STL [R1+0x10], R6 ;  /* 0x0000100601007387 */ /* 0x0003e20000100800 */
[----:B--2---:R-:W-:-:S03]  /*38260*/  LOP3.LUT R4, R9, 0x3c, R0, 0xfe, !PT ;  /* 0x0000003c09047812 */ /* 0x004fc600078efe00 */
[----:B------:R2:W-:Y:S04]  /*38270*/  STL [R1+0x14], R5 ;  /* 0x0000140501007387 */ /* 0x0005e80000100800 */
[----:B------:R4:W-:Y:S01]  /*38280*/  STL [R1+0x18], R4 ;  /* 0x0000180401007387 */ /* 0x0009e20000100800 */
[C-C-:B-1----:R-:W-:Y:S02]  /*38290*/  LOP3.LUT R6, R9.reuse, 0x3e, R0.reuse, 0xfe, !PT ;  /* 0x0000003e09067812 */ /* 0x142fe400078efe00 */
[----:B--2---:R-:W-:-:S03]  /*382a0*/  LOP3.LUT R5, R9, 0x40, R0, 0xfe, !PT ;  /* 0x0000004009057812 */ /* 0x004fc600078efe00 */
[----:B------:R1:W-:Y:S01]  /*382b0*/  STL [R1+0x1c], R6 ;  /* 0x00001c0601007387 */ /* 0x0003e20000100800 */
[----:B----4-:R-:W-:-:S03]  /*382c0*/  LOP3.LUT R4, R9, 0x42, R0, 0xfe, !PT ;  /* 0x0000004209047812 */ /* 0x010fc600078efe00 */
        /* <DEDUP_REMOVED lines=69> */
[C-C-:B--2---:R-:W-:Y:S02]  /*38720*/  LOP3.LUT R5, R9.reuse, 0x88, R0.reuse, 0xfe, !PT ;  /* 0x0000008809057812 */ /* 0x144fe400078efe00 */
[C-C-:B----4-:R-:W-:Y:S01]  /*38730*/  LOP3.LUT R4, R9.reuse, 0x8a, R0.reuse, 0xfe, !PT ;  /* 0x0000008a09047812 */ /* 0x150fe200078efe00 */
[----:B------:R1:W-:Y:S04]  /*38740*/  STL [R1+0x130], R6 ;  /* 0x0001300601007387 */ /* 0x0003e80000100800 */
[----:B------:R-:W-:Y:S04]  /*38750*/  STL [R1+0xe64], R4 ;  /* 0x000e640401007387 */ /* 0x000fe80000100800 */
[----:B------:R2:W-:Y:S01]  /*38760*/  STL [R1+0x134], R5 ;  /* 0x0001340501007387 */ /* 0x0005e20000100800 */
[----:B-1----:R-:W-:-:S02]  /*38770*/  LOP3.LUT R6, R9, 0x8e, R0, 0xfe, !PT ;  /* 0x0000008e09067812 */ /* 0x002fc400078efe00 */
[C-C-:B--2---:R-:W-:Y:S02]  /*38780*/  LOP3.LUT R5, R9.reuse, 0x8c, R0.reuse, 0xfe, !PT ;  /* 0x0000008c09057812 */ /* 0x144fe400078efe00 */
[----:B------:R-:W-:-:S03]  /*38790*/  LOP3.LUT R4, R9, 0x90, R0, 0xfe, !PT ;  /* 0x0000009009047812 */ /* 0x000fc600078efe00 */
[----:B------:R1:W-:Y:S04]  /*387a0*/  STL [R1+0x13c], R5 ;  /* 0x00013c0501007387 */ /* 0x0003e80000100800 */
        /* <DEDUP_REMOVED lines=20> */
[----:B----4-:R-:W-:-:S03]  /*388f0*/  LOP3.LUT R6, R9, 0xa6, R0, 0xfe, !PT ;  /* 0x000000a609067812 */ /* 0x010fc600078efe00 */
[----:B------:R-:W-:Y:S04]  /*38900*/  STL [R1+0xe50], R5 ;  /* 0x000e500501007387 */ /* 0x000fe80000100800 */
[----:B------:R-:W-:Y:S04]  /*38910*/  STL [R1+0x16c], R4 ;  /* 0x00016c0401007387 */ /* 0x000fe80000100800 */
[----:B------:R-:W-:Y:S04]  /*38920*/  STL [R1+0xe4c], R6 ;  /* 0x000e4c0601007387 */ /* 0x000fe80000100800 */
[----:B------:R-:W-:Y:S04]  /*38930*/  STL [R1+0xe54], R7 ;  /* 0x000e540701007387 */ /* 0x000fe80000100800 */
[----:B------:R1:W-:Y:S01]  /*38940*/  STL [R1+0xe58], R8 ;  /* 0x000e580801007387 */ /* 0x0003e20000100800 */
[----:B------:R-:W-:-:S02]  /*38950*/  LOP3.LUT R20, R9, 0x24, R0, 0xfe, !PT ;  /* 0x0000002409147812 */ /* 0x000fc400078efe00 */
[C-C-:B------:R-:W-:Y:S02]  /*38960*/  LOP3.LUT R21, R9.reuse, 0x26, R0.reuse, 0xfe, !PT ;  /* 0x0000002609157812 */ /* 0x140fe400078efe00 */
[----:B------:R-:W-:Y:S01]  /*38970*/  LOP3.LUT R23, R9, 0x28, R0, 0xfe, !PT ;  /* 0x0000002809177812 */ /* 0x000fe200078efe00 */
[----:B-1----:R-:W-:-:S05]  /*38980*/  IMAD.MOV.U32 R8, RZ, RZ, R9 ;  /* 0x000000ffff087224 */ /* 0x002fca00078e0009 */
[C-C-:B------:R-:W-:Y:S02]  /*38990*/  LOP3.LUT R9, R8.reuse, 0xac, R0.reuse, 0xfe, !PT ;  /* 0x000000ac08097812 */ /* 0x140fe400078efe00 */
[C-C-:B------:R-:W-:Y:S02]  /*389a0*/  LOP3.LUT R10, R8.reuse, 0xae, R0.reuse, 0xfe, !PT ;  /* 0x000000ae080a7812 */ /* 0x140fe400078efe00 */
[C-C-:B------:R-:W-:Y:S02]  /*389b0*/  LOP3.LUT R11, R8.reuse, 0xb2, R0.reuse, 0xfe, !PT ;  /* 0x000000b2080b7812 */ /* 0x140fe400078efe00 */
[C-C-:B------:R-:W-:Y:S01]  /*389c0*/  LOP3.LUT R4, R8.reuse, 0xb0, R0.reuse, 0xfe, !PT ;  /* 0x000000b008047812 */ /* 0x140fe200078efe00 */
[----:B------:R-:W-:Y:S04]  /*389d0*/  STL [R1+0xe5c], R9 ;  /* 0x000e5c0901007387 */ /* 0x000fe80000100800 */
[----:B------:R-:W-:Y:S04]  /*389e0*/  STL [R1+0xe60], R10 ;  /* 0x000e600a01007387 */ /* 0x000fe80000100800 */
[----:B------:R-:W-:Y:S04]  /*389f0*/  STL [R1+0xe68], R11 ;  /* 0x000e680b01007387 */ /* 0x000fe80000100800 */
[----:B------:R1:W-:Y:S01]  /*38a00*/  STL [R1+0x18c], R4 ;  /* 0x00018c0401007387 */ /* 0x0003e20000100800 */
[----:B------:R-:W-:-:S02]  /*38a10*/  LOP3.LUT R6, R8, 0xb6, R0, 0xfe, !PT ;  /* 0x000000b608067812 */ /* 0x000fc400078efe00 */
[C-C-:B------:R-:W-:Y:S02]  /*38a20*/  LOP3.LUT R5, R8.reuse, 0xb8, R0.reuse, 0xfe, !PT ;  /* 0x000000b808057812 */ /* 0x140fe400078efe00 */
[----:B-1----:R-:W-:-:S05]  /*38a30*/  LOP3.LUT R4, R8, 0xb4, R0, 0xfe, !PT ;  /* 0x000000b408047812 */ /* 0x002fca00078efe00 */
[----:B------:R1:W-:Y:S01]  /*38a40*/  STL [R1+0x194], R4 ;  /* 0x0001940401007387 */ /* 0x0003e20000100800 */
[----:B------:R-:W-:-:S03]  /*38a50*/  LOP3.LUT R12, R8, 0xc2, R0, 0xfe, !PT ;  /* 0x000000c2080c7812 */ /* 0x000fc600078efe00 */
[----:B------:R2:W-:Y:S01]  /*38a60*/  STL [R1+0x198], R6 ;  /* 0x0001980601007387 */ /* 0x0005e20000100800 */
[----:B-1----:R-:W-:-:S03]  /*38a70*/  LOP3.LUT R4, R8, 0xba, R0, 0xfe, !PT ;  /* 0x000000ba08047812 */ /* 0x002fc600078efe00 */
[----:B------:R1:W-:Y:S01]  /*38a80*/  STL [R1+0x19c], R5 ;  /* 0x00019c0501007387 */ /* 0x0003e20000100800 */
[----:B--2---:R-:W-:-:S03]  /*38a90*/  LOP3.LUT R6, R8, 0xbc, R0, 0xfe, !PT ;  /* 0x000000bc08067812 */ /* 0x004fc600078efe00 */
[----:B------:R2:W-:Y:S01]  /*38aa0*/  STL [R1+0x1a0], R4 ;  /* 0x0001a00401007387 */ /* 0x0005e20000100800 */
[C-C-:B------:R-:W-:Y:S02]  /*38ab0*/  LOP3.LUT R13, R8.reuse, 0xc4, R0.reuse, 0xfe, !PT ;  /* 0x000000c4080d7812 */ /* 0x140fe400078efe00 */
[C-C-:B-1----:R-:W-:Y:S01]  /*38ac0*/  LOP3.LUT R5, R8.reuse, 0xbe, R0.reuse, 0xfe, !PT ;  /* 0x000000be08057812 */ /* 0x142fe200078efe00 */
[----:B------:R-:W-:Y:S01]  /*38ad0*/  STL [R1+0x1a4], R6 ;  /* 0x0001a40601007387 */ /* 0x000fe20000100800 */
[----:B--2---:R-:W-:-:S03]  /*38ae0*/  LOP3.LUT R4, R8, 0xc0, R0, 0xfe, !PT ;  /* 0x000000c008047812 */ /* 0x004fc600078efe00 */
[----:B------:R-:W-:Y:S01]  /*38af0*/  STL [R1+0x1a8], R5 ;  /* 0x0001a80501007387 */ /* 0x000fe20000100800 */
[C-C-:B------:R-:W-:Y:S02]  /*38b00*/  LOP3.LUT R14, R8.reuse, 0xc6, R0.reuse, 0xfe, !PT ;  /* 0x000000c6080e7812 */ /* 0x140fe400078efe00 */
[C-C-:B------:R-:W-:Y:S01]  /*38b10*/  LOP3.LUT R15, R8.reuse, 0xca, R0.reuse, 0xfe, !PT ;  /* 0x000000ca080f7812 */ /* 0x140fe200078efe00 */
[----:B------:R-:W-:Y:S04]  /*38b20*/  STL [R1+0xe6c], R12 ;  /* 0x000e6c0c01007387 */ /* 0x000fe80000100800 */
[----:B------:R1:W-:Y:S04]  /*38b30*/  STL [R1+0x1ac], R4 ;  /* 0x0001ac0401007387 */ /* 0x0003e80000100800 */
[----:B------:R-:W-:Y:S01]  /*38b40*/  STL [R1+0xe70], R13 ;  /* 0x000e700d01007387 */ /* 0x000fe20000100800 */
[----:B-1----:R-:W-:-:S03]  /*38b50*/  LOP3.LUT R4, R8, 0xc8, R0, 0xfe, !PT ;  /* 0x000000c808047812 */ /* 0x002fc600078efe00 */
[----:B------:R-:W-:Y:S04]  /*38b60*/  STL [R1+0xe74], R14 ;  /* 0x000e740e01007387 */ /* 0x000fe80000100800 */
[----:B------:R-:W-:Y:S04]  /*38b70*/  STL [R1+0xe78], R15 ;  /* 0x000e780f01007387 */ /* 0x000fe80000100800 */
[----:B------:R1:W-:Y:S01]  /*38b80*/  STL [R1+0x1bc], R4 ;  /* 0x0001bc0401007387 */ /* 0x0003e20000100800 */
[C-C-:B------:R-:W-:Y:S02]  /*38b90*/  LOP3.LUT R6, R8.reuse, 0xd6, R0.reuse, 0xfe, !PT ;  /* 0x000000d608067812 */ /* 0x140fe400078efe00 */
[----:B------:R-:W-:-:S02]  /*38ba0*/  LOP3.LUT R5, R8, 0xd8, R0, 0xfe, !PT ;  /* 0x000000d808057812 */ /* 0x000fc400078efe00 */
[----:B-1----:R-:W-:-:S05]  /*38bb0*/  LOP3.LUT R4, R8, 0xd4, R0, 0xfe, !PT ;  /* 0x000000d408047812 */ /* 0x002fca00078efe00 */
[----:B------:R1:W-:Y:S04]  /*38bc0*/  STL [R1+0x1d4], R4 ;  /* 0x0001d40401007387 */ /* 0x0003e80000100800 */
[----:B------:R2:W-:Y:S01]  /*38bd0*/  STL [R1+0x1d8], R6 ;  /* 0x0001d80601007387 */ /* 0x0005e20000100800 */
[----:B-1----:R-:W-:-:S03]  /*38be0*/  LOP3.LUT R4, R8, 0xda, R0, 0xfe, !PT ;  /* 0x000000da08047812 */ /* 0x002fc600078efe00 */
[----:B------:R1:W-:Y:S04]  /*38bf0*/  STL [R1+0x1dc], R5 ;  /* 0x0001dc0501007387 */ /* 0x0003e80000100800 */
[----:B------:R4:W-:Y:S01]  /*38c00*/  STL [R1+0x1e0], R4 ;  /* 0x0001e00401007387 */ /* 0x0009e20000100800 */
[C-C-:B--2---:R-:W-:Y:S02]  /*38c10*/  LOP3.LUT R6, R8.reuse, 0xe2, R0.reuse, 0xfe, !PT ;  /* 0x000000e208067812 */ /* 0x144fe400078efe00 */
[C-C-:B-1----:R-:W-:Y:S02]  /*38c20*/  LOP3.LUT R5, R8.reuse, 0xde, R0.reuse, 0xfe, !PT ;  /* 0x000000de08057812 */ /* 0x142fe400078efe00 */
[----:B----4-:R-:W-:-:S03]  /*38c30*/  LOP3.LUT R4, R8, 0xe0, R0, 0xfe, !PT ;  /* 0x000000e008047812 */ /* 0x010fc600078efe00 */
[----:B------:R1:W-:Y:S04]  /*38c40*/  STL [R1+0x1ec], R5 ;  /* 0x0001ec0501007387 */ /* 0x0003e80000100800 */
[----:B------:R2:W-:Y:S01]  /*38c50*/  STL [R1+0x1f0], R4 ;  /* 0x0001f00401007387 */ /* 0x0005e20000100800 */
[----:B-1----:R-:W-:-:S03]  /*38c60*/  LOP3.LUT R5, R8, 0xe4, R0, 0xfe, !PT ;  /* 0x000000e408057812 */ /* 0x002fc600078efe00 */
[----:B------:R-:W-:Y:S01]  /*38c70*/  STL [R1+0x1f4], R6 ;  /* 0x0001f40601007387 */ /* 0x000fe20000100800 */
[----:B--2---:R-:W-:-:S03]  /*38c80*/  LOP3.LUT R4, R8, 0xe6, R0, 0xfe, !PT ;  /* 0x000000e608047812 */ /* 0x004fc600078efe00 */
[----:B------:R-:W2:Y:S04]  /*38c90*/  LDL.LU R7, [R1+0xc8] ;  /* 0x0000c80001077983 */ /* 0x000ea80000300800 */
[----:B------:R1:W-:Y:S01]  /*38ca0*/  STL [R1+0x1f8], R5 ;  /* 0x0001f80501007387 */ /* 0x0003e20000100800 */
[----:B------:R-:W-:-:S03]  /*38cb0*/  LOP3.LUT R9, R8, 0xea, R0, 0xfe, !PT ;  /* 0x000000ea08097812 */ /* 0x000fc600078efe00 */
[----:B-1----:R-:W4:Y:S04]  /*38cc0*/  LDL.LU R5, [R1+0xcc] ;  /* 0x0000cc0001057983 */ /* 0x002f280000300800 */
[----:B------:R1:W-:Y:S04]  /*38cd0*/  STL [R1+0x1fc], R4 ;  /* 0x0001fc0401007387 */ /* 0x0003e80000100800 */
[----:B------:R-:W5:Y:S01]  /*38ce0*/  LDL.LU R13, [R1+0xb0] ;  /* 0x0000b000010d7983 */ /* 0x000f620000300800 */
[----:B-1----:R-:W-:-:S05]  /*38cf0*/  LOP3.LUT R4, R8, 0xe8, R0, 0xfe, !PT ;  /* 0x000000e808047812 */ /* 0x002fca00078efe00 */
[----:B------:R1:W-:Y:S01]  /*38d00*/  STL [R1+0x204], R4 ;  /* 0x0002040401007387 */ /* 0x0003e20000100800 */
[----:B------:R-:W-:-:S03]  /*38d10*/  LOP3.LUT R6, R8, 0xee, R0, 0xfe, !PT ;  /* 0x000000ee08067812 */ /* 0x000fc600078efe00 */
[----:B------:R0:W-:Y:S01]  /*38d20*/  STL [R1+0x208], R9 ;  /* 0x0002080901007387 */ /* 0x0001e20000100800 */
[C-C-:B-1----:R-:W-:Y:S02]  /*38d30*/  LOP3.LUT R4, R8.reuse, 0xec, R0.reuse, 0xfe, !PT ;  /* 0x000000ec08047812 */ /* 0x142fe400078efe00 */
[----:B0-----:R-:W-:-:S03]  /*38d40*/  LOP3.LUT R9, R8, 0xf0, R0, 0xfe, !PT ;  /* 0x000000f008097812 */ /* 0x001fc600078efe00 */
[----:B------:R0:W-:Y:S04]  /*38d50*/  STL [R1+0x20c], R4 ;  /* 0x00020c0401007387 */ /* 0x0001e80000100800 */
[----:B------:R1:W-:Y:S01]  /*38d60*/  STL [R1+0x210], R6 ;  /* 0x0002100601007387 */ /* 0x0003e20000100800 */
[----:B0-----:R-:W-:-:S03]  /*38d70*/  LOP3.LUT R4, R8, 0xf2, R0, 0xfe, !PT ;  /* 0x000000f208047812 */ /* 0x001fc600078efe00 */
[----:B------:R0:W-:Y:S01]  /*38d80*/  STL [R1+0x214], R9 ;  /* 0x0002140901007387 */ /* 0x0001e20000100800 */
[----:B-1----:R-:W-:-:S03]  /*38d90*/  LOP3.LUT R6, R8, 0xf4, R0, 0xfe, !PT ;  /* 0x000000f408067812 */ /* 0x002fc600078efe00 */
[----:B------:R1:W-:Y:S04]  /*38da0*/  STL [R1+0x218], R4 ;  /* 0x0002180401007387 */ /* 0x0003e80000100800 */
[----:B------:R3:W-:Y:S01]  /*38db0*/  STL [R1+0x21c], R6 ;  /* 0x00021c0601007387 */ /* 0x0007e20000100800 */
[----:B0-----:R-:W0:Y:S01]  /*38dc0*/  LDC R9, c[0x0][0x3b8] ;  /* 0x0000ee00ff097b82 */ /* 0x001e220000000800 */
[----:B-1----:R-:W-:-:S05]  /*38dd0*/  LOP3.LUT R4, R8, 0xf6, R0, 0xfe, !PT ;  /* 0x000000f608047812 */ /* 0x002fca00078efe00 */
[----:B------:R1:W-:Y:S04]  /*38de0*/  STL [R1+0x220], R4 ;  /* 0x0002200401007387 */ /* 0x0003e80000100800 */
[----:B---3--:R-:W3:Y:S01]  /*38df0*/  LDL.LU R6, [R1+0x24] ;  /* 0x0000240001067983 */ /* 0x008ee20000300800 */
[C---:B------:R-:W-:Y:S01]  /*38e00*/  ISETP.LT.AND P5, PT, R21.reuse, UR5, !P0 ;  /* 0x0000000515007c0c */ /* 0x040fe2000c7a1270 */
[----:B------:R-:W0:Y:S01]  /*38e10*/  LDCU UR5, c[0x0][0x39c] ;  /* 0x00007380ff0577ac */ /* 0x000e220008000800 */
[C---:B------:R-:W-:Y:S01]  /*38e20*/  ISETP.LT.AND P4, PT, R20.reuse, UR8, !P0 ;  /* 0x0000000814007c0c */ /* 0x040fe2000c781270 */
[----:B------:R-:W3:Y:S01]  /*38e30*/  LDL.LU R11, [R1+0xb4] ;  /* 0x0000b400010b7983 */ /* 0x000ee20000300800 */
[-C--:B0-----:R-:W-:Y:S01]  /*38e40*/  IMAD R25, R20, R9.reuse, RZ ;  /* 0x0000000914197224 */ /* 0x081fe200078e02ff */
[----:B-1----:R-:W-:Y:S01]  /*38e50*/  LOP3.LUT R4, R8, 0xf8, R0, 0xfe, !PT ;  /* 0x000000f808047812 */ /* 0x002fe200078efe00 */
[----:B------:R-:W-:Y:S01]  /*38e60*/  IMAD R21, R21, R9, RZ ;  /* 0x0000000915157224 */ /* 0x000fe200078e02ff */
[----:B------:R-:W-:Y:S01]  /*38e70*/  ISETP.LT.AND P6, PT, R23, UR4, !P0 ;  /* 0x0000000417007c0c */ /* 0x000fe2000c7c1270 */
[----:B------:R-:W3:Y:S01]  /*38e80*/  LDCU UR8, c[0x0][0x39c] ;  /* 0x00007380ff0877ac */ /* 0x000ee20008000800 */
[----:B------:R-:W-:-:S02]  /*38e90*/  LEA R24, P1, R25, R3, 0x1 ;  /* 0x0000000319187211 */ /* 0x000fc400078208ff */
[----:B------:R-:W-:Y:S01]  /*38ea0*/  LEA R20, P2, R21, R3, 0x1 ;  /* 0x0000000315147211 */ /* 0x000fe200078408ff */
[----:B------:R-:W-:Y:S01]  /*38eb0*/  IMAD R23, R23, R9, RZ ;  /* 0x0000000917177224 */ /* 0x000fe200078e02ff */
[C-C-:B------:R-:W-:Y:S01]  /*38ec0*/  LOP3.LUT R12, R8.reuse, 0xfa, R0.reuse, 0xfe, !PT ;  /* 0x000000fa080c7812 */ /* 0x140fe200078efe00 */
[----:B------:R0:W-:Y:S01]  /*38ed0*/  STL [R1+0x1e8], R4 ;  /* 0x0001e80401007387 */ /* 0x0001e20000100800 */
[-C--:B------:R-:W-:Y:S01]  /*38ee0*/  LEA.HI.X.SX32 R25, R25, R2.reuse, 0x1, P1 ;  /* 0x0000000219197211 */ /* 0x080fe200008f0eff */
[----:B------:R-:W1:Y:S01]  /*38ef0*/  LDCU UR4, c[0x0][0x39c] ;  /* 0x00007380ff0477ac */ /* 0x000e620008000800 */
[----:B------:R-:W-:Y:S01]  /*38f00*/  LEA.HI.X.SX32 R21, R21, R2, 0x1, P2 ;  /* 0x0000000215157211 */ /* 0x000fe200010f0eff */
[----:B------:R-:W3:Y:S01]  /*38f10*/  LDL.LU R10, [R1+0xb8] ;  /* 0x0000b800010a7983 */ /* 0x000ee20000300800 */
[C-C-:B------:R-:W-:Y:S02]  /*38f20*/  LOP3.LUT R16, R8.reuse, 0xcc, R0.reuse, 0xfe, !PT ;  /* 0x000000cc08107812 */ /* 0x140fe400078efe00 */
[----:B------:R-:W-:-:S02]  /*38f30*/  LOP3.LUT R17, R8, 0xce, R0, 0xfe, !PT ;  /* 0x000000ce08117812 */ /* 0x000fc400078efe00 */
[C-C-:B------:R-:W-:Y:S01]  /*38f40*/  LOP3.LUT R18, R8.reuse, 0xd0, R0.reuse, 0xfe, !PT ;  /* 0x000000d008127812 */ /* 0x140fe200078efe00 */
[----:B0-----:R-:W3:Y:S01]  /*38f50*/  LDL.LU R4, [R1+0xbc] ;  /* 0x0000bc0001047983 */ /* 0x001ee20000300800 */
[C-C-:B------:R-:W-:Y:S02]  /*38f60*/  LOP3.LUT R19, R8.reuse, 0xd2, R0.reuse, 0xfe, !PT ;  /* 0x000000d208137812 */ /* 0x140fe400078efe00 */
[C-C-:B------:R-:W-:Y:S02]  /*38f70*/  LOP3.LUT R29, R8.reuse, 0xdc, R0.reuse, 0xfe, !PT ;  /* 0x000000dc081d7812 */ /* 0x140fe400078efe00 */
[----:B------:R-:W-:Y:S01]  /*38f80*/  LOP3.LUT R0, R8, 0xfc, R0, 0xfe, !PT ;  /* 0x000000fc08007812 */ /* 0x000fe200078efe00 */
[----:B------:R0:W-:Y:S01]  /*38f90*/  STL [R1+0x200], R12 ;  /* 0x0002000c01007387 */ /* 0x0001e20000100800 */
[----:B------:R-:W-:-:S03]  /*38fa0*/  LEA R22, P3, R23, R3, 0x1 ;  /* 0x0000000317167211 */ /* 0x000fc600078608ff */
[----:B------:R-:W3:Y:S01]  /*38fb0*/  LDL.LU R8, [R1+0x28] ;  /* 0x0000280001087983 */ /* 0x000ee20000300800 */
[----:B------:R-:W-:-:S03]  /*38fc0*/  LEA.HI.X.SX32 R23, R23, R2, 0x1, P3 ;  /* 0x0000000217177211 */ /* 0x000fc600018f0eff */
[----:B------:R-:W3:Y:S04]  /*38fd0*/  LDL.LU R15, [R1+0xc0] ;  /* 0x0000c000010f7983 */ /* 0x000ee80000300800 */
[----:B------:R1:W-:Y:S04]  /*38fe0*/  STL [R1+0x15c], R0 ;  /* 0x00015c0001007387 */ /* 0x0003e80000100800 */
[----:B------:R-:W3:Y:S04]  /*38ff0*/  LDL.LU R14, [R1+0xc4] ;  /* 0x0000c400010e7983 */ /* 0x000ee80000300800 */
[----:B0-----:R-:W3:Y:S01]  /*39000*/  LDL.LU R12, [R1+0xc] ;  /* 0x00000c00010c7983 */ /* 0x001ee20000300800 */
[----:B-1----:R-:W-:-:S03]  /*39010*/  IMAD R0, R27, R9, RZ ;  /* 0x000000091b007224 */ /* 0x002fc600078e02ff */
[----:B--2---:R-:W-:Y:S04]  /*39020*/  @P4 STG.E.U16 desc[UR10][R24.64], R7 ;  /* 0x0000000718004986 */ /* 0x004fe8000c10150a */
[----:B----4-:R0:W-:Y:S02]  /*39030*/  @P5 STG.E.U16 desc[UR10][R20.64], R5 ;  /* 0x0000000514005986 */ /* 0x0101e4000c10150a */
[----:B0-----:R-:W-:Y:S02]  /*39040*/  IMAD R21, R26, R9, RZ ;  /* 0x000000091a157224 */ /* 0x001fe400078e02ff */
[----:B-----5:R0:W-:Y:S03]  /*39050*/  @P6 STG.E.U16 desc[UR10][R22.64], R13 ;  /* 0x0000000d16006986 */ /* 0x0201e6000c10150a */
[----:B------:R-:W-:-:S04]  /*39060*/  LEA R20, P1, R21, R3, 0x1 ;  /* 0x0000000315147211 */ /* 0x000fc800078208ff */
[----:B------:R-:W-:Y:S02]  /*39070*/  LEA.HI.X.SX32 R21, R21, R2, 0x1, P1 ;  /* 0x0000000215157211 */ /* 0x000fe400008f0eff */
[----:B0-----:R-:W-:-:S04]  /*39080*/  LEA R22, P5, R0, R3, 0x1 ;  /* 0x0000000300167211 */ /* 0x001fc800078a08ff */
[----:B------:R-:W-:Y:S02]  /*39090*/  LEA.HI.X.SX32 R23, R0, R2, 0x1, P5 ;  /* 0x0000000200177211 */ /* 0x000fe400028f0eff */
[----:B---3--:R-:W-:Y:S02]  /*390a0*/  ISETP.LT.AND P1, PT, R6, UR8, !P0 ;  /* 0x0000000806007c0c */ /* 0x008fe4000c721270 */
[----:B------:R-:W2:Y:S04]  /*390b0*/  LDL.LU R6, [R1+0x10] ;  /* 0x0000100001067983 */ /* 0x000ea80000300800 */
[----:B------:R-:W3:Y:S01]  /*390c0*/  LDL.LU R0, [R1] ;  /* 0x0000000001007983 */ /* 0x000ee20000300800 */
[----:B------:R-:W-:Y:S02]  /*390d0*/  ISETP.LT.AND P4, PT, R26, UR6, !P0 ;  /* 0x000000061a007c0c */ /* 0x000fe4000c781270 */
[----:B------:R-:W-:Y:S01]  /*390e0*/  ISETP.LT.AND P2, PT, R27, UR7, !P0 ;  /* 0x000000071b007c0c */ /* 0x000fe2000c741270 */
[----:B------:R-:W0:Y:S01]  /*390f0*/  LDCU UR7, c[0x0][0x39c] ;  /* 0x00007380ff0777ac */ /* 0x000e220008000800 */
[CC--:B------:R-:W-:Y:S01]  /*39100*/  IMAD R25, R28.reuse, R9.reuse, RZ ;  /* 0x000000091c197224 */ /* 0x0c0fe200078e02ff */
[----:B------:R-:W-:Y:S01]  /*39110*/  ISETP.LT.AND P3, PT, R28, UR9, !P0 ;  /* 0x000000091c007c0c */ /* 0x000fe2000c761270 */
[----:B------:R-:W1:Y:S07]  /*39120*/  LDCU UR6, c[0x0][0x39c] ;  /* 0x00007380ff0677ac */ /* 0x000e6e0008000800 */
[----:B------:R4:W-:Y:S04]  /*39130*/  @P4 STG.E.U16 desc[UR10][R20.64], R11 ;  /* 0x0000000b14004986 */ /* 0x0009e8000c10150a */
[----:B----4-:R-:W4:Y:S04]  /*39140*/  LDL.LU R21, [R1+0x4] ;  /* 0x0000040001157983 */ /* 0x010f280000300800 */
[----:B------:R-:W1:Y:S04]  /*39150*/  LDL.LU R20, [R1+0x8] ;  /* 0x0000080001147983 */ /* 0x000e680000300800 */
[----:B------:R5:W-:Y:S01]  /*39160*/  @P2 STG.E.U16 desc[UR10][R22.64], R10 ;  /* 0x0000000a16002986 */ /* 0x000be2000c10150a */
[C---:B---3--:R-:W-:Y:S01]  /*39170*/  ISETP.LT.AND P2, PT, R0.reuse, UR4, !P0 ;  /* 0x0000000400007c0c */ /* 0x048fe2000c741270 */
[----:B------:R-:W-:Y:S01]  /*39180*/  IMAD R0, R0, R9, RZ ;  /* 0x0000000900007224 */ /* 0x000fe200078e02ff */
[-C--:B------:R-:W-:Y:S01]  /*39190*/  LEA R24, P6, R25, R3.reuse, 0x1 ;  /* 0x0000000319187211 */ /* 0x080fe200078c08ff */
[----:B------:R-:W3:Y:S03]  /*391a0*/  LDCU UR4, c[0x0][0x39c] ;  /* 0x00007380ff0477ac */ /* 0x000ee60008000800 */
[----:B-----5:R-:W-:-:S04]  /*391b0*/  LEA R22, P4, R0, R3, 0x1 ;  /* 0x0000000300167211 */ /* 0x020fc800078808ff */
[-C--:B------:R-:W-:Y:S02]  /*391c0*/  LEA.HI.X.SX32 R23, R0, R2.reuse, 0x1, P4 ;  /* 0x0000000200177211 */ /* 0x080fe400020f0eff */
[----:B0-----:R-:W-:Y:S01]  /*391d0*/  ISETP.LT.AND P4, PT, R8, UR7, !P0 ;  /* 0x0000000708007c0c */ /* 0x001fe2000c781270 */
[----:B------:R-:W0:Y:S01]  /*391e0*/  LDCU UR7, c[0x0][0x39c] ;  /* 0x00007380ff0777ac */ /* 0x000e220008000800 */
[----:B------:R-:W5:Y:S01]  /*391f0*/  LDL.LU R8, [R1+0x14] ;  /* 0x0000140001087983 */ /* 0x000f620000300800 */
[----:B------:R-:W-:-:S05]  /*39200*/  LEA.HI.X.SX32 R25, R25, R2, 0x1, P6 ;  /* 0x0000000219197211 */ /* 0x000fca00030f0eff */
[----:B------:R0:W-:Y:S01]  /*39210*/  @P3 STG.E.U16 desc[UR10][R24.64], R4 ;  /* 0x0000000418003986 */ /* 0x0001e2000c10150a */
[----:B------:R-:W-:-:S03]  /*39220*/  PRMT R26, R7, 0x7632, R26 ;  /* 0x00007632071a7816 */ /* 0x000fc6000000001a */
[----:B------:R-:W5:Y:S01]  /*39230*/  LDL.LU R7, [R1+0x18] ;  /* 0x0000180001077983 */ /* 0x000f620000300800 */
[C---:B----4-:R-:W-:Y:S01]  /*39240*/  ISETP.LT.AND P3, PT, R21.reuse, UR5, !P0 ;  /* 0x0000000515007c0c */ /* 0x050fe2000c761270 */
[----:B------:R-:W2:Y:S01]  /*39250*/  LDCU UR5, c[0x0][0x39c] ;  /* 0x00007380ff0577ac */ /* 0x000ea20008000800 */
[-C--:B------:R-:W-:Y:S01]  /*39260*/  IMAD R21, R21, R9.reuse, RZ ;  /* 0x0000000915157224 */ /* 0x080fe200078e02ff */
[----:B------:R-:W-:Y:S02]  /*39270*/  PRMT R28, R5, 0x7632, R28 ;  /* 0x00007632051c7816 */ /* 0x000fe4000000001c */
[C---:B-1----:R-:W-:Y:S01]  /*39280*/  ISETP.LT.AND P5, PT, R20.reuse, UR6, !P0 ;  /* 0x0000000614007c0c */ /* 0x042fe2000c7a1270 */
[----:B0-----:R-:W-:Y:S01]  /*39290*/  IMAD R25, R20, R9, RZ ;  /* 0x0000000914197224 */ /* 0x001fe200078e02ff */
[----:B------:R-:W-:Y:S01]  /*392a0*/  LEA R20, P6, R21, R3, 0x1 ;  /* 0x0000000315147211 */ /* 0x000fe200078c08ff */
[----:B------:R-:W4:Y:S01]  /*392b0*/  LDL.LU R5, [R1+0x1c] ;  /* 0x00001c0001057983 */ /* 0x000f220000300800 */
[----:B------:R-:W-:Y:S01]  /*392c0*/  PRMT R27, R15, 0x7632, R27 ;  /* 0x000076320f1b7816 */ /* 0x000fe2000000001b */
[----:B------:R-:W5:Y:S01]  /*392d0*/  LDCU UR6, c[0x0][0x39c] ;  /* 0x00007380ff0677ac */ /* 0x000f620008000800 */
[----:B------:R-:W-:-:S02]  /*392e0*/  LEA.HI.X.SX32 R21, R21, R2, 0x1, P6 ;  /* 0x0000000215157211 */ /* 0x000fc400030f0eff */
[----:B------:R-:W-:Y:S01]  /*392f0*/  PRMT R0, R14, 0x7632, R0 ;  /* 0x000076320e007816 */ /* 0x000fe20000000000 */
[----:B------:R0:W-:Y:S01]  /*39300*/  @P2 STG.E.U16 desc[UR10][R22.64], R27 ;  /* 0x0000001b16002986 */ /* 0x0001e2000c10150a */
[----:B------:R-:W-:-:S03]  /*39310*/  LEA R24, P6, R25, R3, 0x1 ;  /* 0x0000000319187211 */ /* 0x000fc600078c08ff */
[----:B------:R1:W-:Y:S01]  /*39320*/  @P3 STG.E.U16 desc[UR10][R20.64], R0 ;  /* 0x0000000014003986 */ /* 0x0003e2000c10150a */
[C---:B--2---:R-:W-:Y:S01]  /*39330*/  ISETP.LT.AND P3, PT, R6.reuse, UR5, !P0 ;  /* 0x0000000506007c0c */ /* 0x044fe2000c761270 */
[----:B------:R-:W2:Y:S01]  /*39340*/  LDCU UR5, c[0x0][0x39c] ;  /* 0x00007380ff0577ac */ /* 0x000ea20008000800 */
[----:B------:R-:W-:Y:S01]  /*39350*/  LEA.HI.X.SX32 R25, R25, R2, 0x1, P6 ;  /* 0x0000000219197211 */ /* 0x000fe200030f0eff */
[-C--:B0-----:R-:W-:Y:S01]  /*39360*/  IMAD R23, R6, R9.reuse, RZ ;  /* 0x0000000906177224 */ /* 0x081fe200078e02ff */
[----:B------:R-:W-:Y:S01]  /*39370*/  PRMT R27, R4, 0x7632, R27 ;  /* 0x00007632041b7816 */ /* 0x000fe2000000001b */
[----:B------:R-:W2:Y:S01]  /*39380*/  LDL.LU R6, [R1+0x20] ;  /* 0x0000200001067983 */ /* 0x000ea20000300800 */
[----:B-1----:R-:W-:-:S03]  /*39390*/  IMAD R0, R12, R9, RZ ;  /* 0x000000090c007224 */ /* 0x002fc600078e02ff */
[----:B------:R-:W2:Y:S01]  /*393a0*/  LDL.LU R4, [R1+0x2c] ;  /* 0x00002c0001047983 */ /* 0x000ea20000300800 */
[----:B------:R-:W-:-:S03]  /*393b0*/  LEA R22, P6, R23, R3, 0x1 ;  /* 0x0000000317167211 */ /* 0x000fc600078c08ff */
[----:B------:R0:W-:Y:S01]  /*393c0*/  @P5 STG.E.U16 desc[UR10][R24.64], R26 ;  /* 0x0000001a18005986 */ /* 0x0001e2000c10150a */
[C---:B------:R-:W-:Y:S02]  /*393d0*/  LEA R20, P5, R0.reuse, R3, 0x1 ;  /* 0x0000000300147211 */ /* 0x040fe400078a08ff */
[-C--:B------:R-:W-:Y:S02]  /*393e0*/  LEA.HI.X.SX32 R23, R23, R2.reuse, 0x1, P6 ;  /* 0x0000000217177211 */ /* 0x080fe400030f0eff */
[----:B------:R-:W-:Y:S02]  /*393f0*/  LEA.HI.X.SX32 R21, R0, R2, 0x1, P5 ;  /* 0x0000000200157211 */ /* 0x000fe400028f0eff */
[----:B---3--:R-:W-:Y:S01]  /*39400*/  ISETP.LT.AND P2, PT, R12, UR4, !P0 ;  /* 0x000000040c007c0c */ /* 0x008fe2000c741270 */
[----:B------:R-:W4:Y:S01]  /*39410*/  LDCU UR4, c[0x0][0x39c] ;  /* 0x00007380ff0477ac */ /* 0x000f220008000800 */
[C---:B-----5:R-:W-:Y:S01]  /*39420*/  ISETP.LT.AND P6, PT, R8.reuse, UR6, !P0 ;  /* 0x0000000608007c0c */ /* 0x060fe2000c7c1270 */
[----:B------:R-:W-:-:S10]  /*39430*/  IMAD R0, R8, R9, RZ ;  /* 0x0000000908007224 */ /* 0x000fd400078e02ff */
[----:B------:R1:W-:Y:S01]  /*39440*/  @P2 STG.E.U16 desc[UR10][R20.64], R28 ;  /* 0x0000001c14002986 */ /* 0x0003e2000c10150a */
[----:B0-----:R-:W-:Y:S01]  /*39450*/  PRMT R24, R13, 0x7632, R24 ;  /* 0x000076320d187816 */ /* 0x001fe20000000018 */
[----:B------:R-:W0:Y:S02]  /*39460*/  LDCU UR6, c[0x0][0x39c] ;  /* 0x00007380ff0677ac */ /* 0x000e240008000800 */
[----:B------:R-:W3:Y:S01]  /*39470*/  LDL.LU R8, [R1+0x40] ;  /* 0x0000400001087983 */ /* 0x000ee20000300800 */
[----:B-1----:R-:W1:Y:S03]  /*39480*/  LDC R28, c[0x0][0x3b8] ;  /* 0x0000ee00ff1c7b82 */ /* 0x002e660000000800 */
[----:B------:R5:W-:Y:S01]  /*39490*/  @P3 STG.E.U16 desc[UR10][R22.64], R24 ;  /* 0x0000001816003986 */ /* 0x000be2000c10150a */
[----:B------:R-:W-:Y:S01]  /*394a0*/  ISETP.LT.AND P5, PT, R7, UR7, !P0 ;  /* 0x0000000707007c0c */ /* 0x000fe2000c7a1270 */
[----:B------:R-:W0:Y:S01]  /*394b0*/  LDCU UR7, c[0x0][0x39c] ;  /* 0x00007380ff0777ac */ /* 0x000e220008000800 */
[----:B------:R-:W-:Y:S01]  /*394c0*/  PRMT R25, R11, 0x7632, R25 ;  /* 0x000076320b197816 */ /* 0x000fe20000000019 */
[----:B------:R-:W3:Y:S01]  /*394d0*/  LDL.LU R15, [R1+0xd0] ;  /* 0x0000d000010f7983 */ /* 0x000ee20000300800 */
[----:B----4-:R-:W-:Y:S01]  /*394e0*/  ISETP.LT.AND P3, PT, R5, UR4, !P0 ;  /* 0x0000000405007c0c */ /* 0x010fe2000c761270 */
[----:B------:R-:W3:Y:S01]  /*394f0*/  LDCU UR4, c[0x0][0x39c] ;  /* 0x00007380ff0477ac */ /* 0x000ee20008000800 */
[----:B-----5:R-:W-:-:S04]  /*39500*/  LEA R22, P2, R0, R3, 0x1 ;  /* 0x0000000300167211 */ /* 0x020fc800078408ff */
[----:B------:R-:W-:Y:S01]  /*39510*/  LEA.HI.X.SX32 R23, R0, R2, 0x1, P2 ;  /* 0x0000000200177211 */ /* 0x000fe200010f0eff */
[-C--:B-1----:R-:W-:Y:S02]  /*39520*/  IMAD R20, R7, R28.reuse, RZ ;  /* 0x0000001c07147224 */ /* 0x082fe400078e02ff */
[----:B------:R-:W-:Y:S02]  /*39530*/  IMAD R0, R5, R28, RZ ;  /* 0x0000001c05007224 */ /* 0x000fe400078e02ff */
[----:B------:R1:W-:Y:S01]  /*39540*/  @P6 STG.E.U16 desc[UR10][R22.64], R25 ;  /* 0x0000001916006986 */ /* 0x0003e2000c10150a */
[-C--:B------:R-:W-:Y:S02]  /*39550*/  LEA R24, P2, R20, R3.reuse, 0x1 ;  /* 0x0000000314187211 */ /* 0x080fe400078408ff */
[----:B------:R-:W-:Y:S01]  /*39560*/  PRMT R26, R10, 0x7632, R26 ;  /* 0x000076320a1a7816 */ /* 0x000fe2000000001a */
[----:B------:R-:W4:Y:S04]  /*39570*/  LDL.LU R7, [R1+0x44] ;  /* 0x0000440001077983 */ /* 0x000f280000300800 */
[----:B------:R-:W5:Y:S01]  /*39580*/  LDL.LU R5, [R1+0x48] ;  /* 0x0000480001057983 */ /* 0x000f620000300800 */
[----:B-1----:R-:W-:-:S03]  /*39590*/  LEA R22, P6, R0, R3, 0x1 ;  /* 0x0000000300167211 */ /* 0x002fc600078c08ff */
[----:B------:R-:W5:Y:S01]  /*395a0*/  LDL.LU R14, [R1+0xd4] ;  /* 0x0000d400010e7983 */ /* 0x000f620000300800 */
[-C--:B------:R-:W-:Y:S02]  /*395b0*/  LEA.HI.X.SX32 R25, R20, R2.reuse, 0x1, P2 ;  /* 0x0000000214197211 */ /* 0x080fe400010f0eff */
[----:B------:R-:W-:Y:S01]  /*395c0*/  LEA.HI.X.SX32 R23, R0, R2, 0x1, P6 ;  /* 0x0000000200177211 */ /* 0x000fe200030f0eff */
[----:B--2---:R-:W-:Y:S02]  /*395d0*/  IMAD R20, R6, R28, RZ ;  /* 0x0000001c06147224 */ /* 0x004fe400078e02ff */
[----:B------:R-:W-:Y:S01]  /*395e0*/  @P5 STG.E.U16 desc[UR10][R24.64], R26 ;  /* 0x0000001a18005986 */ /* 0x000fe2000c10150a */
[----:B0-----:R-:W-:Y:S02]  /*395f0*/  ISETP.LT.AND P5, PT, R4, UR6, !P0 ;  /* 0x0000000604007c0c */ /* 0x001fe4000c7a1270 */
[----:B------:R-:W-:Y:S01]  /*39600*/  ISETP.LT.AND P2, PT, R6, UR5, !P0 ;  /* 0x0000000506007c0c */ /* 0x000fe2000c741270 */
[----:B------:R-:W2:Y:S01]  /*39610*/  LDL.LU R4, [R1+0x4c] ;  /* 0x00004c0001047983 */ /* 0x000ea20000300800 */
[----:B------:R-:W-:Y:S01]  /*39620*/  IMAD R0, R28, 0x2, R20 ;  /* 0x000000021c007824 */ /* 0x000fe200078e0214 */
[----:B------:R-:W0:Y:S02]  /*39630*/  LDCU UR5, c[0x0][0x39c] ;  /* 0x00007380ff0577ac */ /* 0x000e240008000800 */
[----:B------:R-:W2:Y:S01]  /*39640*/  LDL.LU R6, [R1+0xdc] ;  /* 0x0000dc0001067983 */ /* 0x000ea20000300800 */
[----:B------:R-:W1:Y:S03]  /*39650*/  LDCU UR6, c[0x0][0x39c] ;  /* 0x00007380ff0677ac */ /* 0x000e660008000800 */
[----:B------:R0:W-:Y:S04]  /*39660*/  @P3 STG.E.U16 desc[UR10][R22.64], R27 ;  /* 0x0000001b16003986 */ /* 0x0001e8000c10150a */
[----:B0-----:R-:W2:Y:S01]  /*39670*/  LDL.LU R27, [R1+0xd8] ;  /* 0x0000d800011b7983 */ /* 0x001ea20000300800 */
[----:B---3--:R-:W-:Y:S01]  /*39680*/  ISETP.LT.AND P3, PT, R8, UR4, !P0 ;  /* 0x0000000408007c0c */ /* 0x008fe2000c761270 */
[----:B------:R-:W0:Y:S02]  /*39690*/  LDCU UR4, c[0x0][0x39c] ;  /* 0x00007380ff0477ac */ /* 0x000e240008000800 */
[----:B------:R-:W1:Y:S01]  /*396a0*/  LDL.LU R8, [R1+0x50] ;  /* 0x0000500001087983 */ /* 0x000e620000300800 */
[----:B------:R-:W-:Y:S01]  /*396b0*/  LEA R24, P6, R20, R3, 0x1 ;  /* 0x0000000314187211 */ /* 0x000fe200078c08ff */
[----:B------:R-:W-:-:S02]  /*396c0*/  IMAD R22, R28, 0x2, R0 ;  /* 0x000000021c167824 */ /* 0x000fc400078e0200 */
[----:B------:R-:W3:Y:S01]  /*396d0*/  LDL.LU R11, [R1+0xe0] ;  /* 0x0000e000010b7983 */ /* 0x000ee20000300800 */
[-C--:B------:R-:W-:Y:S02]  /*396e0*/  LEA.HI.X.SX32 R25, R20, R2.reuse, 0x1, P6 ;  /* 0x0000000214197211 */ /* 0x080fe400030f0eff */
[C---:B------:R-:W-:Y:S01]  /*396f0*/  LEA R20, P6, R0.reuse, R3, 0x1 ;  /* 0x0000000300147211 */ /* 0x040fe200078c08ff */
[----:B------:R-:W3:Y:S03]  /*39700*/  LDL.LU R10, [R1+0xe4] ;  /* 0x0000e400010a7983 */ /* 0x000ee60000300800 */
[----:B------:R-:W-:Y:S01]  /*39710*/  LEA.HI.X.SX32 R21, R0, R2, 0x1, P6 ;  /* 0x0000000200157211 */ /* 0x000fe200030f0eff */
[----:B------:R0:W-:Y:S04]  /*39720*/  @P2 STG.E.U16 desc[UR10][R24.64], R15 ;  /* 0x0000000f18002986 */ /* 0x0001e8000c10150a */
[----:B------:R-:W3:Y:S01]  /*39730*/  LDL.LU R23, [R1+0x54] ;  /* 0x0000540001177983 */ /* 0x000ee20000300800 */
[----:B------:R-:W-:-:S03]  /*39740*/  IMAD R0, R28, 0x2, R22 ;  /* 0x000000021c007824 */ /* 0x000fc600078e0216 */
[----:B------:R-:W3:Y:S01]  /*39750*/  LDL.LU R12, [R1+0x58] ;  /* 0x00005800010c7983 */ /* 0x000ee20000300800 */
[----:B0-----:R-:W-:-:S04]  /*39760*/  LEA R24, P6, R22, R3, 0x1 ;  /* 0x0000000316187211 */ /* 0x001fc800078c08ff */
[----:B------:R-:W-:Y:S02]  /*39770*/  LEA.HI.X.SX32 R25, R22, R2, 0x1, P6 ;  /* 0x0000000216197211 */ /* 0x000fe400030f0eff */
[----:B----4-:R-:W-:Y:S01]  /*39780*/  ISETP.LT.AND P2, PT, R7, UR7, !P0 ;  /* 0x0000000707007c0c */ /* 0x010fe2000c741270 */
[----:B-----5:R0:W-:Y:S01]  /*39790*/  @P4 STG.E.U16 desc[UR10][R20.64], R14 ;  /* 0x0000000e14004986 */ /* 0x0201e2000c10150a */
[----:B------:R-:W-:Y:S01]  /*397a0*/  ISETP.LT.AND P4, PT, R5, UR5, !P0 ;  /* 0x0000000505007c0c */ /* 0x000fe2000c781270 */
[----:B------:R-:W-:Y:S01]  /*397b0*/  IMAD R22, R28, 0x2, R0 ;  /* 0x000000021c167824 */ /* 0x000fe200078e0200 */
[----:B------:R-:W4:Y:S01]  /*397c0*/  LDCU UR5, c[0x0][0x39c] ;  /* 0x00007380ff0577ac */ /* 0x000f220008000800 */
[----:B------:R-:W5:Y:S01]  /*397d0*/  LDL.LU R7, [R1+0xe8] ;  /* 0x0000e80001077983 */ /* 0x000f620000300800 */
[----:B------:R-:W1:Y:S03]  /*397e0*/  LDCU UR7, c[0x0][0x39c] ;  /* 0x00007380ff0777ac */ /* 0x000e660008000800 */
[----:B------:R-:W5:Y:S01]  /*397f0*/  LDL.LU R9, [R1+0x5c] ;  /* 0x00005c0001097983 */ /* 0x000f620000300800 */
[----:B0-----:R-:W-:-:S03]  /*39800*/  LEA R20, P6, R0, R3, 0x1 ;  /* 0x0000000300147211 */ /* 0x001fc600078c08ff */
[----:B------:R-:W5:Y:S01]  /*39810*/  LDL.LU R5, [R1+0xec] ;  /* 0x0000ec0001057983 */ /* 0x000f620000300800 */
[----:B------:R-:W-:-:S03]  /*39820*/  LEA.HI.X.SX32 R21, R0, R2, 0x1, P6 ;  /* 0x0000000200157211 */ /* 0x000fc600030f0eff */
[----:B--2---:R0:W-:Y:S01]  /*39830*/  @P5 STG.E.U16 desc[UR10][R24.64], R27 ;  /* 0x0000001b18005986 */ /* 0x0041e2000c10150a */
[----:B------:R-:W-:Y:S01]  /*39840*/  ISETP.LT.AND P5, PT, R4, UR4, !P0 ;  /* 0x0000000404007c0c */ /* 0x000fe2000c7a1270 */
[----:B------:R-:W2:Y:S02]  /*39850*/  LDCU UR4, c[0x0][0x39c] ;  /* 0x00007380ff0477ac */ /* 0x000ea40008000800 */
[----:B------:R-:W5:Y:S04]  /*39860*/  LDL.LU R4, [R1+0x60] ;  /* 0x0000600001047983 */ /* 0x000f680000300800 */
[----:B------:R0:W-:Y:S01]  /*39870*/  @P3 STG.E.U16 desc[UR10][R20.64], R6 ;  /* 0x0000000614003986 */ /* 0x0001e2000c10150a */
[----:B-1----:R-:W-:Y:S01]  /*39880*/  ISETP.LT.AND P3, PT, R8, UR6, !P0 ;  /* 0x0000000608007c0c */ /* 0x002fe2000c761270 */
[----:B------:R-:W-:-:S02]  /*39890*/  IMAD R0, R28, 0x2, R22 ;  /* 0x000000021c007824 */ /* 0x000fc400078e0216 */
[----:B------:R-:W5:Y:S01]  /*398a0*/  LDL.LU R8, [R1+0x64] ;  /* 0x0000640001087983 */ /* 0x000f620000300800 */
[CC--:B0-----:R-:W-:Y:S01]  /*398b0*/  LEA R24, P6, R22.reuse, R3.reuse, 0x1 ;  /* 0x0000000316187211 */ /* 0x0c1fe200078c08ff */
[----:B------:R-:W0:Y:S02]  /*398c0*/  LDCU UR6, c[0x0][0x39c] ;  /* 0x00007380ff0677ac */ /* 0x000e240008000800 */
[----:B------:R-:W5:Y:S01]  /*398d0*/  LDL.LU R13, [R1+0x68] ;  /* 0x00006800010d7983 */ /* 0x000f620000300800 */
[----:B------:R-:W-:Y:S02]  /*398e0*/  LEA.HI.X.SX32 R25, R22, R2, 0x1, P6 ;  /* 0x0000000216197211 */ /* 0x000fe400030f0eff */
[----:B------:R-:W-:Y:S01]  /*398f0*/  LEA R20, P6, R0, R3, 0x1 ;  /* 0x0000000300147211 */ /* 0x000fe200078c08ff */
[----:B------:R-:W-:-:S03]  /*39900*/  IMAD R22, R28, 0x2, R0 ;  /* 0x000000021c167824 */ /* 0x000fc600078e0200 */
[----:B------:R-:W-:Y:S01]  /*39910*/  LEA.HI.X.SX32 R21, R0, R2, 0x1, P6 ;  /* 0x0000000200157211 */ /* 0x000fe200030f0eff */
[----:B------:R-:W-:Y:S01]  /*39920*/  IMAD R0, R28, 0x2, R22 ;  /* 0x000000021c007824 */ /* 0x000fe200078e0216 */
[----:B---3--:R1:W-:Y:S04]  /*39930*/  @P2 STG.E.U16 desc[UR10][R24.64], R11 ;  /* 0x0000000b18002986 */ /* 0x0083e8000c10150a */
[----:B------:R3:W-:Y:S01]  /*39940*/  @P4 STG.E.U16 desc[UR10][R20.64], R10 ;  /* 0x0000000a14004986 */ /* 0x0007e2000c10150a */
[----:B--2---:R-:W-:Y:S01]  /*39950*/  ISETP.LT.AND P4, PT, R12, UR4, !P0 ;  /* 0x000000040c007c0c */ /* 0x004fe2000c781270 */
[----:B------:R-:W2:Y:S02]  /*39960*/  LDCU UR4, c[0x0][0x39c] ;  /* 0x00007380ff0477ac */ /* 0x000ea40008000800 */
[----:B------:R-:W5:Y:S01]  /*39970*/  LDL.LU R12, [R1+0x6c] ;  /* 0x00006c00010c7983 */ /* 0x000f620000300800 */
[----:B-1----:R-:W-:-:S02]  /*39980*/  LEA R24, P2, R22, R3, 0x1 ;  /* 0x0000000316187211 */ /* 0x002fc400078408ff */
[-C--:B---3--:R-:W-:Y:S02]  /*39990*/  LEA R20, P6, R0, R3.reuse, 0x1 ;  /* 0x0000000300147211 */ /* 0x088fe400078c08ff */
[-C--:B------:R-:W-:Y:S02]  /*399a0*/  LEA.HI.X.SX32 R25, R22, R2.reuse, 0x1, P2 ;  /* 0x0000000216197211 */ /* 0x080fe400010f0eff */
[----:B----4-:R-:W-:Y:S01]  /*399b0*/  ISETP.LT.AND P2, PT, R23, UR5, !P0 ;  /* 0x0000000517007c0c */ /* 0x010fe2000c741270 */
[----:B------:R-:W-:Y:S01]  /*399c0*/  IMAD R23, R28, 0x2, R0 ;  /* 0x000000021c177824 */ /* 0x000fe200078e0200 */
[----:B------:R-:W-:Y:S01]  /*399d0*/  LEA.HI.X.SX32 R21, R0, R2, 0x1, P6 ;  /* 0x0000000200157211 */ /* 0x000fe200030f0eff */
[----:B------:R-:W1:Y:S03]  /*399e0*/  LDCU UR5, c[0x0][0x39c] ;  /* 0x00007380ff0577ac */ /* 0x000e660008000800 */
[----:B------:R-:W-:Y:S01]  /*399f0*/  LEA R22, P6, R23, R3, 0x1 ;  /* 0x0000000317167211 */ /* 0x000fe200078c08ff */
[----:B------:R-:W-:Y:S01]  /*39a00*/  IMAD R0, R28, 0x2, R23 ;  /* 0x000000021c007824 */ /* 0x000fe200078e0217 */
[----:B------:R-:W-:-:S02]  /*39a10*/  PRMT R26, R15, 0x7632, R26 ;  /* 0x000076320f1a7816 */ /* 0x000fc4000000001a */
[----:B------:R-:W-:Y:S01]  /*39a20*/  LEA.HI.X.SX32 R23, R23, R2, 0x1, P6 ;  /* 0x0000000217177211 */ /* 0x000fe200030f0eff */
[----:B-----5:R3:W-:Y:S04]  /*39a30*/  @P5 STG.E.U16 desc[UR10][R24.64], R7 ;  /* 0x0000000718005986 */ /* 0x0207e8000c10150a */
[----:B------:R-:W-:Y:S01]  /*39a40*/  @P3 STG.E.U16 desc[UR10][R20.64], R5 ;  /* 0x0000000514003986 */ /* 0x000fe2000c10150a */
[----:B------:R-:W-:Y:S01]  /*39a50*/  ISETP.LT.AND P5, PT, R9, UR7, !P0 ;  /* 0x0000000709007c0c */ /* 0x000fe2000c7a1270 */
[----:B------:R-:W4:Y:S01]  /*39a60*/  LDCU UR7, c[0x0][0x39c] ;  /* 0x00007380ff0777ac */ /* 0x000f220008000800 */
[----:B---3--:R-:W-:Y:S01]  /*39a70*/  PRMT R25, R14, 0x7632, R25 ;  /* 0x000076320e197816 */ /* 0x008fe20000000019 */
[----:B------:R3:W-:Y:S01]  /*39a80*/  @P2 STG.E.U16 desc[UR10][R22.64], R26 ;  /* 0x0000001a16002986 */ /* 0x0007e2000c10150a */
[----:B0-----:R-:W-:Y:S01]  /*39a90*/  ISETP.LT.AND P3, PT, R4, UR6, !P0 ;  /* 0x0000000604007c0c */ /* 0x001fe2000c761270 */
[----:B------:R-:W0:Y:S02]  /*39aa0*/  LDCU UR6, c[0x0][0x39c] ;  /* 0x00007380ff0677ac */ /* 0x000e240008000800 */
[----:B------:R-:W5:Y:S04]  /*39ab0*/  LDL.LU R4, [R1+0x70] ;  /* 0x0000700001047983 */ /* 0x000f680000300800 */
[----:B------:R-:W4:Y:S04]  /*39ac0*/  LDL.LU R9, [R1+0x74] ;  /* 0x0000740001097983 */ /* 0x000f280000300800 */
[----:B------:R-:W4:Y:S04]  /*39ad0*/  LDL.LU R15, [R1+0xe78] ;  /* 0x000e7800010f7983 */ /* 0x000f280000300800 */
[----:B------:R-:W4:Y:S01]  /*39ae0*/  LDL.LU R14, [R1+0xe74] ;  /* 0x000e7400010e7983 */ /* 0x000f220000300800 */
[----:B---3--:R-:W-:-:S02]  /*39af0*/  PRMT R26, R6, 0x7632, R26 ;  /* 0x00007632061a7816 */ /* 0x008fc4000000001a */
[----:B--2---:R-:W-:Y:S01]  /*39b00*/  ISETP.LT.AND P2, PT, R8, UR4, !P0 ;  /* 0x0000000408007c0c */ /* 0x004fe2000c741270 */
[--C-:B------:R-:W-:Y:S01]  /*39b10*/  IMAD R24, R28, 0x2, R0.reuse ;  /* 0x000000021c187824 */ /* 0x100fe200078e0200 */
[----:B------:R-:W2:Y:S01]  /*39b20*/  LDL.LU R8, [R1+0x78] ;  /* 0x0000780001087983 */ /* 0x000ea20000300800 */
[CC--:B------:R-:W-:Y:S01]  /*39b30*/  LEA R20, P6, R0.reuse, R3.reuse, 0x1 ;  /* 0x0000000300147211 */ /* 0x0c0fe200078c08ff */
[----:B------:R-:W5:Y:S02]  /*39b40*/  LDCU UR4, c[0x0][0x39c] ;  /* 0x00007380ff0477ac */ /* 0x000f640008000800 */
[----:B------:R-:W3:Y:S01]  /*39b50*/  LDL.LU R6, [R1+0x7c] ;  /* 0x00007c0001067983 */ /* 0x000ee20000300800 */
[-C--:B------:R-:W-:Y:S02]  /*39b60*/  LEA.HI.X.SX32 R21, R0, R2.reuse, 0x1, P6 ;  /* 0x0000000200157211 */ /* 0x080fe400030f0eff */
[C---:B------:R-:W-:Y:S02]  /*39b70*/  LEA R22, P6, R24.reuse, R3, 0x1 ;  /* 0x0000000318167211 */ /* 0x040fe400078c08ff */
[----:B------:R-:W-:Y:S01]  /*39b80*/  PRMT R0, R27, 0x7632, R0 ;  /* 0x000076321b007816 */ /* 0x000fe20000000000 */
[----:B------:R0:W-:Y:S01]  /*39b90*/  @P4 STG.E.U16 desc[UR10][R20.64], R25 ;  /* 0x0000001914004986 */ /* 0x0001e2000c10150a */
[----:B------:R-:W-:-:S05]  /*39ba0*/  LEA.HI.X.SX32 R23, R24, R2, 0x1, P6 ;  /* 0x0000000218177211 */ /* 0x000fca00030f0eff */
[----:B------:R1:W-:Y:S01]  /*39bb0*/  @P5 STG.E.U16 desc[UR10][R22.64], R0 ;  /* 0x0000000016005986 */ /* 0x0003e2000c10150a */
[----:B0-----:R-:W-:Y:S01]  /*39bc0*/  IMAD R21, R28, 0x2, R24 ;  /* 0x000000021c157824 */ /* 0x001fe200078e0218 */
[----:B------:R-:W-:Y:S01]  /*39bd0*/  ISETP.LT.AND P6, PT, R12, UR6, !P0 ;  /* 0x000000060c007c0c */ /* 0x000fe2000c7c1270 */
[----:B------:R-:W2:Y:S03]  /*39be0*/  LDCU UR6, c[0x0][0x39c] ;  /* 0x00007380ff0677ac */ /* 0x000ea60008000800 */
[-C--:B------:R-:W-:Y:S01]  /*39bf0*/  LEA R20, P5, R21, R3.reuse, 0x1 ;  /* 0x0000000315147211 */ /* 0x080fe200078a08ff */
[C---:B-1----:R-:W-:Y:S01]  /*39c00*/  IMAD R0, R28.reuse, 0x2, R21 ;  /* 0x000000021c007824 */ /* 0x042fe200078e0215 */
[----:B------:R-:W-:Y:S01]  /*39c10*/  ISETP.LT.AND P4, PT, R13, UR5, !P0 ;  /* 0x000000050d007c0c */ /* 0x000fe2000c781270 */
[----:B------:R-:W4:Y:S01]  /*39c20*/  LDCU UR5, c[0x0][0x39c] ;  /* 0x00007380ff0577ac */ /* 0x000f220008000800 */
[----:B------:R-:W-:Y:S01]  /*39c30*/  LEA.HI.X.SX32 R21, R21, R2, 0x1, P5 ;  /* 0x0000000215157211 */ /* 0x000fe200028f0eff */
[----:B------:R-:W-:Y:S01]  /*39c40*/  IMAD R24, R28, 0x2, R0 ;  /* 0x000000021c187824 */ /* 0x000fe200078e0200 */
[----:B------:R-:W-:-:S02]  /*39c50*/  LEA R22, P5, R0, R3, 0x1 ;  /* 0x0000000300167211 */ /* 0x000fc400078a08ff */
[----:B------:R-:W-:Y:S01]  /*39c60*/  PRMT R25, R11, 0x7632, R25 ;  /* 0x000076320b197816 */ /* 0x000fe20000000019 */
[----:B------:R0:W-:Y:S01]  /*39c70*/  @P3 STG.E.U16 desc[UR10][R20.64], R26 ;  /* 0x0000001a14003986 */ /* 0x0001e2000c10150a */
[----:B------:R-:W-:Y:S02]  /*39c80*/  LEA.HI.X.SX32 R23, R0, R2, 0x1, P5 ;  /* 0x0000000200177211 */ /* 0x000fe400028f0eff */
[----:B------:R-:W-:-:S03]  /*39c90*/  PRMT R0, R10, 0x7632, R0 ;  /* 0x000076320a007816 */ /* 0x000fc60000000000 */
[----:B------:R1:W-:Y:S01]  /*39ca0*/  @P2 STG.E.U16 desc[UR10][R22.64], R25 ;  /* 0x0000001916002986 */ /* 0x0003e2000c10150a */
[----:B0-----:R-:W-:-:S04]  /*39cb0*/  LEA R20, P5, R24, R3, 0x1 ;  /* 0x0000000318147211 */ /* 0x001fc800078a08ff */
[----:B------:R-:W-:Y:S01]  /*39cc0*/  LEA.HI.X.SX32 R21, R24, R2, 0x1, P5 ;  /* 0x0000000218157211 */ /* 0x000fe200028f0eff */
[----:B-1----:R-:W-:-:S04]  /*39cd0*/  IMAD R22, R28, 0x2, R24 ;  /* 0x000000021c167824 */ /* 0x002fc800078e0218 */
[----:B------:R0:W-:Y:S01]  /*39ce0*/  @P4 STG.E.U16 desc[UR10][R20.64], R0 ;  /* 0x0000000014004986 */ /* 0x0001e2000c10150a */
[----:B------:R-:W-:Y:S02]  /*39cf0*/  PRMT R25, R5, 0x7632, R25 ;  /* 0x0000763205197816 */ /* 0x000fe40000000019 */
[----:B------:R-:W-:Y:S02]  /*39d00*/  PRMT R26, R7, 0x7632, R26 ;  /* 0x00007632071a7816 */ /* 0x000fe4000000001a */
[----:B0-----:R-:W-:Y:S01]  /*39d10*/  LEA R20, P4, R22, R3, 0x1 ;  /* 0x0000000316147211 */ /* 0x001fe200078808ff */
[----:B------:R-:W-:Y:S01]  /*39d20*/  IMAD R0, R28, 0x2, R22 ;  /* 0x000000021c007824 */ /* 0x000fe200078e0216 */
[----:B-----5:R-:W-:Y:S01]  /*39d30*/  ISETP.LT.AND P3, PT, R4, UR4, !P0 ;  /* 0x0000000404007c0c */ /* 0x020fe2000c761270 */
[----:B------:R-:W3:Y:S01]  /*39d40*/  LDCU UR4, c[0x0][0x39c] ;  /* 0x00007380ff0477ac */ /* 0x000ee20008000800 */
[----:B------:R-:W5:Y:S04]  /*39d50*/  LDL.LU R4, [R1+0x80] ;  /* 0x0000800001047983 */ /* 0x000f680000300800 */
[----:B------:R-:W5:Y:S01]  /*39d60*/  LDL.LU R13, [R1+0xf0] ;  /* 0x0000f000010d7983 */ /* 0x000f620000300800 */
[----:B------:R-:W-:-:S02]  /*39d70*/  LEA.HI.X.SX32 R21, R22, R2, 0x1, P4 ;  /* 0x0000000216157211 */ /* 0x000fc400020f0eff */
[----:B------:R-:W-:-:S04]  /*39d80*/  LEA R22, P4, R0, R3, 0x1 ;  /* 0x0000000300167211 */ /* 0x000fc800078808ff */
[----:B------:R-:W-:Y:S01]  /*39d90*/  LEA.HI.X.SX32 R23, R0, R2, 0x1, P4 ;  /* 0x0000000200177211 */ /* 0x000fe200020f0eff */
[----:B------:R-:W-:Y:S04]  /*39da0*/  @P6 STG.E.U16 desc[UR10][R20.64], R26 ;  /* 0x0000001a14006986 */ /* 0x000fe8000c10150a */
[----:B------:R0:W-:Y:S01]  /*39db0*/  @P3 STG.E.U16 desc[UR10][R22.64], R25 ;  /* 0x0000001916003986 */ /* 0x0001e2000c10150a */
[----:B--2---:R-:W-:Y:S02]  /*39dc0*/  ISETP.LT.AND P5, PT, R8, UR6, !P0 ;  /* 0x0000000608007c0c */ /* 0x004fe4000c7a1270 */
[----:B----4-:R-:W-:Y:S01]  /*39dd0*/  ISETP.LT.AND P2, PT, R9, UR5, !P0 ;  /* 0x0000000509007c0c */ /* 0x010fe2000c741270 */
[----:B------:R-:W2:Y:S01]  /*39de0*/  LDL.LU R8, [R1+0x84] ;  /* 0x0000840001087983 */ /* 0x000ea20000300800 */
[----:B---3--:R-:W-:Y:S01]  /*39df0*/  ISETP.LT.AND P4, PT, R6, UR4, !P0 ;  /* 0x0000000406007c0c */ /* 0x008fe2000c781270 */
[----:B------:R-:W5:Y:S02]  /*39e00*/  LDCU UR5, c[0x0][0x39c] ;  /* 0x00007380ff0577ac */ /* 0x000f640008000800 */
[----:B------:R-:W3:Y:S01]  /*39e10*/  LDL.LU R12, [R1+0xf4] ;  /* 0x0000f400010c7983 */ /* 0x000ee20000300800 */
[----:B------:R-:W-:Y:S01]  /*39e20*/  IMAD R24, R28, 0x2, R0 ;  /* 0x000000021c187824 */ /* 0x000fe200078e0200 */
[----:B------:R-:W2:Y:S02]  /*39e30*/  LDCU UR6, c[0x0][0x39c] ;  /* 0x00007380ff0677ac */ /* 0x000ea40008000800 */
[----:B------:R-:W4:Y:S01]  /*39e40*/  LDL.LU R5, [R1+0x88] ;  /* 0x0000880001057983 */ /* 0x000f220000300800 */
[----:B------:R-:W4:Y:S03]  /*39e50*/  LDCU UR4, c[0x0][0x39c] ;  /* 0x00007380ff0477ac */ /* 0x000f260008000800 */
[----:B------:R-:W4:Y:S04]  /*39e60*/  LDL.LU R11, [R1+0xf8] ;  /* 0x0000f800010b7983 */ /* 0x000f280000300800 */
[----:B------:R-:W4:Y:S04]  /*39e70*/  LDL.LU R7, [R1+0xfc] ;  /* 0x0000fc0001077983 */ /* 0x000f280000300800 */
[----:B0-----:R-:W4:Y:S04]  /*39e80*/  LDL.LU R25, [R1+0x8c] ;  /* 0x00008c0001197983 */ /* 0x001f280000300800 */
[----:B------:R-:W4:Y:S04]  /*39e90*/  LDL.LU R6, [R1+0x90] ;  /* 0x0000900001067983 */ /* 0x000f280000300800 */
[----:B------:R-:W4:Y:S01]  /*39ea0*/  LDL.LU R10, [R1+0x100] ;  /* 0x00010000010a7983 */ /* 0x000f220000300800 */
[----:B------:R-:W-:Y:S01]  /*39eb0*/  LEA R20, P6, R24, R3, 0x1 ;  /* 0x0000000318147211 */ /* 0x000fe200078c08ff */
[----:B------:R-:W-:-:S03]  /*39ec0*/  IMAD R0, R28, 0x2, R24 ;  /* 0x000000021c007824 */ /* 0x000fc600078e0218 */
[----:B------:R-:W-:Y:S01]  /*39ed0*/  LEA.HI.X.SX32 R21, R24, R2, 0x1, P6 ;  /* 0x0000000218157211 */ /* 0x000fe200030f0eff */
[----:B------:R-:W-:Y:S01]  /*39ee0*/  IMAD R24, R28, 0x2, R0 ;  /* 0x000000021c187824 */ /* 0x000fe200078e0200 */
[----:B------:R-:W-:-:S04]  /*39ef0*/  LEA R22, P6, R0, R3, 0x1 ;  /* 0x0000000300167211 */ /* 0x000fc800078c08ff */
[----:B------:R-:W-:Y:S01]  /*39f00*/  LEA.HI.X.SX32 R23, R0, R2, 0x1, P6 ;  /* 0x0000000200177211 */ /* 0x000fe200030f0eff */
[----:B------:R-:W-:Y:S01]  /*39f10*/  IMAD R0, R28, 0x2, R24 ;  /* 0x000000021c007824 */ /* 0x000fe200078e0218 */
[----:B-----5:R-:W-:Y:S01]  /*39f20*/  ISETP.LT.AND P3, PT, R4, UR5, !P0 ;  /* 0x0000000504007c0c */ /* 0x020fe2000c761270 */
[----:B------:R-:W0:Y:S01]  /*39f30*/  LDCU UR5, c[0x0][0x39c] ;  /* 0x00007380ff0577ac */ /* 0x000e220008000800 */
[----:B------:R-:W5:Y:S04]  /*39f40*/  LDL.LU R4, [R1+0x104] ;  /* 0x0001040001047983 */ /* 0x000f680000300800 */
[----:B------:R1:W-:Y:S04]  /*39f50*/  @P2 STG.E.U16 desc[UR10][R20.64], R13 ;  /* 0x0000000d14002986 */ /* 0x0003e8000c10150a */
[----:B------:R-:W5:Y:S04]  /*39f60*/  LDL.LU R27, [R1+0x108] ;  /* 0x00010800011b7983 */ /* 0x000f680000300800 */
[----:B------:R-:W5:Y:S01]  /*39f70*/  LDL.LU R9, [R1+0x9c] ;  /* 0x00009c0001097983 */ /* 0x000f620000300800 */
[----:B-1----:R-:W-:-:S04]  /*39f80*/  LEA R20, P6, R24, R3, 0x1 ;  /* 0x0000000318147211 */ /* 0x002fc800078c08ff */
[----:B------:R-:W-:Y:S02]  /*39f90*/  LEA.HI.X.SX32 R21, R24, R2, 0x1, P6 ;  /* 0x0000000218157211 */ /* 0x000fe400030f0eff */
[----:B--2---:R-:W-:Y:S01]  /*39fa0*/  ISETP.LT.AND P2, PT, R8, UR6, !P0 ;  /* 0x0000000608007c0c */ /* 0x004fe2000c741270 */
[----:B------:R-:W1:Y:S01]  /*39fb0*/  LDCU UR6, c[0x0][0x39c] ;  /* 0x00007380ff0677ac */ /* 0x000e620008000800 */
[----:B---3--:R2:W-:Y:S04]  /*39fc0*/  @P5 STG.E.U16 desc[UR10][R22.64], R12 ;  /* 0x0000000c16005986 */ /* 0x0085e8000c10150a */
[----:B----4-:R3:W-:Y:S01]  /*39fd0*/  @P4 STG.E.U16 desc[UR10][R20.64], R11 ;  /* 0x0000000b14004986 */ /* 0x0107e2000c10150a */
[----:B--2---:R-:W-:-:S04]  /*39fe0*/  LEA R22, P6, R0, R3, 0x1 ;  /* 0x0000000300167211 */ /* 0x004fc800078c08ff */
[----:B------:R-:W-:Y:S01]  /*39ff0*/  LEA.HI.X.SX32 R23, R0, R2, 0x1, P6 ;  /* 0x0000000200177211 */ /* 0x000fe200030f0eff */
[----:B---3--:R-:W-:Y:S01]  /*3a000*/  IMAD R20, R28, 0x2, R0 ;  /* 0x000000021c147824 */ /* 0x008fe200078e0200 */
[----:B0-----:R-:W-:-:S03]  /*3a010*/  ISETP.LT.AND P4, PT, R25, UR5, !P0 ;  /* 0x0000000519007c0c */ /* 0x001fc6000c781270 */
[----:B------:R0:W-:Y:S01]  /*3a020*/  @P3 STG.E.U16 desc[UR10][R22.64], R7 ;  /* 0x0000000716003986 */ /* 0x0001e2000c10150a */
[----:B------:R-:W-:Y:S01]  /*3a030*/  IMAD R0, R28, 0x2, R20 ;  /* 0x000000021c007824 */ /* 0x000fe200078e0214 */
[CC--:B------:R-:W-:Y:S01]  /*3a040*/  LEA R24, P6, R20.reuse, R3.reuse, 0x1 ;  /* 0x0000000314187211 */ /* 0x0c0fe200078c08ff */
[----:B------:R-:W2:Y:S03]  /*3a050*/  LDCU UR5, c[0x0][0x39c] ;  /* 0x00007380ff0577ac */ /* 0x000ea60008000800 */
[----:B------:R-:W-:Y:S01]  /*3a060*/  LEA.HI.X.SX32 R25, R20, R2, 0x1, P6 ;  /* 0x0000000214197211 */ /* 0x000fe200030f0eff */
[----:B0-----:R-:W-:Y:S01]  /*3a070*/  IMAD R22, R28, 0x2, R0 ;  /* 0x000000021c167824 */ /* 0x001fe200078e0200 */
[----:B------:R-:W-:-:S03]  /*3a080*/  LEA R20, P6, R0, R3, 0x1 ;  /* 0x0000000300147211 */ /* 0x000fc600078c08ff */
[----:B------:R0:W-:Y:S01]  /*3a090*/  @P2 STG.E.U16 desc[UR10][R24.64], R10 ;  /* 0x0000000a18002986 */ /* 0x0001e2000c10150a */
[----:B------:R-:W-:Y:S01]  /*3a0a0*/  ISETP.LT.AND P5, PT, R5, UR4, !P0 ;  /* 0x0000000405007c0c */ /* 0x000fe2000c7a1270 */
[----:B------:R-:W3:Y:S02]  /*3a0b0*/  LDCU UR4, c[0x0][0x39c] ;  /* 0x00007380ff0477ac */ /* 0x000ee40008000800 */
[----:B------:R-:W4:Y:S01]  /*3a0c0*/  LDL.LU R5, [R1+0xa0] ;  /* 0x0000a00001057983 */ /* 0x000f220000300800 */
[----:B-1----:R-:W-:Y:S01]  /*3a0d0*/  ISETP.LT.AND P3, PT, R6, UR6, !P0 ;  /* 0x0000000606007c0c */ /* 0x002fe2000c761270 */
[----:B------:R-:W4:Y:S01]  /*3a0e0*/  LDCU UR6, c[0x0][0x39c] ;  /* 0x00007380ff0677ac */ /* 0x000f220008000800 */
[----:B------:R-:W-:Y:S01]  /*3a0f0*/  LEA.HI.X.SX32 R21, R0, R2, 0x1, P6 ;  /* 0x0000000200157211 */ /* 0x000fe200030f0eff */
[----:B------:R-:W2:Y:S01]  /*3a100*/  LDL.LU R8, [R1+0x10c] ;  /* 0x00010c0001087983 */ /* 0x000ea20000300800 */
[----:B0-----:R-:W-:-:S03]  /*3a110*/  LEA R24, P2, R22, R3, 0x1 ;  /* 0x0000000316187211 */ /* 0x001fc600078408ff */
[----:B------:R-:W2:Y:S01]  /*3a120*/  LDL.LU R23, [R1+0x98] ;  /* 0x0000980001177983 */ /* 0x000ea20000300800 */
[----:B------:R-:W-:Y:S01]  /*3a130*/  IMAD R0, R28, 0x2, R22 ;  /* 0x000000021c007824 */ /* 0x000fe200078e0216 */
[----:B------:R-:W-:Y:S02]  /*3a140*/  LEA.HI.X.SX32 R25, R22, R2, 0x1, P2 ;  /* 0x0000000216197211 */ /* 0x000fe400010f0eff */
[----:B------:R-:W3:Y:S04]  /*3a150*/  LDL.LU R6, [R1+0xa4] ;  /* 0x0000a40001067983 */ /* 0x000ee80000300800 */
[----:B------:R-:W3:Y:S01]  /*3a160*/  LDL.LU R22, [R1+0x94] ;  /* 0x0000940001167983 */ /* 0x000ee20000300800 */
[----:B------:R-:W-:-:S03]  /*3a170*/  PRMT R26, R13, 0x7632, R26 ;  /* 0x000076320d1a7816 */ /* 0x000fc6000000001a */
[----:B-----5:R0:W-:Y:S02]  /*3a180*/  @P5 STG.E.U16 desc[UR10][R20.64], R4 ;  /* 0x0000000414005986 */ /* 0x0201e4000c10150a */
[----:B0-----:R-:W-:-:S04]  /*3a190*/  LEA R20, P6, R0, R3, 0x1 ;  /* 0x0000000300147211 */ /* 0x001fc800078c08ff */
[-C--:B------:R-:W-:Y:S01]  /*3a1a0*/  LEA.HI.X.SX32 R21, R0, R2.reuse, 0x1, P6 ;  /* 0x0000000200157211 */ /* 0x080fe200030f0eff */
[----:B------:R0:W-:Y:S01]  /*3a1b0*/  @P4 STG.E.U16 desc[UR10][R24.64], R27 ;  /* 0x0000001b18004986 */ /* 0x0001e2000c10150a */
[----:B------:R-:W-:Y:S01]  /*3a1c0*/  ISETP.LT.AND P4, PT, R9, UR7, !P0 ;  /* 0x0000000709007c0c */ /* 0x000fe2000c781270 */
[----:B------:R-:W1:Y:S01]  /*3a1d0*/  LDCU UR7, c[0x0][0x39c] ;  /* 0x00007380ff0777ac */ /* 0x000e620008000800 */
[----:B0-----:R-:W-:Y:S02]  /*3a1e0*/  PRMT R25, R12, 0x7632, R25 ;  /* 0x000076320c197816 */ /* 0x001fe40000000019 */
[----:B--2---:R-:W-:Y:S01]  /*3a1f0*/  ISETP.LT.AND P5, PT, R23, UR5, !P0 ;  /* 0x0000000517007c0c */ /* 0x004fe2000c7a1270 */
[----:B------:R-:W-:Y:S01]  /*3a200*/  IMAD R23, R28, 0x2, R0 ;  /* 0x000000021c177824 */ /* 0x000fe200078e0200 */
[----:B---3--:R-:W-:Y:S01]  /*3a210*/  ISETP.LT.AND P2, PT, R22, UR4, !P0 ;  /* 0x0000000416007c0c */ /* 0x008fe2000c741270 */
[----:B------:R-:W0:Y:S03]  /*3a220*/  LDCU UR4, c[0x0][0x39c] ;  /* 0x00007380ff0477ac */ /* 0x000e260008000800 */
[C---:B------:R-:W-:Y:S01]  /*3a230*/  LEA R22, P6, R23.reuse, R3, 0x1 ;  /* 0x0000000317167211 */ /* 0x040fe200078c08ff */
[----:B------:R-:W-:Y:S01]  /*3a240*/  IMAD R0, R28, 0x2, R23 ;  /* 0x000000021c007824 */ /* 0x000fe200078e0217 */
[----:B------:R2:W-:Y:S01]  /*3a250*/  @P3 STG.E.U16 desc[UR10][R20.64], R8 ;  /* 0x0000000814003986 */ /* 0x0005e2000c10150a */
[----:B------:R-:W3:Y:S01]  /*3a260*/  LDCU UR5, c[0x0][0x39c] ;  /* 0x00007380ff0577ac */ /* 0x000ee20008000800 */
[----:B------:R-:W-:-:S02]  /*3a270*/  LEA.HI.X.SX32 R23, R23, R2, 0x1, P6 ;  /* 0x0000000217177211 */ /* 0x000fc400030f0eff */
[----:B----4-:R-:W-:Y:S01]  /*3a280*/  ISETP.LT.AND P3, PT, R5, UR6, !P0 ;  /* 0x0000000605007c0c */ /* 0x010fe2000c761270 */
[----:B------:R-:W-:Y:S01]  /*3a290*/  IMAD R24, R28, 0x2, R0 ;  /* 0x000000021c187824 */ /* 0x000fe200078e0200 */
[----:B------:R-:W4:Y:S01]  /*3a2a0*/  LDL.LU R5, [R1+0x120] ;  /* 0x0001200001057983 */ /* 0x000f220000300800 */
[----:B------:R-:W5:Y:S03]  /*3a2b0*/  LDCU UR6, c[0x0][0x39c] ;  /* 0x00007380ff0677ac */ /* 0x000f660008000800 */
[----:B------:R-:W3:Y:S01]  /*3a2c0*/  LDL.LU R9, [R1+0x124] ;  /* 0x0001240001097983 */ /* 0x000ee20000300800 */
[----:B--2---:R-:W-:-:S03]  /*3a2d0*/  LEA R20, P6, R0, R3, 0x1 ;  /* 0x0000000300147211 */ /* 0x004fc600078c08ff */
[----:B------:R-:W2:Y:S01]  /*3a2e0*/  LDL.LU R13, [R1+0xe70] ;  /* 0x000e7000010d7983 */ /* 0x000ea20000300800 */
[----:B------:R-:W-:-:S03]  /*3a2f0*/  LEA.HI.X.SX32 R21, R0, R2, 0x1, P6 ;  /* 0x0000000200157211 */ /* 0x000fc600030f0eff */
[----:B------:R-:W-:Y:S01]  /*3a300*/  @P2 STG.E.U16 desc[UR10][R22.64], R26 ;  /* 0x0000001a16002986 */ /* 0x000fe2000c10150a */
[----:B0-----:R-:W-:Y:S01]  /*3a310*/  ISETP.LT.AND P2, PT, R6, UR4, !P0 ;  /* 0x0000000406007c0c */ /* 0x001fe2000c741270 */
[----:B------:R-:W4:Y:S02]  /*3a320*/  LDCU UR4, c[0x0][0x39c] ;  /* 0x00007380ff0477ac */ /* 0x000f240008000800 */
[----:B------:R-:W2:Y:S04]  /*3a330*/  LDL.LU R12, [R1+0xe6c] ;  /* 0x000e6c00010c7983 */ /* 0x000ea80000300800 */
[----:B------:R-:W2:Y:S04]  /*3a340*/  LDL.LU R6, [R1+0x128] ;  /* 0x0001280001067983 */ /* 0x000ea80000300800 */
[----:B------:R0:W-:Y:S04]  /*3a350*/  @P5 STG.E.U16 desc[UR10][R20.64], R25 ;  /* 0x0000001914005986 */ /* 0x0001e8000c10150a */
[----:B0-----:R-:W3:Y:S01]  /*3a360*/  LDL.LU R21, [R1+0xa8] ;  /* 0x0000a80001157983 */ /* 0x001ee20000300800 */
[----:B------:R-:W-:-:S02]  /*3a370*/  LEA R22, P6, R24, R3, 0x1 ;  /* 0x0000000318167211 */ /* 0x000fc400078c08ff */
[----:B------:R-:W-:Y:S02]  /*3a380*/  PRMT R0, R11, 0x7632, R0 ;  /* 0x000076320b007816 */ /* 0x000fe40000000000 */
[----:B------:R-:W-:Y:S01]  /*3a390*/  LEA.HI.X.SX32 R23, R24, R2, 0x1, P6 ;  /* 0x0000000218177211 */ /* 0x000fe200030f0eff */
[----:B------:R-:W2:Y:S01]  /*3a3a0*/  LDL.LU R11, [R1+0xe68] ;  /* 0x000e6800010b7983 */ /* 0x000ea20000300800 */
[----:B------:R-:W-:-:S03]  /*3a3b0*/  PRMT R26, R7, 0x7632, R26 ;  /* 0x00007632071a7816 */ /* 0x000fc6000000001a */
[----:B------:R0:W-:Y:S01]  /*3a3c0*/  @P4 STG.E.U16 desc[UR10][R22.64], R0 ;  /* 0x0000000016004986 */ /* 0x0001e2000c10150a */
[----:B---3--:R-:W-:Y:S01]  /*3a3d0*/  ISETP.LT.AND P5, PT, R21, UR5, !P0 ;  /* 0x0000000515007c0c */ /* 0x008fe2000c7a1270 */
[C---:B------:R-:W-:Y:S01]  /*3a3e0*/  IMAD R21, R28.reuse, 0x2, R24 ;  /* 0x000000021c157824 */ /* 0x040fe200078e0218 */
[----:B------:R-:W3:Y:S01]  /*3a3f0*/  LDCU UR5, c[0x0][0x39c] ;  /* 0x00007380ff0577ac */ /* 0x000ee20008000800 */
[----:B------:R-:W5:Y:S04]  /*3a400*/  LDL.LU R24, [R1+0xac] ;  /* 0x0000ac0001187983 */ /* 0x000f680000300800 */
[----:B------:R-:W2:Y:S01]  /*3a410*/  LDL.LU R7, [R1+0x12c] ;  /* 0x00012c0001077983 */ /* 0x000ea20000300800 */
[----:B------:R-:W-:Y:S01]  /*3a420*/  LEA R20, P4, R21, R3, 0x1 ;  /* 0x0000000315147211 */ /* 0x000fe200078808ff */
[----:B0-----:R-:W-:-:S03]  /*3a430*/  IMAD R0, R28, 0x2, R21 ;  /* 0x000000021c007824 */ /* 0x001fc600078e0215 */
[----:B------:R-:W-:Y:S02]  /*3a440*/  LEA.HI.X.SX32 R21, R21, R2, 0x1, P4 ;  /* 0x0000000215157211 */ /* 0x000fe400020f0eff */
[----:B------:R-:W-:-:S04]  /*3a450*/  LEA R22, P4, R0, R3, 0x1 ;  /* 0x0000000300167211 */ /* 0x000fc800078808ff */
[----:B------:R-:W-:Y:S02]  /*3a460*/  LEA.HI.X.SX32 R23, R0, R2, 0x1, P4 ;  /* 0x0000000200177211 */ /* 0x000fe400020f0eff */
[----:B----4-:R-:W-:Y:S02]  /*3a470*/  ISETP.LT.AND P4, PT, R5, UR4, !P0 ;  /* 0x0000000405007c0c */ /* 0x010fe4000c781270 */
[----:B------:R-:W-:Y:S01]  /*3a480*/  PRMT R25, R10, 0x7632, R25 ;  /* 0x000076320a197816 */ /* 0x000fe20000000019 */
[----:B------:R-:W4:Y:S01]  /*3a490*/  LDL.LU R5, [R1+0x130] ;  /* 0x0001300001057983 */ /* 0x000f220000300800 */
[----:B------:R-:W0:Y:S03]  /*3a4a0*/  LDCU UR4, c[0x0][0x39c] ;  /* 0x00007380ff0477ac */ /* 0x000e260008000800 */
[----:B------:R-:W4:Y:S04]  /*3a4b0*/  LDL.LU R10, [R1+0x30] ;  /* 0x00003000010a7983 */ /* 0x000f280000300800 */
[----:B------:R-:W-:Y:S04]  /*3a4c0*/  @P3 STG.E.U16 desc[UR10][R20.64], R26 ;  /* 0x0000001a14003986 */ /* 0x000fe8000c10150a */
[----:B------:R0:W-:Y:S01]  /*3a4d0*/  @P2 STG.E.U16 desc[UR10][R22.64], R25 ;  /* 0x0000001916002986 */ /* 0x0001e2000c10150a */
[----:B---3--:R-:W-:Y:S01]  /*3a4e0*/  ISETP.LT.AND P2, PT, R9, UR5, !P0 ;  /* 0x0000000509007c0c */ /* 0x008fe2000c741270 */
[----:B------:R-:W4:Y:S01]  /*3a4f0*/  LDCU UR5, c[0x0][0x39c] ;  /* 0x00007380ff0577ac */ /* 0x000f220008000800 */
[----:B0-----:R-:W-:-:S02]  /*3a500*/  PRMT R25, R8, 0x7632, R25 ;  /* 0x0000763208197816 */ /* 0x001fc40000000019 */
[----:B------:R-:W-:Y:S02]  /*3a510*/  PRMT R26, R27, 0x7632, R26 ;  /* 0x000076321b1a7816 */ /* 0x000fe4000000001a */
[----:B-----5:R-:W-:Y:S01]  /*3a520*/  ISETP.LT.AND P6, PT, R24, UR6, !P0 ;  /* 0x0000000618007c0c */ /* 0x020fe2000c7c1270 */
[----:B------:R-:W2:Y:S01]  /*3a530*/  LDCU UR6, c[0x0][0x39c] ;  /* 0x00007380ff0677ac */ /* 0x000ea20008000800 */
[--C-:B------:R-:W-:Y:S01]  /*3a540*/  IMAD R24, R28, 0x2, R0.reuse ;  /* 0x000000021c187824 */ /* 0x100fe200078e0200 */
[----:B------:R-:W-:Y:S02]  /*3a550*/  PRMT R0, R4, 0x7632, R0 ;  /* 0x0000763204007816 */ /* 0x000fe40000000000 */
[----:B------:R-:W3:Y:S02]  /*3a560*/  LDL.LU R4, [R1+0xe64] ;  /* 0x000e640001047983 */ /* 0x000ee40000300800 */
[----:B------:R-:W-:Y:S01]  /*3a570*/  LEA R20, P3, R24, R3, 0x1 ;  /* 0x0000000318147211 */ /* 0x000fe200078608ff */
[----:B------:R-:W-:-:S03]  /*3a580*/  IMAD R22, R28, 0x2, R24 ;  /* 0x000000021c167824 */ /* 0x000fc600078e0218 */
[----:B------:R-:W-:Y:S02]  /*3a590*/  LEA.HI.X.SX32 R21, R24, R2, 0x1, P3 ;  /* 0x0000000218157211 */ /* 0x000fe400018f0eff */
[----:B--2---:R-:W-:-:S03]  /*3a5a0*/  ISETP.LT.AND P3, PT, R6, UR6, !P0 ;  /* 0x0000000606007c0c */ /* 0x004fc6000c761270 */
[----:B------:R0:W-:Y:S01]  /*3a5b0*/  @P5 STG.E.U16 desc[UR10][R20.64], R0 ;  /* 0x0000000014005986 */ /* 0x0001e2000c10150a */
[----:B------:R-:W2:Y:S03]  /*3a5c0*/  LDCU UR6, c[0x0][0x39c] ;  /* 0x00007380ff0677ac */ /* 0x000ea60008000800 */
[----:B------:R-:W2:Y:S04]  /*3a5d0*/  LDL.LU R6, [R1+0x134] ;  /* 0x0001340001067983 */ /* 0x000ea80000300800 */
[----:B------:R-:W5:Y:S04]  /*3a5e0*/  LDL.LU R9, [R1+0x34] ;  /* 0x0000340001097983 */ /* 0x000f680000300800 */
[----:B------:R-:W2:Y:S01]  /*3a5f0*/  LDL.LU R8, [R1+0x38] ;  /* 0x0000380001087983 */ /* 0x000ea20000300800 */
[----:B0-----:R-:W-:Y:S01]  /*3a600*/  LEA R20, P5, R22, R3, 0x1 ;  /* 0x0000000316147211 */ /* 0x001fe200078a08ff */
[----:B------:R-:W-:-:S03]  /*3a610*/  IMAD R0, R28, 0x2, R22 ;  /* 0x000000021c007824 */ /* 0x000fc600078e0216 */
[----:B------:R-:W-:Y:S02]  /*3a620*/  LEA.HI.X.SX32 R21, R22, R2, 0x1, P5 ;  /* 0x0000000216157211 */ /* 0x000fe400028f0eff */
[----:B------:R-:W-:-:S04]  /*3a630*/  LEA R22, P5, R0, R3, 0x1 ;  /* 0x0000000300167211 */ /* 0x000fc800078a08ff */
[----:B------:R-:W-:Y:S02]  /*3a640*/  LEA.HI.X.SX32 R23, R0, R2, 0x1, P5 ;  /* 0x0000000200177211 */ /* 0x000fe400028f0eff */
[----:B------:R-:W-:Y:S01]  /*3a650*/  ISETP.LT.AND P5, PT, R7, UR4, !P0 ;  /* 0x0000000407007c0c */ /* 0x000fe2000c7a1270 */
[----:B------:R-:W-:Y:S01]  /*3a660*/  @P6 STG.E.U16 desc[UR10][R20.64], R26 ;  /* 0x0000001a14006986 */ /* 0x000fe2000c10150a */
[C---:B------:R-:W-:Y:S01]  /*3a670*/  IMAD R24, R28.reuse, 0x2, R0 ;  /* 0x000000021c187824 */ /* 0x040fe200078e0200 */
[----:B------:R-:W3:Y:S02]  /*3a680*/  LDCU UR4, c[0x0][0x39c] ;  /* 0x00007380ff0477ac */ /* 0x000ee40008000800 */
[----:B------:R-:W3:Y:S04]  /*3a690*/  LDL.LU R7, [R1+0x3c] ;  /* 0x00003c0001077983 */ /* 0x000ee80000300800 */
[----:B------:R0:W-:Y:S04]  /*3a6a0*/  @P4 STG.E.U16 desc[UR10][R22.64], R25 ;  /* 0x0000001916004986 */ /* 0x0001e8000c10150a */
[----:B0-----:R-:W3:Y:S01]  /*3a6b0*/  LDL.LU R25, [R1+0x13c] ;  /* 0x00013c0001197983 */ /* 0x001ee20000300800 */
[----:B------:R-:W-:Y:S01]  /*3a6c0*/  IMAD R0, R28, 0x2, R24 ;  /* 0x000000021c007824 */ /* 0x000fe200078e0218 */
[----:B----4-:R-:W-:Y:S01]  /*3a6d0*/  ISETP.LT.AND P4, PT, R5, UR5, !P0 ;  /* 0x0000000505007c0c */ /* 0x010fe2000c781270 */
[----:B------:R-:W0:Y:S01]  /*3a6e0*/  LDCU UR5, c[0x0][0x39c] ;  /* 0x00007380ff0577ac */ /* 0x000e220008000800 */
[----:B------:R-:W4:Y:S04]  /*3a6f0*/  LDL.LU R28, [R1+0x140] ;  /* 0x00014000011c7983 */ /* 0x000f280000300800 */
[----:B------:R-:W4:Y:S04]  /*3a700*/  LDL.LU R5, [R1+0x110] ;  /* 0x0001100001057983 */ /* 0x000f280000300800 */
[----:B------:R-:W4:Y:S01]  /*3a710*/  LDL.LU R27, [R1+0x114] ;  /* 0x00011400011b7983 */ /* 0x000f220000300800 */
[----:B------:R-:W-:-:S04]  /*3a720*/  LEA R20, P6, R24, R3, 0x1 ;  /* 0x0000000318147211 */ /* 0x000fc800078c08ff */
[----:B------:R-:W-:Y:S02]  /*3a730*/  LEA.HI.X.SX32 R21, R24, R2, 0x1, P6 ;  /* 0x0000000218157211 */ /* 0x000fe400030f0eff */
[----:B------:R-:W0:Y:S01]  /*3a740*/  LDC R24, c[0x0][0x3b8] ;  /* 0x0000ee00ff187b82 */ /* 0x000e220000000800 */
[----:B------:R-:W-:-:S04]  /*3a750*/  LEA R22, P6, R0, R3, 0x1 ;  /* 0x0000000300167211 */ /* 0x000fc800078c08ff */
[----:B------:R-:W-:Y:S01]  /*3a760*/  LEA.HI.X.SX32 R23, R0, R2, 0x1, P6 ;  /* 0x0000000200177211 */ /* 0x000fe200030f0eff */
[----:B------:R0:W-:Y:S02]  /*3a770*/  @P2 STG.E.U16 desc[UR10][R20.64], R10 ;  /* 0x0000000a14002986 */ /* 0x0001e4000c10150a */
[----:B0-----:R-:W-:Y:S02]  /*3a780*/  IMAD R24, R24, 0x2, R0 ;  /* 0x0000000218187824 */ /* 0x001fe400078e0200 */
[----:B------:R-:W0:Y:S03]  /*3a790*/  LDC R0, c[0x0][0x3b8] ;  /* 0x0000ee00ff007b82 */ /* 0x000e260000000800 */
[----:B------:R-:W-:-:S04]  /*3a7a0*/  LEA R20, P6, R24, R3, 0x1 ;  /* 0x0000000318147211 */ /* 0x000fc800078c08ff */
[-C--:B------:R-:W-:Y:S01]  /*3a7b0*/  LEA.HI.X.SX32 R21, R24, R2.reuse, 0x1, P6 ;  /* 0x0000000218157211 */ /* 0x080fe200030f0eff */
[----:B0-----:R-:W-:Y:S01]  /*3a7c0*/  IMAD R0, R0, 0x2, R24 ;  /* 0x0000000200007824 */ /* 0x001fe200078e0218 */
[----:B-----5:R0:W-:Y:S04]  /*3a7d0*/  @P3 STG.E.U16 desc[UR10][R22.64], R9 ;  /* 0x0000000916003986 */ /* 0x0201e8000c10150a */
[----:B--2---:R2:W-:Y:S01]  /*3a7e0*/  @P5 STG.E.U16 desc[UR10][R20.64], R8 ;  /* 0x0000000814005986 */ /* 0x0045e2000c10150a */
[C---:B0-----:R-:W-:Y:S01]  /*3a7f0*/  LEA R22, P6, R0.reuse, R3, 0x1 ;  /* 0x0000000300167211 */ /* 0x041fe200078c08ff */
[----:B--2---:R-:W0:Y:S03]  /*3a800*/  LDC R21, c[0x0][0x3b8] ;  /* 0x0000ee00ff157b82 */ /* 0x004e260000000800 */
[----:B------:R-:W-:-:S05]  /*3a810*/  LEA.HI.X.SX32 R23, R0, R2, 0x1, P6 ;  /* 0x0000000200177211 */ /* 0x000fca00030f0eff */
[----:B---3--:R2:W-:Y:S02]  /*3a820*/  @P4 STG.E.U16 desc[UR10][R22.64], R7 ;  /* 0x0000000716004986 */ /* 0x0085e4000c10150a */
[----:B--2---:R-:W2:Y:S01]  /*3a830*/  LDC R22, c[0x0][0x3b8] ;  /* 0x0000ee00ff167b82 */ /* 0x004ea20000000800 */
[----:B0-----:R-:W-:Y:S01]  /*3a840*/  IMAD R20, R21, 0x2, R0 ;  /* 0x0000000215147824 */ /* 0x001fe200078e0200 */
[----:B------:R-:W-:Y:S01]  /*3a850*/  ISETP.LT.AND P5, PT, R25, UR5, !P0 ;  /* 0x0000000519007c0c */ /* 0x000fe2000c7a1270 */
[----:B------:R-:W0:Y:S02]  /*3a860*/  LDCU UR5, c[0x0][0x39c] ;  /* 0x00007380ff0577ac */ /* 0x000e240008000800 */
[----:B------:R-:W-:Y:S01]  /*3a870*/  IMAD R0, R21, 0x2, R20 ;  /* 0x0000000215007824 */ /* 0x000fe200078e0214 */
[----:B------:R-:W-:-:S04]  /*3a880*/  LEA R24, P6, R20, R3, 0x1 ;  /* 0x0000000314187211 */ /* 0x000fc800078c08ff */
[----:B------:R-:W-:Y:S02]  /*3a890*/  LEA.HI.X.SX32 R25, R20, R2, 0x1, P6 ;  /* 0x0000000214197211 */ /* 0x000fe400030f0eff */
[----:B------:R-:W-:-:S04]  /*3a8a0*/  LEA R20, P6, R0, R3, 0x1 ;  /* 0x0000000300147211 */ /* 0x000fc800078c08ff */
[----:B------:R-:W-:Y:S01]  /*3a8b0*/  LEA.HI.X.SX32 R21, R0, R2, 0x1, P6 ;  /* 0x0000000200157211 */ /* 0x000fe200030f0eff */
[----:B--2---:R-:W-:Y:S02]  /*3a8c0*/  IMAD R22, R22, 0x2, R0 ;  /* 0x0000000216167824 */ /* 0x004fe400078e0200 */
[----:B------:R-:W2:Y:S01]  /*3a8d0*/  LDC R0, c[0x0][0x3b8] ;  /* 0x0000ee00ff007b82 */ /* 0x000ea20000000800 */
[----:B------:R-:W-:Y:S01]  /*3a8e0*/  ISETP.LT.AND P2, PT, R6, UR6, !P0 ;  /* 0x0000000606007c0c */ /* 0x000fe2000c741270 */
[----:B------:R-:W3:Y:S01]  /*3a8f0*/  LDCU UR6, c[0x0][0x39c] ;  /* 0x00007380ff0677ac */ /* 0x000ee20008000800 */
[----:B------:R-:W-:Y:S01]  /*3a900*/  ISETP.LT.AND P3, PT, R4, UR4, !P0 ;  /* 0x0000000404007c0c */ /* 0x000fe2000c761270 */
[----:B------:R-:W5:Y:S01]  /*3a910*/  LDL.LU R6, [R1+0x118] ;  /* 0x0001180001067983 */ /* 0x000f620000300800 */
[----:B------:R-:W0:Y:S03]  /*3a920*/  LDCU UR4, c[0x0][0x39c] ;  /* 0x00007380ff0477ac */ /* 0x000e260008000800 */
[----:B------:R-:W5:Y:S04]  /*3a930*/  LDL.LU R4, [R1+0x11c] ;  /* 0x00011c0001047983 */ /* 0x000f680000300800 */
[----:B------:R-:W1:Y:S04]  /*3a940*/  LDL.LU R23, [R1+0x14c] ;  /* 0x00014c0001177983 */ /* 0x000e680000300800 */
[----:B----4-:R4:W-:Y:S01]  /*3a950*/  @P2 STG.E.U16 desc[UR10][R24.64], R5 ;  /* 0x0000000518002986 */ /* 0x0109e2000c10150a */
[----:B---3--:R-:W-:-:S03]  /*3a960*/  ISETP.LT.AND P4, PT, R28, UR6, !P0 ;  /* 0x000000061c007c0c */ /* 0x008fc6000c781270 */
[----:B------:R3:W-:Y:S01]  /*3a970*/  @P3 STG.E.U16 desc[UR10][R20.64], R27 ;  /* 0x0000001b14003986 */ /* 0x0007e2000c10150a */
[----:B------:R-:W0:Y:S01]  /*3a980*/  LDCU UR6, c[0x0][0x39c] ;  /* 0x00007380ff0677ac */ /* 0x000e220008000800 */
[----:B--2---:R-:W-:Y:S02]  /*3a990*/  IMAD R0, R0, 0x2, R22 ;  /* 0x0000000200007824 */ /* 0x004fe400078e0216 */
[----:B------:R-:W2:Y:S01]  /*3a9a0*/  LDL.LU R28, [R1+0x154] ;  /* 0x00015400011c7983 */ /* 0x000ea20000300800 */
[----:B----4-:R-:W-:-:S04]  /*3a9b0*/  LEA R24, P2, R22, R3, 0x1 ;  /* 0x0000000316187211 */ /* 0x010fc800078408ff */
[----:B------:R-:W-:Y:S02]  /*3a9c0*/  LEA.HI.X.SX32 R25, R22, R2, 0x1, P2 ;  /* 0x0000000216197211 */ /* 0x000fe400010f0eff */
[----:B------:R-:W4:Y:S04]  /*3a9d0*/  LDL.LU R22, [R1+0x148] ;  /* 0x0001480001167983 */ /* 0x000f280000300800 */
[----:B---3--:R-:W0:Y:S01]  /*3a9e0*/  LDL.LU R21, [R1+0x144] ;  /* 0x0001440001157983 */ /* 0x008e220000300800 */
[----:B------:R-:W-:-:S03]  /*3a9f0*/  LEA R20, P6, R0, R3, 0x1 ;  /* 0x0000000300147211 */ /* 0x000fc600078c08ff */
[----:B-----5:R3:W-:Y:S02]  /*3aa00*/  @P5 STG.E.U16 desc[UR10][R24.64], R6 ;  /* 0x0000000618005986 */ /* 0x0207e4000c10150a */
[----:B---3--:R-:W3:Y:S01]  /*3aa10*/  LDC R24, c[0x0][0x3b8] ;  /* 0x0000ee00ff187b82 */ /* 0x008ee20000000800 */
[----:B0-----:R-:W-:Y:S01]  /*3aa20*/  ISETP.LT.AND P2, PT, R21, UR4, !P0 ;  /* 0x0000000415007c0c */ /* 0x001fe2000c741270 */
[----:B------:R-:W2:Y:S01]  /*3aa30*/  LDCU UR4, c[0x0][0x39c] ;  /* 0x00007380ff0477ac */ /* 0x000ea20008000800 */
[----:B------:R-:W-:-:S05]  /*3aa40*/  LEA.HI.X.SX32 R21, R0, R2, 0x1, P6 ;  /* 0x0000000200157211 */ /* 0x000fca00030f0eff */
[----:B------:R0:W-:Y:S04]  /*3aa50*/  @P4 STG.E.U16 desc[UR10][R20.64], R4 ;  /* 0x0000000414004986 */ /* 0x0001e8000c10150a */
[----:B0-----:R-:W5:Y:S01]  /*3aa60*/  LDL.LU R21, [R1+0x150] ;  /* 0x0001500001157983 */ /* 0x001f620000300800 */
[----:B-1----:R-:W-:Y:S01]  /*3aa70*/  ISETP.LT.AND P5, PT, R23, UR7, !P0 ;  /* 0x0000000717007c0c */ /* 0x002fe2000c7a1270 */
[----:B---3--:R-:W-:Y:S01]  /*3aa80*/  IMAD R23, R24, 0x2, R0 ;  /* 0x0000000218177824 */ /* 0x008fe200078e0200 */
[----:B----4-:R-:W-:Y:S01]  /*3aa90*/  ISETP.LT.AND P3, PT, R22, UR5, !P0 ;  /* 0x0000000516007c0c */ /* 0x010fe2000c761270 */
[----:B------:R-:W0:Y:S02]  /*3aaa0*/  LDCU UR5, c[0x0][0x39c] ;  /* 0x00007380ff0577ac */ /* 0x000e240008000800 */
[----:B------:R-:W-:Y:S01]  /*3aab0*/  IMAD R0, R24, 0x2, R23 ;  /* 0x0000000218007824 */ /* 0x000fe200078e0217 */
[C---:B------:R-:W-:Y:S01]  /*3aac0*/  LEA R22, P6, R23.reuse, R3, 0x1 ;  /* 0x0000000317167211 */ /* 0x040fe200078c08ff */
[----:B------:R-:W1:Y:S03]  /*3aad0*/  LDCU UR7, c[0x0][0x39c] ;  /* 0x00007380ff0777ac */ /* 0x000e660008000800 */
[----:B------:R-:W-:-:S02]  /*3aae0*/  LEA.HI.X.SX32 R23, R23, R2, 0x1, P6 ;  /* 0x0000000217177211 */ /* 0x000fc400030f0eff */
[----:B------:R-:W-:Y:S02]  /*3aaf0*/  LEA R20, P6, R0, R3, 0x1 ;  /* 0x0000000300147211 */ /* 0x000fe400078c08ff */
[----:B------:R-:W-:Y:S02]  /*3ab00*/  PRMT R26, R10, 0x7632, R26 ;  /* 0x000076320a1a7816 */ /* 0x000fe4000000001a */
[----:B------:R-:W-:Y:S01]  /*3ab10*/  PRMT R25, R9, 0x7632, R25 ;  /* 0x0000763209197816 */ /* 0x000fe20000000019 */
[----:B------:R-:W3:Y:S04]  /*3ab20*/  LDL.LU R10, [R1+0xe60] ;  /* 0x000e6000010a7983 */ /* 0x000ee80000300800 */
[----:B------:R-:W4:Y:S04]  /*3ab30*/  LDL.LU R9, [R1+0xe5c] ;  /* 0x000e5c0001097983 */ /* 0x000f280000300800 */
[----:B------:R0:W-:Y:S01]  /*3ab40*/  @P2 STG.E.U16 desc[UR10][R22.64], R26 ;  /* 0x0000001a16002986 */ /* 0x0001e2000c10150a */
[----:B--2---:R-:W-:Y:S01]  /*3ab50*/  ISETP.LT.AND P2, PT, R28, UR4, !P0 ;  /* 0x000000041c007c0c */ /* 0x004fe2000c741270 */
[----:B------:R-:W-:Y:S01]  /*3ab60*/  IMAD R24, R24, 0x2, R0 ;  /* 0x0000000218187824 */ /* 0x000fe200078e0200 */
[----:B------:R-:W2:Y:S01]  /*3ab70*/  LDCU UR4, c[0x0][0x39c] ;  /* 0x00007380ff0477ac */ /* 0x000ea20008000800 */
[----:B0-----:R-:W2:Y:S04]  /*3ab80*/  LDL.LU R26, [R1+0x164] ;  /* 0x00016400011a7983 */ /* 0x001ea80000300800 */
[----:B------:R-:W2:Y:S01]  /*3ab90*/  LDL.LU R28, [R1+0x16c] ;  /* 0x00016c00011c7983 */ /* 0x000ea20000300800 */
[----:B-----5:R-:W-:Y:S01]  /*3aba0*/  ISETP.LT.AND P4, PT, R21, UR6, !P0 ;  /* 0x0000000615007c0c */ /* 0x020fe2000c781270 */
[----:B------:R-:W0:Y:S01]  /*3abb0*/  LDCU UR6, c[0x0][0x39c] ;  /* 0x00007380ff0677ac */ /* 0x000e220008000800 */
[----:B------:R-:W-:-:S02]  /*3abc0*/  LEA.HI.X.SX32 R21, R0, R2, 0x1, P6 ;  /* 0x0000000200157211 */ /* 0x000fc400030f0eff */
[----:B------:R-:W5:Y:S03]  /*3abd0*/  LDC R0, c[0x0][0x3b8] ;  /* 0x0000ee00ff007b82 */ /* 0x000f660000000800 */
[----:B------:R0:W-:Y:S04]  /*3abe0*/  @P3 STG.E.U16 desc[UR10][R20.64], R25 ;  /* 0x0000001914003986 */ /* 0x0001e8000c10150a */
[----:B0-----:R-:W2:Y:S04]  /*3abf0*/  LDL.LU R21, [R1+0x158] ;  /* 0x0001580001157983 */ /* 0x001ea80000300800 */
[----:B------:R-:W3:Y:S01]  /*3ac00*/  LDL.LU R25, [R1+0x160] ;  /* 0x0001600001197983 */ /* 0x000ee20000300800 */
[----:B------:R-:W-:-:S04]  /*3ac10*/  LEA R22, P6, R24, R3, 0x1 ;  /* 0x0000000318167211 */ /* 0x000fc800078c08ff */
[----:B------:R-:W-:Y:S01]  /*3ac20*/  LEA.HI.X.SX32 R23, R24, R2, 0x1, P6 ;  /* 0x0000000218177211 */ /* 0x000fe200030f0eff */
[----:B-----5:R-:W-:Y:S02]  /*3ac30*/  IMAD R0, R0, 0x2, R24 ;  /* 0x0000000200007824 */ /* 0x020fe400078e0218 */
[----:B------:R-:W0:Y:S01]  /*3ac40*/  LDC R24, c[0x0][0x3b8] ;  /* 0x0000ee00ff187b82 */ /* 0x000e220000000800 */
[----:B------:R-:W-:Y:S02]  /*3ac50*/  PRMT R20, R8, 0x7632, R20 ;  /* 0x0000763208147816 */ /* 0x000fe40000000014 */
[----:B------:R-:W5:Y:S04]  /*3ac60*/  LDL.LU R8, [R1+0xe58] ;  /* 0x000e580001087983 */ /* 0x000f680000300800 */
[----:B------:R1:W-:Y:S02]  /*3ac70*/  @P5 STG.E.U16 desc[UR10][R22.64], R20 ;  /* 0x0000001416005986 */ /* 0x0003e4000c10150a */
[----:B-1----:R-:W-:Y:S01]  /*3ac80*/  LEA R20, P6, R0, R3, 0x1 ;  /* 0x0000000300147211 */ /* 0x002fe200078c08ff */
[----:B0-----:R-:W-:Y:S01]  /*3ac90*/  IMAD R22, R24, 0x2, R0 ;  /* 0x0000000218167824 */ /* 0x001fe200078e0200 */
[----:B------:R-:W-:-:S02]  /*3aca0*/  PRMT R23, R7, 0x7632, R23 ;  /* 0x0000763207177816 */ /* 0x000fc40000000017 */
[----:B------:R-:W4:Y:S01]  /*3acb0*/  LDL.LU R7, [R1+0xe54] ;  /* 0x000e540001077983 */ /* 0x000f220000300800 */
[----:B--2---:R-:W-:Y:S01]  /*3acc0*/  ISETP.LT.AND P3, PT, R21, UR5, !P0 ;  /* 0x0000000515007c0c */ /* 0x004fe2000c761270 */
[----:B------:R-:W0:Y:S01]  /*3acd0*/  LDCU UR5, c[0x0][0x39c] ;  /* 0x00007380ff0577ac */ /* 0x000e220008000800 */
[-C--:B------:R-:W-:Y:S02]  /*3ace0*/  LEA.HI.X.SX32 R21, R0, R2.reuse, 0x1, P6 ;  /* 0x0000000200157211 */ /* 0x080fe400030f0eff */
[C---:B------:R-:W-:Y:S02]  /*3acf0*/  LEA R24, P6, R22.reuse, R3, 0x1 ;  /* 0x0000000316187211 */ /* 0x040fe400078c08ff */
[----:B---3--:R-:W-:Y:S02]  /*3ad00*/  ISETP.LT.AND P5, PT, R25, UR6, !P0 ;  /* 0x0000000619007c0c */ /* 0x008fe4000c7a1270 */
[----:B------:R-:W-:Y:S01]  /*3ad10*/  PRMT R0, R5, 0x7632, R0 ;  /* 0x0000763205007816 */ /* 0x000fe20000000000 */
[----:B------:R1:W-:Y:S01]  /*3ad20*/  @P4 STG.E.U16 desc[UR10][R20.64], R23 ;  /* 0x0000001714004986 */ /* 0x0003e2000c10150a */
[----:B------:R-:W-:Y:S01]  /*3ad30*/  LEA.HI.X.SX32 R25, R22, R2, 0x1, P6 ;  /* 0x0000000216197211 */ /* 0x000fe200030f0eff */
[----:B------:R-:W2:Y:S02]  /*3ad40*/  LDCU UR6, c[0x0][0x39c] ;  /* 0x00007380ff0677ac */ /* 0x000ea40008000800 */
[----:B------:R-:W3:Y:S04]  /*3ad50*/  LDL.LU R5, [R1+0xe50] ;  /* 0x000e500001057983 */ /* 0x000ee80000300800 */
[----:B------:R0:W-:Y:S01]  /*3ad60*/  @P2 STG.E.U16 desc[UR10][R24.64], R0 ;  /* 0x0000000018002986 */ /* 0x0001e2000c10150a */
[----:B-1----:R-:W1:Y:S03]  /*3ad70*/  LDC R23, c[0x0][0x3b8] ;  /* 0x0000ee00ff177b82 */ /* 0x002e660000000800 */
[----:B0-----:R-:W2:Y:S01]  /*3ad80*/  LDL.LU R24, [R1+0x168] ;  /* 0x0001680001187983 */ /* 0x001ea20000300800 */
[----:B------:R-:W-:-:S03]  /*3ad90*/  PRMT R25, R6, 0x7632, R25 ;  /* 0x0000763206197816 */ /* 0x000fc60000000019 */
[----:B------:R-:W3:Y:S01]  /*3ada0*/  LDL.LU R6, [R1+0xe4c] ;  /* 0x000e4c0001067983 */ /* 0x000ee20000300800 */
[----:B-1----:R-:W-:-:S04]  /*3adb0*/  IMAD R22, R23, 0x2, R22 ;  /* 0x0000000217167824 */ /* 0x002fc800078e0216 */
[----:B------:R-:W-:Y:S02]  /*3adc0*/  IMAD R0, R23, 0x2, R22 ;  /* 0x0000000217007824 */ /* 0x000fe400078e0216 */
[----:B------:R-:W0:Y:S01]  /*3add0*/  LDC R23, c[0x0][0x3b8] ;  /* 0x0000ee00ff177b82 */ /* 0x000e220000000800 */
[----:B------:R-:W-:-:S04]  /*3ade0*/  LEA R20, P4, R22, R3, 0x1 ;  /* 0x0000000316147211 */ /* 0x000fc800078808ff */
[----:B------:R-:W-:Y:S02]  /*3adf0*/  LEA.HI.X.SX32 R21, R22, R2, 0x1, P4 ;  /* 0x0000000216157211 */ /* 0x000fe400020f0eff */
[----:B------:R-:W-:Y:S02]  /*3ae00*/  PRMT R22, R27, 0x7632, R22 ;  /* 0x000076321b167816 */ /* 0x000fe40000000016 */
[----:B------:R-:W-:Y:S01]  /*3ae10*/  ISETP.LT.AND P6, PT, R26, UR4, !P0 ;  /* 0x000000041a007c0c */ /* 0x000fe2000c7c1270 */
[----:B------:R-:W3:Y:S01]  /*3ae20*/  LDCU UR4, c[0x0][0x39c] ;  /* 0x00007380ff0477ac */ /* 0x000ee20008000800 */
[----:B------:R-:W1:Y:S01]  /*3ae30*/  LDC R26, c[0x0][0x3b8] ;  /* 0x0000ee00ff1a7b82 */ /* 0x000e620000000800 */
[----:B------:R0:W-:Y:S01]  /*3ae40*/  @P3 STG.E.U16 desc[UR10][R20.64], R22 ;  /* 0x0000001614003986 */ /* 0x0001e2000c10150a */
[----:B--2---:R-:W-:Y:S01]  /*3ae50*/  ISETP.LT.AND P2, PT, R24, UR5, !P0 ;  /* 0x0000000518007c0c */ /* 0x004fe2000c741270 */
[----:B------:R-:W2:Y:S01]  /*3ae60*/  LDCU UR5, c[0x0][0x39c] ;  /* 0x00007380ff0577ac */ /* 0x000ea20008000800 */
[----:B0-----:R-:W-:Y:S01]  /*3ae70*/  LEA R20, P3, R0, R3, 0x1 ;  /* 0x0000000300147211 */ /* 0x001fe200078608ff */
[----:B------:R-:W-:-:S03]  /*3ae80*/  IMAD R24, R23, 0x2, R0 ;  /* 0x0000000217187824 */ /* 0x000fc600078e0200 */
[----:B------:R-:W0:Y:S01]  /*3ae90*/  LDC R27, c[0x0][0x3b8] ;  /* 0x0000ee00ff1b7b82 */ /* 0x000e220000000800 */
[----:B------:R-:W-:Y:S02]  /*3aea0*/  LEA.HI.X.SX32 R21, R0, R2, 0x1, P3 ;  /* 0x0000000200157211 */ /* 0x000fe400018f0eff */
[----:B------:R-:W-:Y:S02]  /*3aeb0*/  PRMT R0, R4, 0x7632, R0 ;  /* 0x0000763204007816 */ /* 0x000fe40000000000 */
[----:B------:R-:W4:Y:S01]  /*3aec0*/  LDL.LU R4, [R1+0xe48] ;  /* 0x000e480001047983 */ /* 0x000f220000300800 */
[----:B------:R-:W-:-:S03]  /*3aed0*/  LEA R22, P3, R24, R3, 0x1 ;  /* 0x0000000318167211 */ /* 0x000fc600078608ff */
[----:B------:R5:W-:Y:S01]  /*3aee0*/  @P5 STG.E.U16 desc[UR10][R20.64], R25 ;  /* 0x0000001914005986 */ /* 0x000be2000c10150a */
[-C--:B------:R-:W-:Y:S02]  /*3aef0*/  LEA.HI.X.SX32 R23, R24, R2.reuse, 0x1, P3 ;  /* 0x0000000218177211 */ /* 0x080fe400018f0eff */
[----:B---3--:R-:W-:Y:S02]  /*3af00*/  ISETP.LT.AND P5, PT, R5, UR4, !P0 ;  /* 0x0000000405007c0c */ /* 0x008fe4000c7a1270 */
[----:B------:R-:W-:Y:S01]  /*3af10*/  ISETP.LT.AND P4, PT, R28, UR6, !P0 ;  /* 0x000000061c007c0c */ /* 0x000fe2000c781270 */
[----:B------:R-:W3:Y:S01]  /*3af20*/  LDL.LU R5, [R1+0xe44] ;  /* 0x000e440001057983 */ /* 0x000ee20000300800 */
[----:B--2---:R-:W-:Y:S01]  /*3af30*/  ISETP.LT.AND P3, PT, R6, UR5, !P0 ;  /* 0x0000000506007c0c */ /* 0x004fe2000c761270 */
[----:B------:R-:W2:Y:S01]  /*3af40*/  LDC R28, c[0x0][0x3b8] ;  /* 0x0000ee00ff1c7b82 */ /* 0x000ea20000000800 */
[----:B------:R-:W0:Y:S01]  /*3af50*/  LDCU UR6, c[0x0][0x39c] ;  /* 0x00007380ff0677ac */ /* 0x000e220008000800 */
[----:B------:R-:W3:Y:S01]  /*3af60*/  LDL.LU R6, [R1+0xe40] ;  /* 0x000e400001067983 */ /* 0x000ee20000300800 */
[----:B-1----:R-:W-:Y:S01]  /*3af70*/  IMAD R24, R26, 0x2, R24 ;  /* 0x000000021a187824 */ /* 0x002fe200078e0218 */
[----:B------:R-:W1:Y:S02]  /*3af80*/  LDCU UR4, c[0x0][0x39c] ;  /* 0x00007380ff0477ac */ /* 0x000e640008000800 */
[----:B------:R0:W-:Y:S02]  /*3af90*/  @P6 STG.E.U16 desc[UR10][R22.64], R0 ;  /* 0x0000000016006986 */ /* 0x0001e4000c10150a */
[C---:B-----5:R-:W-:Y:S01]  /*3afa0*/  LEA R20, P6, R24.reuse, R3, 0x1 ;  /* 0x0000000318147211 */ /* 0x060fe200078c08ff */
[----:B------:R-:W5:Y:S01]  /*3afb0*/  LDCU UR5, c[0x0][0x39c] ;  /* 0x00007380ff0577ac */ /* 0x000f620008000800 */
[----:B------:R-:W1:Y:S02]  /*3afc0*/  LDC R25, c[0x0][0x3b8] ;  /* 0x0000ee00ff197b82 */ /* 0x000e640000000800 */
[----:B------:R-:W-:Y:S01]  /*3afd0*/  LEA.HI.X.SX32 R21, R24, R2, 0x1, P6 ;  /* 0x0000000218157211 */ /* 0x000fe200030f0eff */
[----:B0-----:R-:W-:-:S05]  /*3afe0*/  IMAD R23, R27, 0x2, R24 ;  /* 0x000000021b177824 */ /* 0x001fca00078e0218 */
[----:B------:R-:W0:Y:S01]  /*3aff0*/  LDC R26, c[0x0][0x3b8] ;  /* 0x0000ee00ff1a7b82 */ /* 0x000e220000000800 */
[----:B------:R-:W-:Y:S01]  /*3b000*/  LEA R22, P6, R23, R3, 0x1 ;  /* 0x0000000317167211 */ /* 0x000fe200078c08ff */
[----:B--2---:R-:W-:-:S03]  /*3b010*/  IMAD R0, R28, 0x2, R23 ;  /* 0x000000021c007824 */ /* 0x004fc600078e0217 */
[----:B------:R-:W-:-:S03]  /*3b020*/  LEA.HI.X.SX32 R23, R23, R2, 0x1, P6 ;  /* 0x0000000217177211 */ /* 0x000fc600030f0eff */
[----:B------:R-:W2:Y:S01]  /*3b030*/  LDC R27, c[0x0][0x3b8] ;  /* 0x0000ee00ff1b7b82 */ /* 0x000ea20000000800 */
[----:B----4-:R4:W-:Y:S01]  /*3b040*/  @P2 STG.E.U16 desc[UR10][R20.64], R4 ;  /* 0x0000000414002986 */ /* 0x0109e2000c10150a */
[----:B------:R-:W-:-:S06]  /*3b050*/  ISETP.LT.AND P2, PT, R7, UR6, !P0 ;  /* 0x0000000607007c0c */ /* 0x000fcc000c741270 */
[----:B------:R-:W2:Y:S01]  /*3b060*/  LDC R28, c[0x0][0x3b8] ;  /* 0x0000ee00ff1c7b82 */ /* 0x000ea20000000800 */
[----:B-1----:R-:W-:Y:S01]  /*3b070*/  IMAD R24, R25, 0x2, R0 ;  /* 0x0000000219187824 */ /* 0x002fe200078e0200 */
[----:B------:R-:W2:Y:S01]  /*3b080*/  LDL.LU R7, [R1+0xe3c] ;  /* 0x000e3c0001077983 */ /* 0x000ea20000300800 */
[----:B------:R-:W1:Y:S01]  /*3b090*/  LDCU UR6, c[0x0][0x39c] ;  /* 0x00007380ff0677ac */ /* 0x000e620008000800 */
[CC--:B----4-:R-:W-:Y:S02]  /*3b0a0*/  LEA R20, P6, R0.reuse, R3.reuse, 0x1 ;  /* 0x0000000300147211 */ /* 0x0d0fe400078c08ff */
[----:B---3--:R3:W-:Y:S02]  /*3b0b0*/  @P4 STG.E.U16 desc[UR10][R22.64], R5 ;  /* 0x0000000516004986 */ /* 0x0087e4000c10150a */
[----:B------:R-:W4:Y:S01]  /*3b0c0*/  LDC R25, c[0x0][0x3b8] ;  /* 0x0000ee00ff197b82 */ /* 0x000f220000000800 */
[----:B------:R-:W-:Y:S02]  /*3b0d0*/  LEA.HI.X.SX32 R21, R0, R2, 0x1, P6 ;  /* 0x0000000200157211 */ /* 0x000fe400030f0eff */
[----:B------:R-:W-:Y:S01]  /*3b0e0*/  ISETP.LT.AND P4, PT, R8, UR4, !P0 ;  /* 0x0000000408007c0c */ /* 0x000fe2000c781270 */
[----:B------:R-:W1:Y:S01]  /*3b0f0*/  LDCU UR4, c[0x0][0x39c] ;  /* 0x00007380ff0477ac */ /* 0x000e620008000800 */
[----:B------:R-:W4:Y:S04]  /*3b100*/  LDL.LU R8, [R1+0xe38] ;  /* 0x000e380001087983 */ /* 0x000f280000300800 */
[----:B------:R1:W-:Y:S01]  /*3b110*/  @P5 STG.E.U16 desc[UR10][R20.64], R6 ;  /* 0x0000000614005986 */ /* 0x0003e2000c10150a */
[----:B-----5:R-:W-:Y:S01]  /*3b120*/  ISETP.LT.AND P5, PT, R9, UR5, !P0 ;  /* 0x0000000509007c0c */ /* 0x020fe2000c7a1270 */
[----:B------:R-:W5:Y:S02]  /*3b130*/  LDCU UR5, c[0x0][0x39c] ;  /* 0x00007380ff0577ac */ /* 0x000f640008000800 */
[----:B------:R-:W5:Y:S01]  /*3b140*/  LDL.LU R9, [R1+0xe34] ;  /* 0x000e340001097983 */ /* 0x000f620000300800 */
[----:B---3--:R-:W-:-:S04]  /*3b150*/  LEA R22, P6, R24, R3, 0x1 ;  /* 0x0000000318167211 */ /* 0x008fc800078c08ff */
[----:B------:R-:W-:Y:S01]  /*3b160*/  LEA.HI.X.SX32 R23, R24, R2, 0x1, P6 ;  /* 0x0000000218177211 */ /* 0x000fe200030f0eff */
[----:B0-----:R-:W-:Y:S02]  /*3b170*/  IMAD R24, R26, 0x2, R24 ;  /* 0x000000021a187824 */ /* 0x001fe400078e0218 */
[----:B------:R-:W0:Y:S03]  /*3b180*/  LDC R26, c[0x0][0x3b8] ;  /* 0x0000ee00ff1a7b82 */ /* 0x000e260000000800 */
[----:B-1----:R-:W-:-:S04]  /*3b190*/  LEA R20, P6, R24, R3, 0x1 ;  /* 0x0000000318147211 */ /* 0x002fc800078c08ff */
[----:B------:R-:W-:Y:S01]  /*3b1a0*/  LEA.HI.X.SX32 R21, R24, R2, 0x1, P6 ;  /* 0x0000000218157211 */ /* 0x000fe200030f0eff */
[----:B--2---:R1:W-:Y:S01]  /*3b1b0*/  @P3 STG.E.U16 desc[UR10][R22.64], R7 ;  /* 0x0000000716003986 */ /* 0x0043e2000c10150a */
[----:B------:R-:W-:Y:S01]  /*3b1c0*/  ISETP.LT.AND P3, PT, R10, UR6, !P0 ;  /* 0x000000060a007c0c */ /* 0x000fe2000c761270 */
[----:B------:R-:W2:Y:S02]  /*3b1d0*/  LDCU UR6, c[0x0][0x39c] ;  /* 0x00007380ff0677ac */ /* 0x000ea40008000800 */
[----:B------:R-:W3:Y:S01]  /*3b1e0*/  LDL.LU R10, [R1+0xe30] ;  /* 0x000e3000010a7983 */ /* 0x000ee20000300800 */
[----:B-1----:R-:W-:-:S03]  /*3b1f0*/  IMAD R23, R27, 0x2, R24 ;  /* 0x000000021b177824 */ /* 0x002fc600078e0218 */
[----:B------:R-:W2:Y:S01]  /*3b200*/  LDL.LU R24, [R1+0x18c] ;  /* 0x00018c0001187983 */ /* 0x000ea20000300800 */
[----:B------:R-:W1:Y:S01]  /*3b210*/  LDC R27, c[0x0][0x3b8] ;  /* 0x0000ee00ff1b7b82 */ /* 0x000e620000000800 */
[CC--:B------:R-:W-:Y:S01]  /*3b220*/  LEA R22, P6, R23.reuse, R3.reuse, 0x1 ;  /* 0x0000000317167211 */ /* 0x0c0fe200078c08ff */
[----:B------:R-:W-:Y:S01]  /*3b230*/  IMAD R0, R28, 0x2, R23 ;  /* 0x000000021c007824 */ /* 0x000fe200078e0217 */
[----:B----4-:R4:W-:Y:S02]  /*3b240*/  @P2 STG.E.U16 desc[UR10][R20.64], R8 ;  /* 0x0000000814002986 */ /* 0x0109e4000c10150a */
[----:B------:R-:W-:Y:S02]  /*3b250*/  LEA.HI.X.SX32 R23, R23, R2, 0x1, P6 ;  /* 0x0000000217177211 */ /* 0x000fe400030f0eff */
[----:B------:R-:W2:Y:S04]  /*3b260*/  LDL.LU R28, [R1+0x194] ;  /* 0x00019400011c7983 */ /* 0x000ea80000300800 */
[----:B-----5:R5:W-:Y:S01]  /*3b270*/  @P4 STG.E.U16 desc[UR10][R22.64], R9 ;  /* 0x0000000916004986 */ /* 0x020be2000c10150a */
[----:B------:R-:W-:Y:S01]  /*3b280*/  ISETP.LT.AND P4, PT, R11, UR5, !P0 ;  /* 0x000000050b007c0c */ /* 0x000fe2000c781270 */
[----:B------:R-:W1:Y:S02]  /*3b290*/  LDCU UR5, c[0x0][0x39c] ;  /* 0x00007380ff0577ac */ /* 0x000e640008000800 */
[----:B------:R-:W2:Y:S01]  /*3b2a0*/  LDL.LU R11, [R1+0xe2c] ;  /* 0x000e2c00010b7983 */ /* 0x000ea20000300800 */
[----:B----4-:R-:W-:-:S04]  /*3b2b0*/  LEA R20, P6, R0, R3, 0x1 ;  /* 0x0000000300147211 */ /* 0x010fc800078c08ff */
[----:B------:R-:W-:Y:S01]  /*3b2c0*/  LEA.HI.X.SX32 R21, R0, R2, 0x1, P6 ;  /* 0x0000000200157211 */ /* 0x000fe200030f0eff */
[----:B-----5:R-:W-:Y:S01]  /*3b2d0*/  IMAD R22, R25, 0x2, R0 ;  /* 0x0000000219167824 */ /* 0x020fe200078e0200 */
[----:B------:R-:W-:Y:S01]  /*3b2e0*/  PRMT R5, R4, 0x7632, R5 ;  /* 0x0000763204057816 */ /* 0x000fe20000000005 */
[----:B------:R-:W4:Y:S02]  /*3b2f0*/  LDC R25, c[0x0][0x3b8] ;  /* 0x0000ee00ff197b82 */ /* 0x000f240000000800 */
[----:B0-----:R-:W-:-:S04]  /*3b300*/  IMAD R0, R26, 0x2, R22 ;  /* 0x000000021a007824 */ /* 0x001fc800078e0216 */
[----:B-1----:R-:W-:Y:S02]  /*3b310*/  IMAD R4, R27, 0x2, R0 ;  /* 0x000000021b047824 */ /* 0x002fe400078e0200 */
[----:B------:R-:W0:Y:S01]  /*3b320*/  LDC R26, c[0x0][0x3b8] ;  /* 0x0000ee00ff1a7b82 */ /* 0x000e220000000800 */
[----:B---3--:R1:W-:Y:S02]  /*3b330*/  @P5 STG.E.U16 desc[UR10][R20.64], R10 ;  /* 0x0000000a14005986 */ /* 0x0083e4000c10150a */
[----:B-1----:R-:W-:-:S04]  /*3b340*/  LEA R20, P5, R22, R3, 0x1 ;  /* 0x0000000316147211 */ /* 0x002fc800078a08ff */
[-C--:B------:R-:W-:Y:S02]  /*3b350*/  LEA.HI.X.SX32 R21, R22, R2.reuse, 0x1, P5 ;  /* 0x0000000216157211 */ /* 0x080fe400028f0eff */
[----:B--2---:R-:W-:Y:S01]  /*3b360*/  ISETP.LT.AND P6, PT, R28, UR6, !P0 ;  /* 0x000000061c007c0c */ /* 0x004fe2000c7c1270 */
[----:B------:R-:W1:Y:S01]  /*3b370*/  LDCU UR6, c[0x0][0x39c] ;  /* 0x00007380ff0677ac */ /* 0x000e620008000800 */
[----:B------:R-:W1:Y:S04]  /*3b380*/  LDL.LU R28, [R1+0x1ac] ;  /* 0x0001ac00011c7983 */ /* 0x000e680000300800 */
[----:B------:R-:W2:Y:S04]  /*3b390*/  LDL.LU R27, [R1+0x1a8] ;  /* 0x0001a800011b7983 */ /* 0x000ea80000300800 */
[----:B------:R3:W-:Y:S04]  /*3b3a0*/  @P3 STG.E.U16 desc[UR10][R20.64], R11 ;  /* 0x0000000b14003986 */ /* 0x0007e8000c10150a */
[----:B---3--:R-:W3:Y:S01]  /*3b3b0*/  LDL.LU R21, [R1+0x198] ;  /* 0x0001980001157983 */ /* 0x008ee20000300800 */
[----:B------:R-:W-:Y:S01]  /*3b3c0*/  ISETP.LT.AND P2, PT, R24, UR4, !P0 ;  /* 0x0000000418007c0c */ /* 0x000fe2000c741270 */
[----:B------:R-:W3:Y:S01]  /*3b3d0*/  LDCU UR4, c[0x0][0x39c] ;  /* 0x00007380ff0477ac */ /* 0x000ee20008000800 */
[C---:B------:R-:W-:Y:S01]  /*3b3e0*/  LEA R22, P5, R0.reuse, R3, 0x1 ;  /* 0x0000000300167211 */ /* 0x040fe200078a08ff */
[----:B------:R-:W5:Y:S03]  /*3b3f0*/  LDC R24, c[0x0][0x3b8] ;  /* 0x0000ee00ff187b82 */ /* 0x000f660000000800 */
[----:B------:R-:W-:-:S07]  /*3b400*/  LEA.HI.X.SX32 R23, R0, R2, 0x1, P5 ;  /* 0x0000000200177211 */ /* 0x000fce00028f0eff */
[----:B------:R0:W-:Y:S01]  /*3b410*/  @P2 STG.E.U16 desc[UR10][R22.64], R5 ;  /* 0x0000000516002986 */ /* 0x0001e2000c10150a */
[----:B------:R-:W-:Y:S02]  /*3b420*/  PRMT R0, R5, 0x7632, R0 ;  /* 0x0000763205007816 */ /* 0x000fe40000000000 */
[----:B------:R-:W-:Y:S02]  /*3b430*/  LEA R20, P3, R4, R3, 0x1 ;  /* 0x0000000304147211 */ /* 0x000fe400078608ff */
[----:B------:R-:W-:Y:S01]  /*3b440*/  PRMT R9, R6, 0x7632, R9 ;  /* 0x0000763206097816 */ /* 0x000fe20000000009 */
[----:B0-----:R-:W0:Y:S01]  /*3b450*/  LDC R22, c[0x0][0x3b8] ;  /* 0x0000ee00ff167b82 */ /* 0x001e220000000800 */
[----:B-----5:R-:W-:Y:S01]  /*3b460*/  IMAD R5, R24, 0x2, R4 ;  /* 0x0000000218057824 */ /* 0x020fe200078e0204 */
[----:B---3--:R-:W-:Y:S01]  /*3b470*/  ISETP.LT.AND P5, PT, R21, UR4, !P0 ;  /* 0x0000000415007c0c */ /* 0x008fe2000c7a1270 */
[----:B------:R-:W3:Y:S01]  /*3b480*/  LDCU UR4, c[0x0][0x39c] ;  /* 0x00007380ff0477ac */ /* 0x000ee20008000800 */
[----:B------:R-:W5:Y:S04]  /*3b490*/  LDL.LU R21, [R1+0x19c] ;  /* 0x00019c0001157983 */ /* 0x000f680000300800 */
[----:B------:R-:W2:Y:S04]  /*3b4a0*/  LDL.LU R23, [R1+0x1a0] ;  /* 0x0001a00001177983 */ /* 0x000ea80000300800 */
[----:B------:R-:W3:Y:S01]  /*3b4b0*/  LDL.LU R24, [R1+0x1a4] ;  /* 0x0001a40001187983 */ /* 0x000ee20000300800 */
[----:B------:R-:W-:-:S02]  /*3b4c0*/  PRMT R8, R7, 0x7632, R8 ;  /* 0x0000763207087816 */ /* 0x000fc40000000008 */
[----:B------:R-:W-:Y:S02]  /*3b4d0*/  PRMT R10, R10, 0x7632, R10 ;  /* 0x000076320a0a7816 */ /* 0x000fe4000000000a */
[----:B-----5:R-:W-:Y:S01]  /*3b4e0*/  ISETP.LT.AND P2, PT, R21, UR5, !P0 ;  /* 0x0000000515007c0c */ /* 0x020fe2000c741270 */
[----:B------:R-:W5:Y:S01]  /*3b4f0*/  LDCU UR5, c[0x0][0x39c] ;  /* 0x00007380ff0577ac */ /* 0x000f620008000800 */
[----:B------:R-:W-:Y:S02]  /*3b500*/  LEA.HI.X.SX32 R21, R4, R2, 0x1, P3 ;  /* 0x0000000204157211 */ /* 0x000fe400018f0eff */
[----:B--2---:R-:W-:Y:S01]  /*3b510*/  ISETP.LT.AND P3, PT, R23, UR7, !P0 ;  /* 0x0000000717007c0c */ /* 0x004fe2000c761270 */
[----:B------:R-:W2:Y:S01]  /*3b520*/  LDCU UR7, c[0x0][0x39c] ;  /* 0x00007380ff0777ac */ /* 0x000ea20008000800 */
[----:B------:R-:W0:Y:S01]  /*3b530*/  LDC R23, c[0x0][0x3b8] ;  /* 0x0000ee00ff177b82 */ /* 0x000e220000000800 */
[----:B------:R4:W-:Y:S01]  /*3b540*/  @P4 STG.E.U16 desc[UR10][R20.64], R0 ;  /* 0x0000000014004986 */ /* 0x0009e2000c10150a */
[----:B------:R-:W-:Y:S01]  /*3b550*/  LEA R4, P4, R5, R3, 0x1 ;  /* 0x0000000305047211 */ /* 0x000fe200078808ff */
[----:B----4-:R-:W-:-:S03]  /*3b560*/  IMAD R0, R25, 0x2, R5 ;  /* 0x0000000219007824 */ /* 0x010fc600078e0205 */
[----:B------:R-:W-:Y:S02]  /*3b570*/  LEA.HI.X.SX32 R5, R5, R2, 0x1, P4 ;  /* 0x0000000205057211 */ /* 0x000fe400020f0eff */
[----:B------:R-:W4:Y:S01]  /*3b580*/  LDC R21, c[0x0][0x3b8] ;  /* 0x0000ee00ff157b82 */ /* 0x000f220000000800 */
[----:B------:R-:W-:Y:S01]  /*3b590*/  LEA R6, P4, R0, R3, 0x1 ;  /* 0x0000000300067211 */ /* 0x000fe200078808ff */
[----:B------:R-:W-:-:S03]  /*3b5a0*/  IMAD R20, R26, 0x2, R0 ;  /* 0x000000021a147824 */ /* 0x000fc600078e0200 */
[----:B------:R-:W-:-:S03]  /*3b5b0*/  LEA.HI.X.SX32 R7, R0, R2, 0x1, P4 ;  /* 0x0000000200077211 */ /* 0x000fc600020f0eff */
[----:B------:R-:W1:Y:S01]  /*3b5c0*/  LDC R0, c[0x0][0x3b8] ;  /* 0x0000ee00ff007b82 */ /* 0x000e620000000800 */
[----:B------:R2:W-:Y:S01]  /*3b5d0*/  @P6 STG.E.U16 desc[UR10][R4.64], R9 ;  /* 0x0000000904006986 */ /* 0x0005e2000c10150a */
[----:B---3--:R-:W-:Y:S01]  /*3b5e0*/  ISETP.LT.AND P4, PT, R24, UR4, !P0 ;  /* 0x0000000418007c0c */ /* 0x008fe2000c781270 */
[----:B------:R-:W3:Y:S02]  /*3b5f0*/  LDCU UR4, c[0x0][0x39c] ;  /* 0x00007380ff0477ac */ /* 0x000ee40008000800 */
[----:B------:R0:W-:Y:S01]  /*3b600*/  @P5 STG.E.U16 desc[UR10][R6.64], R8 ;  /* 0x0000000806005986 */ /* 0x0001e2000c10150a */
[----:B-----5:R-:W-:Y:S01]  /*3b610*/  ISETP.LT.AND P5, PT, R27, UR5, !P0 ;  /* 0x000000051b007c0c */ /* 0x020fe2000c7a1270 */
[----:B------:R-:W5:Y:S01]  /*3b620*/  LDCU UR5, c[0x0][0x39c] ;  /* 0x00007380ff0577ac */ /* 0x000f620008000800 */
[----:B--2---:R-:W-:-:S04]  /*3b630*/  LEA R4, P6, R20, R3, 0x1 ;  /* 0x0000000314047211 */ /* 0x004fc800078c08ff */
[----:B------:R-:W-:Y:S01]  /*3b640*/  LEA.HI.X.SX32 R5, R20, R2, 0x1, P6 ;  /* 0x0000000214057211 */ /* 0x000fe200030f0eff */
[----:B0-----:R-:W-:Y:S01]  /*3b650*/  IMAD R20, R23, 0x2, R20 ;  /* 0x0000000217147824 */ /* 0x001fe200078e0214 */
[----:B------:R-:W-:-:S03]  /*3b660*/  PRMT R8, R8, 0x7632, R8 ;  /* 0x0000763208087816 */ /* 0x000fc60000000008 */
[----:B------:R-:W-:Y:S02]  /*3b670*/  IMAD R7, R22, 0x2, R20 ;  /* 0x0000000216077824 */ /* 0x000fe400078e0214 */
[----:B------:R0:W-:Y:S01]  /*3b680*/  @P2 STG.E.U16 desc[UR10][R4.64], R8 ;  /* 0x0000000804002986 */ /* 0x0001e2000c10150a */
[----:B------:R-:W-:Y:S01]  /*3b690*/  PRMT R9, R9, 0x7632, R9 ;  /* 0x0000763209097816 */ /* 0x000fe20000000009 */
[----:B-1----:R-:W-:Y:S01]  /*3b6a0*/  IMAD R0, R0, 0x2, R7 ;  /* 0x0000000200007824 */ /* 0x002fe200078e0207 */
[----:B------:R-:W-:Y:S01]  /*3b6b0*/  ISETP.LT.AND P6, PT, R28, UR6, !P0 ;  /* 0x000000061c007c0c */ /* 0x000fe2000c7c1270 */
[----:B------:R-:W1:Y:S01]  /*3b6c0*/  LDC R22, c[0x0][0x3b8] ;  /* 0x0000ee00ff167b82 */ /* 0x000e620000000800 */
[----:B------:R-:W2:Y:S01]  /*3b6d0*/  LDL.LU R28, [R1+0x1bc] ;  /* 0x0001bc00011c7983 */ /* 0x000ea20000300800 */
[----:B------:R-:W4:Y:S01]  /*3b6e0*/  LDCU UR6, c[0x0][0x39c] ;  /* 0x00007380ff0677ac */ /* 0x000f220008000800 */
[----:B0-----:R-:W-:-:S05]  /*3b6f0*/  LEA R4, P2, R20, R3, 0x1 ;  /* 0x0000000314047211 */ /* 0x001fca00078408ff */
[----:B------:R-:W0:Y:S01]  /*3b700*/  LDC R8, c[0x0][0x3b8] ;  /* 0x0000ee00ff087b82 */ /* 0x000e220000000800 */
[----:B------:R-:W-:Y:S02]  /*3b710*/  LEA.HI.X.SX32 R5, R20, R2, 0x1, P2 ;  /* 0x0000000214057211 */ /* 0x000fe400010f0eff */
[----:B------:R-:W-:-:S05]  /*3b720*/  LEA R6, P2, R7, R3, 0x1 ;  /* 0x0000000307067211 */ /* 0x000fca00078408ff */
[----:B------:R-:W0:Y:S01]  /*3b730*/  LDC R20, c[0x0][0x3b8] ;  /* 0x0000ee00ff147b82 */ /* 0x000e220000000800 */
[----:B------:R-:W-:Y:S01]  /*3b740*/  LEA.HI.X.SX32 R7, R7, R2, 0x1, P2 ;  /* 0x0000000207077211 */ /* 0x000fe200010f0eff */
[----:B------:R4:W-:Y:S01]  /*3b750*/  @P3 STG.E.U16 desc[UR10][R4.64], R9 ;  /* 0x0000000904003986 */ /* 0x0009e2000c10150a */
[----:B---3--:R-:W-:Y:S01]  /*3b760*/  ISETP.LT.AND P2, PT, R12, UR4, !P0 ;  /* 0x000000040c007c0c */ /* 0x008fe2000c741270 */
[----:B------:R-:W2:Y:S02]  /*3b770*/  LDCU UR4, c[0x0][0x39c] ;  /* 0x00007380ff0477ac */ /* 0x000ea40008000800 */
[----:B------:R3:W-:Y:S01]  /*3b780*/  @P4 STG.E.U16 desc[UR10][R6.64], R10 ;  /* 0x0000000a06004986 */ /* 0x0007e2000c10150a */
[----:B-----5:R-:W-:Y:S01]  /*3b790*/  ISETP.LT.AND P4, PT, R13, UR5, !P0 ;  /* 0x000000050d007c0c */ /* 0x020fe2000c781270 */
[----:B------:R-:W5:Y:S02]  /*3b7a0*/  LDCU UR5, c[0x0][0x39c] ;  /* 0x00007380ff0577ac */ /* 0x000f640008000800 */
[----:B------:R-:W2:Y:S04]  /*3b7b0*/  LDL.LU R12, [R1+0xe28] ;  /* 0x000e2800010c7983 */ /* 0x000ea80000300800 */
[----:B------:R-:W5:Y:S01]  /*3b7c0*/  LDL.LU R13, [R1+0xe24] ;  /* 0x000e2400010d7983 */ /* 0x000f620000300800 */
[----:B----4-:R-:W-:Y:S01]  /*3b7d0*/  LEA R4, P3, R0, R3, 0x1 ;  /* 0x0000000300047211 */ /* 0x010fe200078608ff */
[----:B------:R-:W4:Y:S01]  /*3b7e0*/  LDC R9, c[0x0][0x3b8] ;  /* 0x0000ee00ff097b82 */ /* 0x000f220000000800 */
[----:B------:R-:W-:-:S02]  /*3b7f0*/  PRMT R11, R11, 0x7632, R11 ;  /* 0x000076320b0b7816 */ /* 0x000fc4000000000b */
[----:B------:R-:W-:Y:S01]  /*3b800*/  LEA.HI.X.SX32 R5, R0, R2, 0x1, P3 ;  /* 0x0000000200057211 */ /* 0x000fe200018f0eff */
[----:B------:R-:W-:-:S04]  /*3b810*/  IMAD R0, R21, 0x2, R0 ;  /* 0x0000000215007824 */ /* 0x000fc800078e0200 */
[----:B------:R1:W-:Y:S01]  /*3b820*/  @P5 STG.E.U16 desc[UR10][R4.64], R11 ;  /* 0x0000000b04005986 */ /* 0x0003e2000c10150a */
[----:B---3--:R-:W-:Y:S01]  /*3b830*/  LEA R6, P5, R0, R3, 0x1 ;  /* 0x0000000300067211 */ /* 0x008fe200078a08ff */
[----:B------:R-:W3:Y:S01]  /*3b840*/  LDC R10, c[0x0][0x3b8] ;  /* 0x0000ee00ff0a7b82 */ /* 0x000ee20000000800 */
[----:B------:R-:W-:Y:S01]  /*3b850*/  ISETP.LT.AND P3, PT, R14, UR6, !P0 ;  /* 0x000000060e007c0c */ /* 0x000fe2000c761270 */
[----:B------:R-:W0:Y:S01]  /*3b860*/  LDCU UR6, c[0x0][0x39c] ;  /* 0x00007380ff0677ac */ /* 0x000e220008000800 */
[----:B------:R-:W-:Y:S01]  /*3b870*/  LEA.HI.X.SX32 R7, R0, R2, 0x1, P5 ;  /* 0x0000000200077211 */ /* 0x000fe200028f0eff */
[----:B------:R-:W3:Y:S01]  /*3b880*/  LDL.LU R14, [R1+0xe20] ;  /* 0x000e2000010e7983 */ /* 0x000ee20000300800 */
[----:B-1----:R-:W-:-:S03]  /*3b890*/  IMAD R5, R22, 0x2, R0 ;  /* 0x0000000216057824 */ /* 0x002fc600078e0200 */
[----:B------:R-:W1:Y:S02]  /*3b8a0*/  LDC R11, c[0x0][0x3b8] ;  /* 0x0000ee00ff0b7b82 */ /* 0x000e640000000800 */
[----:B------:R-:W-:Y:S01]  /*3b8b0*/  LEA R4, P5, R5, R3, 0x1 ;  /* 0x0000000305047211 */ /* 0x000fe200078a08ff */
[----:B0-----:R-:W-:-:S03]  /*3b8c0*/  IMAD R0, R20, 0x2, R5 ;  /* 0x0000000214007824 */ /* 0x001fc600078e0205 */
[----:B------:R-:W-:Y:S02]  /*3b8d0*/  LEA.HI.X.SX32 R5, R5, R2, 0x1, P5 ;  /* 0x0000000205057211 */ /* 0x000fe400028f0eff */
[----:B------:R-:W0:Y:S01]  /*3b8e0*/  LDC R20, c[0x0][0x3b8] ;  /* 0x0000ee00ff147b82 */ /* 0x000e220000000800 */
[----:B--2---:R2:W-:Y:S04]  /*3b8f0*/  @P6 STG.E.U16 desc[UR10][R6.64], R12 ;  /* 0x0000000c06006986 */ /* 0x0045e8000c10150a */
[----:B-----5:R5:W-:Y:S01]  /*3b900*/  @P2 STG.E.U16 desc[UR10][R4.64], R13 ;  /* 0x0000000d04002986 */ /* 0x020be2000c10150a */
[----:B------:R-:W-:Y:S01]  /*3b910*/  ISETP.LT.AND P2, PT, R15, UR5, !P0 ;  /* 0x000000050f007c0c */ /* 0x000fe2000c741270 */
[----:B------:R-:W0:Y:S02]  /*3b920*/  LDCU UR5, c[0x0][0x39c] ;  /* 0x00007380ff0577ac */ /* 0x000e240008000800 */
[----:B------:R-:W5:Y:S01]  /*3b930*/  LDL.LU R15, [R1+0xe1c] ;  /* 0x000e1c00010f7983 */ /* 0x000f620000300800 */
[----:B------:R-:W-:Y:S01]  /*3b940*/  ISETP.LT.AND P5, PT, R28, UR4, !P0 ;  /* 0x000000041c007c0c */ /* 0x000fe2000c7a1270 */
[----:B------:R-:W0:Y:S01]  /*3b950*/  LDCU UR4, c[0x0][0x39c] ;  /* 0x00007380ff0477ac */ /* 0x000e220008000800 */
[----:B--2---:R-:W-:-:S04]  /*3b960*/  LEA R6, P6, R0, R3, 0x1 ;  /* 0x0000000300067211 */ /* 0x004fc800078c08ff */
[-C--:B------:R-:W-:Y:S01]  /*3b970*/  LEA.HI.X.SX32 R7, R0, R2.reuse, 0x1, P6 ;  /* 0x0000000200077211 */ /* 0x080fe200030f0eff */
[----:B----4-:R-:W-:Y:S02]  /*3b980*/  IMAD R0, R9, 0x2, R0 ;  /* 0x0000000209007824 */ /* 0x010fe400078e0200 */
[----:B------:R-:W2:Y:S02]  /*3b990*/  LDC R9, c[0x0][0x3b8] ;  /* 0x0000ee00ff097b82 */ /* 0x000ea40000000800 */
[----:B---3--:R3:W-:Y:S01]  /*3b9a0*/  @P4 STG.E.U16 desc[UR10][R6.64], R14 ;  /* 0x0000000e06004986 */ /* 0x0087e2000c10150a */
[----:B------:R-:W-:Y:S01]  /*3b9b0*/  ISETP.LT.AND P4, PT, R16, UR6, !P0 ;  /* 0x0000000610007c0c */ /* 0x000fe2000c781270 */
[----:B------:R-:W4:Y:S01]  /*3b9c0*/  LDCU UR6, c[0x0][0x39c] ;  /* 0x00007380ff0677ac */ /* 0x000f220008000800 */
[CC--:B-----5:R-:W-:Y:S01]  /*3b9d0*/  LEA R4, P6, R0.reuse, R3.reuse, 0x1 ;  /* 0x0000000300047211 */ /* 0x0e0fe200078c08ff */
[----:B------:R-:W5:Y:S03]  /*3b9e0*/  LDL.LU R16, [R1+0xe18] ;  /* 0x000e180001107983 */ /* 0x000f660000300800 */
[-C--:B------:R-:W-:Y:S01]  /*3b9f0*/  LEA.HI.X.SX32 R5, R0, R2.reuse, 0x1, P6 ;  /* 0x0000000200057211 */ /* 0x080fe200030f0eff */
[----:B------:R-:W2:Y:S04]  /*3ba00*/  LDL.LU R25, [R1+0x1d4] ;  /* 0x0001d40001197983 */ /* 0x000ea80000300800 */
[----:B------:R1:W-:Y:S01]  /*3ba10*/  @P3 STG.E.U16 desc[UR10][R4.64], R15 ;  /* 0x0000000f04003986 */ /* 0x0003e2000c10150a */
[----:B0-----:R-:W-:Y:S01]  /*3ba20*/  ISETP.LT.AND P3, PT, R17, UR4, !P0 ;  /* 0x0000000411007c0c */ /* 0x001fe2000c761270 */
[----:B---3--:R-:W-:Y:S01]  /*3ba30*/  IMAD R7, R8, 0x2, R0 ;  /* 0x0000000208077824 */ /* 0x008fe200078e0200 */
[----:B------:R-:W0:Y:S01]  /*3ba40*/  LDCU UR4, c[0x0][0x39c] ;  /* 0x00007380ff0477ac */ /* 0x000e220008000800 */
[----:B------:R-:W3:Y:S03]  /*3ba50*/  LDL.LU R17, [R1+0xe14] ;  /* 0x000e140001117983 */ /* 0x000ee60000300800 */
[C---:B------:R-:W-:Y:S01]  /*3ba60*/  LEA R6, P6, R7.reuse, R3, 0x1 ;  /* 0x0000000307067211 */ /* 0x040fe200078c08ff */
[----:B------:R-:W-:Y:S01]  /*3ba70*/  IMAD R0, R10, 0x2, R7 ;  /* 0x000000020a007824 */ /* 0x000fe200078e0207 */
[----:B------:R-:W2:Y:S01]  /*3ba80*/  LDL.LU R24, [R1+0x1d8] ;  /* 0x0001d80001187983 */ /* 0x000ea20000300800 */
[----:B------:R-:W0:Y:S01]  /*3ba90*/  LDC R10, c[0x0][0x3b8] ;  /* 0x0000ee00ff0a7b82 */ /* 0x000e220000000800 */
[----:B------:R-:W-:-:S02]  /*3baa0*/  LEA.HI.X.SX32 R7, R7, R2, 0x1, P6 ;  /* 0x0000000207077211 */ /* 0x000fc400030f0eff */
[----:B------:R-:W2:Y:S01]  /*3bab0*/  LDL.LU R27, [R1+0x1dc] ;  /* 0x0001dc00011b7983 */ /* 0x000ea20000300800 */
[----:B-1----:R-:W-:-:S03]  /*3bac0*/  LEA R4, P6, R0, R3, 0x1 ;  /* 0x0000000300047211 */ /* 0x002fc600078c08ff */
[----:B-----5:R1:W-:Y:S01]  /*3bad0*/  @P5 STG.E.U16 desc[UR10][R6.64], R16 ;  /* 0x0000001006005986 */ /* 0x0203e2000c10150a */
[----:B------:R-:W-:Y:S01]  /*3bae0*/  ISETP.LT.AND P5, PT, R18, UR5, !P0 ;  /* 0x0000000512007c0c */ /* 0x000fe2000c7a1270 */
[----:B------:R-:W-:Y:S01]  /*3baf0*/  IMAD R8, R20, 0x2, R0 ;  /* 0x0000000214087824 */ /* 0x000fe200078e0200 */
[-C--:B------:R-:W-:Y:S01]  /*3bb00*/  LEA.HI.X.SX32 R5, R0, R2.reuse, 0x1, P6 ;  /* 0x0000000200057211 */ /* 0x080fe200030f0eff */
[----:B------:R-:W5:Y:S01]  /*3bb10*/  LDL.LU R18, [R1+0xe10] ;  /* 0x000e100001127983 */ /* 0x000f620000300800 */
[----:B------:R-:W-:Y:S01]  /*3bb20*/  PRMT R12, R12, 0x7632, R12 ;  /* 0x000076320c0c7816 */ /* 0x000fe2000000000c */
[----:B------:R-:W0:Y:S01]  /*3bb30*/  LDCU UR5, c[0x0][0x39c] ;  /* 0x00007380ff0577ac */ /* 0x000e220008000800 */
[----:B------:R-:W-:Y:S01]  /*3bb40*/  PRMT R13, R13, 0x7632, R13 ;  /* 0x000076320d0d7816 */ /* 0x000fe2000000000d */
[----:B------:R-:W5:Y:S01]  /*3bb50*/  LDL.LU R28, [R1+0x1e0] ;  /* 0x0001e000011c7983 */ /* 0x000f620000300800 */
[----:B------:R-:W-:Y:S01]  /*3bb60*/  PRMT R14, R14, 0x7632, R14 ;  /* 0x000076320e0e7816 */ /* 0x000fe2000000000e */
[----:B------:R-:W0:Y:S02]  /*3bb70*/  LDC R20, c[0x0][0x3b8] ;  /* 0x0000ee00ff147b82 */ /* 0x000e240000000800 */
[----:B---3--:R3:W-:Y:S01]  /*3bb80*/  @P2 STG.E.U16 desc[UR10][R4.64], R17 ;  /* 0x0000001104002986 */ /* 0x0087e2000c10150a */
[----:B----4-:R-:W-:Y:S01]  /*3bb90*/  ISETP.LT.AND P2, PT, R19, UR6, !P0 ;  /* 0x0000000613007c0c */ /* 0x010fe2000c741270 */
[----:B--2---:R-:W-:Y:S01]  /*3bba0*/  IMAD R0, R9, 0x2, R8 ;  /* 0x0000000209007824 */ /* 0x004fe200078e0208 */
[CC--:B-1----:R-:W-:Y:S01]  /*3bbb0*/  LEA R6, P6, R8.reuse, R3.reuse, 0x1 ;  /* 0x0000000308067211 */ /* 0x0c2fe200078c08ff */
[----:B------:R-:W2:Y:S01]  /*3bbc0*/  LDL.LU R19, [R1+0xe0c] ;  /* 0x000e0c0001137983 */ /* 0x000ea20000300800 */
[----:B------:R-:W1:Y:S01]  /*3bbd0*/  LDCU UR6, c[0x0][0x39c] ;  /* 0x00007380ff0677ac */ /* 0x000e620008000800 */
[----:B------:R-:W4:Y:S01]  /*3bbe0*/  LDC R9, c[0x0][0x3b8] ;  /* 0x0000ee00ff097b82 */ /* 0x000f220000000800 */
[----:B------:R-:W-:Y:S01]  /*3bbf0*/  LEA.HI.X.SX32 R7, R8, R2, 0x1, P6 ;  /* 0x0000000208077211 */ /* 0x000fe200030f0eff */
[----:B------:R-:W4:Y:S01]  /*3bc00*/  LDL.LU R26, [R1+0x1ec] ;  /* 0x0001ec00011a7983 */ /* 0x000f220000300800 */
[----:B---3--:R-:W-:-:S05]  /*3bc10*/  LEA R4, P6, R0, R3, 0x1 ;  /* 0x0000000300047211 */ /* 0x008fca00078c08ff */
[----:B------:R-:W3:Y:S01]  /*3bc20*/  LDC R8, c[0x0][0x3b8] ;  /* 0x0000ee00ff087b82 */ /* 0x000ee20000000800 */
[----:B------:R-:W-:Y:S02]  /*3bc30*/  LEA.HI.X.SX32 R5, R0, R2, 0x1, P6 ;  /* 0x0000000200057211 */ /* 0x000fe400030f0eff */
[----:B0-----:R-:W-:Y:S01]  /*3bc40*/  ISETP.LT.AND P6, PT, R25, UR4, !P0 ;  /* 0x0000000419007c0c */ /* 0x001fe2000c7c1270 */
[----:B------:R-:W0:Y:S01]  /*3bc50*/  LDCU UR4, c[0x0][0x39c] ;  /* 0x00007380ff0477ac */ /* 0x000e220008000800 */
[----:B-----5:R5:W-:Y:S02]  /*3bc60*/  @P4 STG.E.U16 desc[UR10][R6.64], R18 ;  /* 0x0000001206004986 */ /* 0x020be4000c10150a */
[----:B-----5:R-:W-:Y:S02]  /*3bc70*/  IMAD R7, R11, 0x2, R0 ;  /* 0x000000020b077824 */ /* 0x020fe400078e0200 */
[----:B------:R-:W5:Y:S02]  /*3bc80*/  LDC R11, c[0x0][0x3b8] ;  /* 0x0000ee00ff0b7b82 */ /* 0x000f640000000800 */
[----:B------:R-:W-:Y:S01]  /*3bc90*/  IMAD R0, R10, 0x2, R7 ;  /* 0x000000020a007824 */ /* 0x000fe200078e0207 */
[----:B------:R-:W-:-:S04]  /*3bca0*/  LEA R6, P4, R7, R3, 0x1 ;  /* 0x0000000307067211 */ /* 0x000fc800078808ff */
[----:B------:R-:W-:Y:S01]  /*3bcb0*/  LEA.HI.X.SX32 R7, R7, R2, 0x1, P4 ;  /* 0x0000000207077211 */ /* 0x000fe200020f0eff */
[----:B------:R-:W0:Y:S01]  /*3bcc0*/  LDC R10, c[0x0][0x3b8] ;  /* 0x0000ee00ff0a7b82 */ /* 0x000e220000000800 */
[----:B--2---:R2:W-:Y:S04]  /*3bcd0*/  @P3 STG.E.U16 desc[UR10][R4.64], R19 ;  /* 0x0000001304003986 */ /* 0x0045e8000c10150a */
[----:B------:R0:W-:Y:S01]  /*3bce0*/  @P5 STG.E.U16 desc[UR10][R6.64], R12 ;  /* 0x0000000c06005986 */ /* 0x0001e2000c10150a */
[----:B-1----:R-:W-:Y:S01]  /*3bcf0*/  ISETP.LT.AND P5, PT, R27, UR6, !P0 ;  /* 0x000000061b007c0c */ /* 0x002fe2000c7a1270 */
[----:B------:R-:W1:Y:S02]  /*3bd00*/  LDCU UR6, c[0x0][0x39c] ;  /* 0x00007380ff0677ac */ /* 0x000e640008000800 */
[----:B------:R-:W1:Y:S01]  /*3bd10*/  LDL.LU R27, [R1+0x1f0] ;  /* 0x0001f000011b7983 */ /* 0x000e620000300800 */
[----:B--2---:R-:W-:-:S04]  /*3bd20*/  LEA R4, P4, R0, R3, 0x1 ;  /* 0x0000000300047211 */ /* 0x004fc800078808ff */
[-C--:B------:R-:W-:Y:S01]  /*3bd30*/  LEA.HI.X.SX32 R5, R0, R2.reuse, 0x1, P4 ;  /* 0x0000000200057211 */ /* 0x080fe200020f0eff */
[----:B0-----:R-:W0:Y:S01]  /*3bd40*/  LDC R12, c[0x0][0x3b8] ;  /* 0x0000ee00ff0c7b82 */ /* 0x001e220000000800 */
[----:B------:R-:W-:Y:S02]  /*3bd50*/  ISETP.LT.AND P4, PT, R28, UR4, !P0 ;  /* 0x000000041c007c0c */ /* 0x000fe4000c781270 */
[----:B------:R-:W-:Y:S01]  /*3bd60*/  ISETP.LT.AND P3, PT, R24, UR5, !P0 ;  /* 0x0000000518007c0c */ /* 0x000fe2000c761270 */
[----:B------:R-:W2:Y:S01]  /*3bd70*/  LDL.LU R28, [R1+0x1f4] ;  /* 0x0001f400011c7983 */ /* 0x000ea20000300800 */
[----:B------:R-:W4:Y:S01]  /*3bd80*/  LDCU UR5, c[0x0][0x39c] ;  /* 0x00007380ff0577ac */ /* 0x000f220008000800 */
[----:B---3--:R-:W-:Y:S02]  /*3bd90*/  IMAD R0, R8, 0x2, R0 ;  /* 0x0000000208007824 */ /* 0x008fe400078e0200 */
[----:B------:R3:W-:Y:S01]  /*3bda0*/  @P2 STG.E.U16 desc[UR10][R4.64], R13 ;  /* 0x0000000d04002986 */ /* 0x0007e2000c10150a */
[----:B------:R-:W-:Y:S01]  /*3bdb0*/  PRMT R15, R15, 0x7632, R15 ;  /* 0x000076320f0f7816 */ /* 0x000fe2000000000f */
[----:B-----5:R-:W-:Y:S01]  /*3bdc0*/  IMAD R8, R11, 0x2, R0 ;  /* 0x000000020b087824 */ /* 0x020fe200078e0200 */
[----:B------:R-:W-:Y:S01]  /*3bdd0*/  PRMT R16, R16, 0x7632, R16 ;  /* 0x0000763210107816 */ /* 0x000fe20000000010 */
[----:B------:R-:W5:Y:S01]  /*3bde0*/  LDCU UR4, c[0x0][0x39c] ;  /* 0x00007380ff0477ac */ /* 0x000f620008000800 */
[C---:B---3--:R-:W-:Y:S01]  /*3bdf0*/  LEA R4, P2, R0.reuse, R3, 0x1 ;  /* 0x0000000300047211 */ /* 0x048fe200078408ff */
[----:B------:R-:W3:Y:S03]  /*3be00*/  LDC R13, c[0x0][0x3b8] ;  /* 0x0000ee00ff0d7b82 */ /* 0x000ee60000000800 */
[----:B------:R-:W-:-:S02]  /*3be10*/  LEA.HI.X.SX32 R5, R0, R2, 0x1, P2 ;  /* 0x0000000200057211 */ /* 0x000fc400010f0eff */
[----:B------:R-:W-:-:S04]  /*3be20*/  LEA R6, P2, R8, R3, 0x1 ;  /* 0x0000000308067211 */ /* 0x000fc800078408ff */
[----:B------:R-:W-:Y:S02]  /*3be30*/  LEA.HI.X.SX32 R7, R8, R2, 0x1, P2 ;  /* 0x0000000208077211 */ /* 0x000fe400010f0eff */
[----:B----4-:R-:W-:Y:S01]  /*3be40*/  ISETP.LT.AND P2, PT, R29, UR5, !P0 ;  /* 0x000000051d007c0c */ /* 0x010fe2000c741270 */
[----:B------:R4:W-:Y:S01]  /*3be50*/  @P6 STG.E.U16 desc[UR10][R4.64], R14 ;  /* 0x0000000e04006986 */ /* 0x0009e2000c10150a */
[----:B------:R-:W2:Y:S03]  /*3be60*/  LDCU UR5, c[0x0][0x39c] ;  /* 0x00007380ff0577ac */ /* 0x000ea60008000800 */
[----:B------:R-:W3:Y:S04]  /*3be70*/  LDL.LU R29, [R1+0xe08] ;  /* 0x000e0800011d7983 */ /* 0x000ee80000300800 */
[----:B------:R-:W3:Y:S01]  /*3be80*/  LDL.LU R25, [R1+0x1f8] ;  /* 0x0001f80001197983 */ /* 0x000ee20000300800 */
[----:B----4-:R-:W-:-:S03]  /*3be90*/  IMAD R4, R10, 0x2, R8 ;  /* 0x000000020a047824 */ /* 0x010fc600078e0208 */
[----:B------:R-:W-:Y:S01]  /*3bea0*/  @P3 STG.E.U16 desc[UR10][R6.64], R15 ;  /* 0x0000000f06003986 */ /* 0x000fe2000c10150a */
[----:B------:R-:W-:Y:S01]  /*3beb0*/  IMAD R0, R9, 0x2, R4 ;  /* 0x0000000209007824 */ /* 0x000fe200078e0204 */
[-C--:B------:R-:W-:Y:S02]  /*3bec0*/  LEA R8, P3, R4, R3.reuse, 0x1 ;  /* 0x0000000304087211 */ /* 0x080fe400078608ff */
[----:B------:R-:W4:Y:S02]  /*3bed0*/  LDL.LU R24, [R1+0x1fc] ;  /* 0x0001fc0001187983 */ /* 0x000f240000300800 */
[----:B------:R-:W-:Y:S02]  /*3bee0*/  LEA R10, P6, R0, R3, 0x1 ;  /* 0x00000003000a7211 */ /* 0x000fe400078c08ff */
[-C--:B------:R-:W-:Y:S02]  /*3bef0*/  LEA.HI.X.SX32 R9, R4, R2.reuse, 0x1, P3 ;  /* 0x0000000204097211 */ /* 0x080fe400018f0eff */
[----:B------:R-:W-:-:S02]  /*3bf00*/  LEA.HI.X.SX32 R11, R0, R2, 0x1, P6 ;  /* 0x00000002000b7211 */ /* 0x000fc400030f0eff */
[----:B------:R-:W-:Y:S01]  /*3bf10*/  PRMT R17, R17, 0x7632, R17 ;  /* 0x0000763211117816 */ /* 0x000fe20000000011 */
[----:B------:R0:W-:Y:S04]  /*3bf20*/  @P5 STG.E.U16 desc[UR10][R8.64], R16 ;  /* 0x0000001008005986 */ /* 0x0001e8000c10150a */
[----:B------:R0:W-:Y:S01]  /*3bf30*/  @P4 STG.E.U16 desc[UR10][R10.64], R17 ;  /* 0x000000110a004986 */ /* 0x0001e2000c10150a */
[----:B-----5:R-:W-:Y:S01]  /*3bf40*/  ISETP.LT.AND P3, PT, R26, UR4, !P0 ;  /* 0x000000041a007c0c */ /* 0x020fe2000c761270 */
[----:B------:R-:W5:Y:S01]  /*3bf50*/  LDCU UR4, c[0x0][0x39c] ;  /* 0x00007380ff0477ac */ /* 0x000f620008000800 */
[----:B0-----:R-:W-:Y:S01]  /*3bf60*/  IMAD R9, R20, 0x2, R0 ;  /* 0x0000000214097824 */ /* 0x001fe200078e0200 */
[----:B------:R-:W0:Y:S08]  /*3bf70*/  LDC R16, c[0x0][0x3b8] ;  /* 0x0000ee00ff107b82 */ /* 0x000e300000000800 */
[----:B------:R-:W0:Y:S01]  /*3bf80*/  LDC R0, c[0x0][0x3b8] ;  /* 0x0000ee00ff007b82 */ /* 0x000e220000000800 */
[----:B------:R-:W-:-:S02]  /*3bf90*/  PRMT R18, R18, 0x7632, R18 ;  /* 0x0000763212127816 */ /* 0x000fc40000000012 */
[----:B------:R-:W-:-:S05]  /*3bfa0*/  PRMT R19, R19, 0x7632, R19 ;  /* 0x0000763213137816 */ /* 0x000fca0000000013 */
[----:B------:R-:W0:Y:S01]  /*3bfb0*/  LDC R17, c[0x0][0x3b8] ;  /* 0x0000ee00ff117b82 */ /* 0x000e220000000800 */
[----:B-1----:R-:W-:Y:S02]  /*3bfc0*/  ISETP.LT.AND P5, PT, R27, UR6, !P0 ;  /* 0x000000061b007c0c */ /* 0x002fe4000c7a1270 */
[----:B--2---:R-:W-:Y:S01]  /*3bfd0*/  ISETP.LT.AND P4, PT, R28, UR5, !P0 ;  /* 0x000000051c007c0c */ /* 0x004fe2000c781270 */
[----:B------:R-:W2:Y:S01]  /*3bfe0*/  LDL.LU R27, [R1+0x204] ;  /* 0x00020400011b7983 */ /* 0x000ea20000300800 */
[C---:B------:R-:W-:Y:S01]  /*3bff0*/  LEA R8, P6, R9.reuse, R3, 0x1 ;  /* 0x0000000309087211 */ /* 0x040fe200078c08ff */
[----:B------:R-:W-:Y:S01]  /*3c000*/  IMAD R11, R12, 0x2, R9 ;  /* 0x000000020c0b7824 */ /* 0x000fe200078e0209 */
[----:B------:R-:W4:Y:S01]  /*3c010*/  LDCU UR6, c[0x0][0x39c] ;  /* 0x00007380ff0677ac */ /* 0x000f220008000800 */
[----:B------:R-:W2:Y:S01]  /*3c020*/  LDL.LU R28, [R1+0x208] ;  /* 0x00020800011c7983 */ /* 0x000ea20000300800 */
[----:B------:R-:W-:-:S03]  /*3c030*/  LEA.HI.X.SX32 R9, R9, R2, 0x1, P6 ;  /* 0x0000000209097211 */ /* 0x000fc600030f0eff */
[----:B---3--:R-:W1:Y:S01]  /*3c040*/  LDS.128 R4, [R29] ;  /* 0x000000001d047984 */ /* 0x008e620000000c00 */
[----:B------:R-:W-:Y:S01]  /*3c050*/  LEA R10, P6, R11, R3, 0x1 ;  /* 0x000000030b0a7211 */ /* 0x000fe200078c08ff */
[----:B------:R-:W2:Y:S02]  /*3c060*/  LDCU UR5, c[0x0][0x39c] ;  /* 0x00007380ff0577ac */ /* 0x000ea40008000800 */
[----:B------:R3:W-:Y:S01]  /*3c070*/  @P2 STG.E.U16 desc[UR10][R8.64], R18 ;  /* 0x0000001208002986 */ /* 0x0007e2000c10150a */
[----:B-----5:R-:W-:Y:S01]  /*3c080*/  ISETP.LT.AND P2, PT, R25, UR4, !P0 ;  /* 0x0000000419007c0c */ /* 0x020fe2000c741270 */
[----:B------:R-:W5:Y:S02]  /*3c090*/  LDCU UR4, c[0x0][0x39c] ;  /* 0x00007380ff0477ac */ /* 0x000f640008000800 */
[----:B------:R-:W2:Y:S01]  /*3c0a0*/  LDL.LU R23, [R1+0x20c] ;  /* 0x00020c0001177983 */ /* 0x000ea20000300800 */
[----:B---3--:R-:W3:Y:S01]  /*3c0b0*/  LDC R18, c[0x0][0x3b8] ;  /* 0x0000ee00ff127b82 */ /* 0x008ee20000000800 */
[----:B------:R-:W-:Y:S01]  /*3c0c0*/  IMAD R8, R13, 0x2, R11 ;  /* 0x000000020d087824 */ /* 0x000fe200078e020b */
[----:B------:R-:W-:-:S03]  /*3c0d0*/  LEA.HI.X.SX32 R11, R11, R2, 0x1, P6 ;  /* 0x000000020b0b7211 */ /* 0x000fc600030f0eff */
[----:B0-----:R-:W-:Y:S01]  /*3c0e0*/  IMAD R0, R0, 0x2, R8 ;  /* 0x0000000200007824 */ /* 0x001fe200078e0208 */
[----:B------:R-:W-:-:S04]  /*3c0f0*/  LEA R12, P6, R8, R3, 0x1 ;  /* 0x00000003080c7211 */ /* 0x000fc800078c08ff */
[-C--:B------:R-:W-:Y:S02]  /*3c100*/  LEA.HI.X.SX32 R13, R8, R2.reuse, 0x1, P6 ;  /* 0x00000002080d7211 */ /* 0x080fe400030f0eff */
[----:B------:R-:W-:Y:S01]  /*3c110*/  LEA R14, P6, R0, R3, 0x1 ;  /* 0x00000003000e7211 */ /* 0x000fe200078c08ff */
[----:B------:R0:W-:Y:S01]  /*3c120*/  @P3 STG.E.U16 desc[UR10][R10.64], R19 ;  /* 0x000000130a003986 */ /* 0x0001e2000c10150a */
[----:B----4-:R-:W-:Y:S01]  /*3c130*/  ISETP.LT.AND P3, PT, R24, UR6, !P0 ;  /* 0x0000000618007c0c */ /* 0x010fe2000c761270 */
[----:B------:R-:W4:Y:S01]  /*3c140*/  LDCU UR6, c[0x0][0x39c] ;  /* 0x00007380ff0677ac */ /* 0x000f220008000800 */
[----:B------:R-:W-:Y:S01]  /*3c150*/  LEA.HI.X.SX32 R15, R0, R2, 0x1, P6 ;  /* 0x00000002000f7211 */ /* 0x000fe200030f0eff */
[----:B------:R-:W2:Y:S04]  /*3c160*/  LDL.LU R24, [R1+0x210] ;  /* 0x0002100001187983 */ /* 0x000ea80000300800 */
[----:B------:R-:W2:Y:S04]  /*3c170*/  LDS.128 R8, [R29+0x400] ;  /* 0x000400001d087984 */ /* 0x000ea80000000c00 */
[----:B-1----:R1:W-:Y:S01]  /*3c180*/  @P5 STG.E.U16 desc[UR10][R12.64], R4 ;  /* 0x000000040c005986 */ /* 0x0023e2000c10150a */
[----:B0-----:R-:W0:Y:S03]  /*3c190*/  LDC R19, c[0x0][0x3b8] ;  /* 0x0000ee00ff137b82 */ /* 0x001e260000000800 */
[----:B------:R0:W-:Y:S01]  /*3c1a0*/  @P4 STG.E.U16 desc[UR10][R14.64], R5 ;  /* 0x000000050e004986 */ /* 0x0001e2000c10150a */
[----:B-1----:R-:W-:-:S04]  /*3c1b0*/  IMAD R13, R16, 0x2, R0 ;  /* 0x00000002100d7824 */ /* 0x002fc800078e0200 */
[----:B------:R-:W1:Y:S01]  /*3c1c0*/  LDC R0, c[0x0][0x3b8] ;  /* 0x0000ee00ff007b82 */ /* 0x000e620000000800 */
[----:B------:R-:W-:Y:S01]  /*3c1d0*/  LEA R12, P4, R13, R3, 0x1 ;  /* 0x000000030d0c7211 */ /* 0x000fe200078808ff */
[----:B---3--:R-:W-:-:S03]  /*3c1e0*/  IMAD R18, R18, 0x2, R13 ;  /* 0x0000000212127824 */ /* 0x008fc600078e020d */
[----:B------:R-:W-:-:S03]  /*3c1f0*/  LEA.HI.X.SX32 R13, R13, R2, 0x1, P4 ;  /* 0x000000020d0d7211 */ /* 0x000fc600020f0eff */
[----:B------:R-:W3:Y:S01]  /*3c200*/  LDC R16, c[0x0][0x3b8] ;  /* 0x0000ee00ff107b82 */ /* 0x000ee20000000800 */
[----:B--2---:R-:W-:Y:S01]  /*3c210*/  ISETP.LT.AND P5, PT, R27, UR5, !P0 ;  /* 0x000000051b007c0c */ /* 0x004fe2000c7a1270 */
[----:B------:R-:W2:Y:S01]  /*3c220*/  LDCU UR5, c[0x0][0x39c] ;  /* 0x00007380ff0577ac */ /* 0x000ea20008000800 */
[----:B------:R-:W3:Y:S01]  /*3c230*/  LDL.LU R27, [R1+0x214] ;  /* 0x00021400011b7983 */ /* 0x000ee20000300800 */
[----:B-----5:R-:W-:Y:S01]  /*3c240*/  ISETP.LT.AND P4, PT, R28, UR4, !P0 ;  /* 0x000000041c007c0c */ /* 0x020fe2000c781270 */
[----:B0-----:R-:W-:Y:S02]  /*3c250*/  IMAD R20, R19, 0x2, R18 ;  /* 0x0000000213147824 */ /* 0x001fe400078e0212 */
[----:B------:R-:W5:Y:S01]  /*3c260*/  LDL.LU R28, [R1+0x218] ;  /* 0x00021800011c7983 */ /* 0x000f620000300800 */
[C---:B------:R-:W-:Y:S01]  /*3c270*/  LEA R14, P6, R18.reuse, R3, 0x1 ;  /* 0x00000003120e7211 */ /* 0x040fe200078c08ff */
[----:B------:R-:W0:Y:S01]  /*3c280*/  LDCU UR4, c[0x0][0x39c] ;  /* 0x00007380ff0477ac */ /* 0x000e220008000800 */
[----:B------:R-:W0:Y:S01]  /*3c290*/  LDC R19, c[0x0][0x3b8] ;  /* 0x0000ee00ff137b82 */ /* 0x000e220000000800 */
[----:B------:R-:W5:Y:S04]  /*3c2a0*/  LDL.LU R26, [R1+0x21c] ;  /* 0x00021c00011a7983 */ /* 0x000f680000300800 */
[----:B------:R4:W-:Y:S01]  /*3c2b0*/  @P2 STG.E.U16 desc[UR10][R12.64], R6 ;  /* 0x000000060c002986 */ /* 0x0009e2000c10150a */
[----:B------:R-:W-:Y:S01]  /*3c2c0*/  LEA.HI.X.SX32 R15, R18, R2, 0x1, P6 ;  /* 0x00000002120f7211 */ /* 0x000fe200030f0eff */
[----:B------:R-:W-:Y:S01]  /*3c2d0*/  IMAD R17, R17, 0x2, R20 ;  /* 0x0000000211117824 */ /* 0x000fe200078e0214 */
[----:B------:R-:W0:Y:S01]  /*3c2e0*/  LDC R18, c[0x0][0x3b8] ;  /* 0x0000ee00ff127b82 */ /* 0x000e220000000800 */
[----:B------:R-:W5:Y:S02]  /*3c2f0*/  LDL.LU R25, [R1+0x220] ;  /* 0x0002200001197983 */ /* 0x000f640000300800 */
[----:B-1----:R-:W-:-:S02]  /*3c300*/  IMAD R21, R0, 0x2, R17 ;  /* 0x0000000200157824 */ /* 0x002fc400078e0211 */
[----:B------:R1:W-:Y:S03]  /*3c310*/  @P3 STG.E.U16 desc[UR10][R14.64], R7 ;  /* 0x000000070e003986 */ /* 0x0003e6000c10150a */
[----:B------:R-:W0:Y:S01]  /*3c320*/  LDC R0, c[0x0][0x3b8] ;  /* 0x0000ee00ff007b82 */ /* 0x000e220000000800 */
[----:B----4-:R-:W-:-:S04]  /*3c330*/  LEA R12, P6, R20, R3, 0x1 ;  /* 0x00000003140c7211 */ /* 0x010fc800078c08ff */
[----:B------:R-:W-:-:S03]  /*3c340*/  LEA.HI.X.SX32 R13, R20, R2, 0x1, P6 ;  /* 0x00000002140d7211 */ /* 0x000fc600030f0eff */
[----:B------:R-:W4:Y:S01]  /*3c350*/  LDC R20, c[0x0][0x3b8] ;  /* 0x0000ee00ff147b82 */ /* 0x000f220000000800 */
[----:B------:R-:W-:Y:S01]  /*3c360*/  ISETP.LT.AND P2, PT, R23, UR6, !P0 ;  /* 0x0000000617007c0c */ /* 0x000fe2000c741270 */
[----:B------:R-:W5:Y:S01]  /*3c370*/  LDCU UR6, c[0x0][0x39c] ;  /* 0x00007380ff0677ac */ /* 0x000f620008000800 */
[CC--:B-1----:R-:W-:Y:S01]  /*3c380*/  LEA R14, P6, R17.reuse, R3.reuse, 0x1 ;  /* 0x00000003110e7211 */ /* 0x0c2fe200078c08ff */
[----:B------:R1:W-:Y:S03]  /*3c390*/  @P5 STG.E.U16 desc[UR10][R12.64], R8 ;  /* 0x000000080c005986 */ /* 0x0003e6000c10150a */
[-C--:B------:R-:W-:Y:S02]  /*3c3a0*/  LEA.HI.X.SX32 R15, R17, R2.reuse, 0x1, P6 ;  /* 0x00000002110f7211 */ /* 0x080fe400030f0eff */
[C---:B-1----:R-:W-:Y:S02]  /*3c3b0*/  LEA R12, P5, R21.reuse, R3, 0x1 ;  /* 0x00000003150c7211 */ /* 0x042fe400078a08ff */
[----:B--2---:R-:W-:Y:S01]  /*3c3c0*/  ISETP.LT.AND P3, PT, R24, UR5, !P0 ;  /* 0x0000000518007c0c */ /* 0x004fe2000c761270 */
[----:B---3--:R-:W-:Y:S01]  /*3c3d0*/  IMAD R23, R16, 0x2, R21 ;  /* 0x0000000210177824 */ /* 0x008fe200078e0215 */
[----:B------:R-:W2:Y:S01]  /*3c3e0*/  LDL.LU R24, [R1+0x1e8] ;  /* 0x0001e80001187983 */ /* 0x000ea20000300800 */
[----:B------:R-:W-:Y:S01]  /*3c3f0*/  LEA.HI.X.SX32 R13, R21, R2, 0x1, P5 ;  /* 0x00000002150d7211 */ /* 0x000fe200028f0eff */
[----:B------:R-:W1:Y:S01]  /*3c400*/  LDCU UR5, c[0x0][0x39c] ;  /* 0x00007380ff0577ac */ /* 0x000e620008000800 */
[----:B0-----:R-:W-:Y:S01]  /*3c410*/  ISETP.LT.AND P6, PT, R27, UR4, !P0 ;  /* 0x000000041b007c0c */ /* 0x001fe2000c7c1270 */
[----:B------:R0:W-:Y:S01]  /*3c420*/  @P4 STG.E.U16 desc[UR10][R14.64], R9 ;  /* 0x000000090e004986 */ /* 0x0001e2000c10150a */
[----:B-----5:R-:W-:-:S03]  /*3c430*/  ISETP.LT.AND P5, PT, R28, UR6, !P0 ;  /* 0x000000061c007c0c */ /* 0x020fc6000c7a1270 */
[----:B------:R-:W3:Y:S01]  /*3c440*/  LDL.LU R27, [R1+0x200] ;  /* 0x00020000011b7983 */ /* 0x000ee20000300800 */
[CC--:B------:R-:W-:Y:S01]  /*3c450*/  LEA R16, P4, R23.reuse, R3.reuse, 0x1 ;  /* 0x0000000317107211 */ /* 0x0c0fe200078808ff */
[----:B------:R-:W-:Y:S01]  /*3c460*/  IMAD R22, R18, 0x2, R23 ;  /* 0x0000000212167824 */ /* 0x000fe200078e0217 */
[----:B------:R-:W2:Y:S01]  /*3c470*/  LDCU UR4, c[0x0][0x39c] ;  /* 0x00007380ff0477ac */ /* 0x000ea20008000800 */
[----:B------:R-:W5:Y:S01]  /*3c480*/  LDL.LU R28, [R1+0x15c] ;  /* 0x00015c00011c7983 */ /* 0x000f620000300800 */
[----:B------:R-:W2:Y:S01]  /*3c490*/  LDC R18, c[0x0][0x3b8] ;  /* 0x0000ee00ff127b82 */ /* 0x000ea20000000800 */
[----:B------:R-:W-:Y:S01]  /*3c4a0*/  LEA.HI.X.SX32 R17, R23, R2, 0x1, P4 ;  /* 0x0000000217117211 */ /* 0x000fe200020f0eff */
[----:B------:R-:W5:Y:S01]  /*3c4b0*/  LDCU UR6, c[0x0][0x39c] ;  /* 0x00007380ff0677ac */ /* 0x000f620008000800 */
[----:B------:R1:W-:Y:S04]  /*3c4c0*/  @P2 STG.E.U16 desc[UR10][R12.64], R10 ;  /* 0x0000000a0c002986 */ /* 0x0003e8000c10150a */
[----:B------:R4:W-:Y:S01]  /*3c4d0*/  @P3 STG.E.U16 desc[UR10][R16.64], R11 ;  /* 0x0000000b10003986 */ /* 0x0009e2000c10150a */
[----:B0-----:R-:W-:Y:S01]  /*3c4e0*/  LEA R14, P3, R22, R3, 0x1 ;  /* 0x00000003160e7211 */ /* 0x001fe200078608ff */
[----:B-1----:R-:W-:-:S02]  /*3c4f0*/  IMAD R13, R19, 0x2, R22 ;  /* 0x00000002130d7824 */ /* 0x002fc400078e0216 */
[----:B------:R-:W0:Y:S01]  /*3c500*/  LDC R19, c[0x0][0x3b8] ;  /* 0x0000ee00ff137b82 */ /* 0x000e220000000800 */
[----:B------:R-:W-:Y:S01]  /*3c510*/  LEA.HI.X.SX32 R15, R22, R2, 0x1, P3 ;  /* 0x00000002160f7211 */ /* 0x000fe200018f0eff */
[----:B----4-:R-:W-:Y:S01]  /*3c520*/  IMAD R17, R0, 0x2, R13 ;  /* 0x0000000200117824 */ /* 0x010fe200078e020d */
[----:B------:R-:W-:Y:S02]  /*3c530*/  PRMT R7, R4, 0x7632, R7 ;  /* 0x0000763204077816 */ /* 0x000fe40000000007 */
[----:B------:R-:W-:-:S03]  /*3c540*/  LEA R12, P3, R13, R3, 0x1 ;  /* 0x000000030d0c7211 */ /* 0x000fc600078608ff */
[----:B------:R-:W1:Y:S01]  /*3c550*/  LDC R16, c[0x0][0x3b8] ;  /* 0x0000ee00ff107b82 */ /* 0x000e620000000800 */
[----:B------:R-:W-:Y:S02]  /*3c560*/  ISETP.LT.AND P2, PT, R26, UR7, !P0 ;  /* 0x000000071a007c0c */ /* 0x000fe4000c741270 */
[----:B------:R-:W-:Y:S01]  /*3c570*/  ISETP.LT.AND P4, PT, R25, UR5, !P0 ;  /* 0x0000000519007c0c */ /* 0x000fe2000c781270 */
[----:B------:R-:W3:Y:S01]  /*3c580*/  LDCU UR5, c[0x0][0x39c] ;  /* 0x00007380ff0577ac */ /* 0x000ee20008000800 */
[----:B------:R-:W-:Y:S01]  /*3c590*/  LEA.HI.X.SX32 R13, R13, R2, 0x1, P3 ;  /* 0x000000020d0d7211 */ /* 0x000fe200018f0eff */
[----:B------:R4:W-:Y:S01]  /*3c5a0*/  @P6 STG.E.U16 desc[UR10][R14.64], R7 ;  /* 0x000000070e006986 */ /* 0x0009e2000c10150a */
[----:B------:R-:W-:Y:S01]  /*3c5b0*/  PRMT R5, R5, 0x7632, R5 ;  /* 0x0000763205057816 */ /* 0x000fe20000000005 */
[----:B------:R-:W1:Y:S01]  /*3c5c0*/  LDC R0, c[0x0][0x3b8] ;  /* 0x0000ee00ff007b82 */ /* 0x000e620000000800 */
[----:B------:R-:W-:Y:S01]  /*3c5d0*/  LEA R4, P6, R17, R3, 0x1 ;  /* 0x0000000311047211 */ /* 0x000fe200078c08ff */
[----:B------:R-:W-:-:S02]  /*3c5e0*/  IMAD R21, R20, 0x2, R17 ;  /* 0x0000000214157824 */ /* 0x000fc400078e0211 */
[----:B------:R2:W-:Y:S02]  /*3c5f0*/  @P5 STG.E.U16 desc[UR10][R12.64], R5 ;  /* 0x000000050c005986 */ /* 0x0005e4000c10150a */
[----:B--2---:R-:W-:Y:S01]  /*3c600*/  IMAD R18, R18, 0x2, R21 ;  /* 0x0000000212127824 */ /* 0x004fe200078e0215 */
[----:B----4-:R-:W-:Y:S02]  /*3c610*/  PRMT R7, R6, 0x7632, R7 ;  /* 0x0000763206077816 */ /* 0x010fe40000000007 */
[-C--:B------:R-:W-:Y:S02]  /*3c620*/  LEA.HI.X.SX32 R5, R17, R2.reuse, 0x1, P6 ;  /* 0x0000000211057211 */ /* 0x080fe400030f0eff */
[-C--:B------:R-:W-:Y:S02]  /*3c630*/  LEA R14, P6, R21, R3.reuse, 0x1 ;  /* 0x00000003150e7211 */ /* 0x080fe400078c08ff */
[----:B------:R-:W-:Y:S01]  /*3c640*/  ISETP.LT.AND P3, PT, R24, UR4, !P0 ;  /* 0x0000000418007c0c */ /* 0x000fe2000c761270 */
[----:B------:R2:W-:Y:S01]  /*3c650*/  @P2 STG.E.U16 desc[UR10][R4.64], R7 ;  /* 0x0000000704002986 */ /* 0x0005e2000c10150a */
[----:B------:R-:W-:Y:S01]  /*3c660*/  LEA R6, P2, R18, R3, 0x1 ;  /* 0x0000000312067211 */ /* 0x000fe200078408ff */
[----:B0-----:R-:W-:Y:S01]  /*3c670*/  IMAD R19, R19, 0x2, R18 ;  /* 0x0000000213137824 */ /* 0x001fe200078e0212 */
[----:B------:R-:W-:-:S02]  /*3c680*/  LEA.HI.X.SX32 R15, R21, R2, 0x1, P6 ;  /* 0x00000002150f7211 */ /* 0x000fc400030f0eff */
[----:B------:R-:W-:Y:S01]  /*3c690*/  PRMT R9, R8, 0x7632, R9 ;  /* 0x0000763208097816 */ /* 0x000fe20000000009 */
[----:B-1----:R-:W-:Y:S01]  /*3c6a0*/  IMAD R17, R16, 0x2, R19 ;  /* 0x0000000210117824 */ /* 0x002fe200078e0213 */
[----:B--2---:R-:W-:Y:S02]  /*3c6b0*/  PRMT R5, R7, 0x7632, R5 ;  /* 0x0000763207057816 */ /* 0x004fe40000000005 */
[-C--:B------:R-:W-:Y:S02]  /*3c6c0*/  LEA.HI.X.SX32 R7, R18, R2.reuse, 0x1, P2 ;  /* 0x0000000212077211 */ /* 0x080fe400010f0eff */
[-C--:B------:R-:W-:Y:S01]  /*3c6d0*/  LEA R12, P2, R19, R3.reuse, 0x1 ;  /* 0x00000003130c7211 */ /* 0x080fe200078408ff */
[----:B------:R0:W-:Y:S04]  /*3c6e0*/  @P4 STG.E.U16 desc[UR10][R14.64], R5 ;  /* 0x000000050e004986 */ /* 0x0001e8000c10150a */
[----:B------:R1:W-:Y:S01]  /*3c6f0*/  @P3 STG.E.U16 desc[UR10][R6.64], R9 ;  /* 0x0000000906003986 */ /* 0x0003e2000c10150a */
[----:B------:R-:W-:Y:S01]  /*3c700*/  LEA R4, P3, R17, R3, 0x1 ;  /* 0x0000000311047211 */ /* 0x000fe200078608ff */
[----:B------:R-:W-:Y:S01]  /*3c710*/  IMAD R0, R0, 0x2, R17 ;  /* 0x0000000200007824 */ /* 0x000fe200078e0211 */
[----:B------:R-:W-:-:S02]  /*3c720*/  LEA.HI.X.SX32 R13, R19, R2, 0x1, P2 ;  /* 0x00000002130d7211 */ /* 0x000fc400010f0eff */
[----:B------:R-:W-:Y:S02]  /*3c730*/  PRMT R10, R10, 0x7632, R10 ;  /* 0x000076320a0a7816 */ /* 0x000fe4000000000a */
[----:B0-----:R-:W-:Y:S02]  /*3c740*/  LEA.HI.X.SX32 R5, R17, R2, 0x1, P3 ;  /* 0x0000000211057211 */ /* 0x001fe400018f0eff */
[----:B-1----:R-:W-:Y:S02]  /*3c750*/  PRMT R7, R9, 0x7632, R7 ;  /* 0x0000763209077816 */ /* 0x002fe40000000007 */
[----:B------:R-:W-:-:S04]  /*3c760*/  LEA R8, P2, R0, R3, 0x1 ;  /* 0x0000000300087211 */ /* 0x000fc800078408ff */
[----:B------:R-:W-:Y:S02]  /*3c770*/  LEA.HI.X.SX32 R9, R0, R2, 0x1, P2 ;  /* 0x0000000200097211 */ /* 0x000fe400010f0eff */
[----:B---3--:R-:W-:Y:S02]  /*3c780*/  ISETP.LT.AND P5, PT, R27, UR5, !P0 ;  /* 0x000000051b007c0c */ /* 0x008fe4000c7a1270 */
[----:B-----5:R-:W-:-:S11]  /*3c790*/  ISETP.LT.AND P0, PT, R28, UR6, !P0 ;  /* 0x000000061c007c0c */ /* 0x020fd6000c701270 */
[----:B------:R0:W-:Y:S04]  /*3c7a0*/  @P5 STG.E.U16 desc[UR10][R12.64], R7 ;  /* 0x000000070c005986 */ /* 0x0001e8000c10150a */
[----:B------:R0:W-:Y:S01]  /*3c7b0*/  @P0 STG.E.U16 desc[UR10][R4.64], R10 ;  /* 0x0000000a04000986 */ /* 0x0001e2000c10150a */
[----:B------:R-:W-:Y:S05]  /*3c7c0*/  @!P1 EXIT ;  /* 0x000000000000994d */ /* 0x000fea0003800000 */
[----:B0-----:R-:W-:-:S05]  /*3c7d0*/  PRMT R4, R11, 0x7632, R4 ;  /* 0x000076320b047816 */ /* 0x001fca0000000004 */
[----:B------:R-:W-:Y:S01]  /*3c7e0*/  STG.E.U16 desc[UR10][R8.64], R4 ;  /* 0x0000000408007986 */ /* 0x000fe2000c10150a */
[----:B------:R-:W-:Y:S05]  /*3c7f0*/  EXIT ;  /* 0x000000000000794d */ /* 0x000fea0003800000 */
.L_x_3:
[----:B------:R-:W-:-:S00]  /*3c800*/  BRA `(.L_x_3) ;  /* 0xfffffffc00fc7947 */ /* 0x000fc0000383ffff */
[----:B------:R-:W-:-:S00]  /*3c810*/  NOP ;  /* 0x0000000000007918 */ /* 0x000fc00000000000 */
        /* <DEDUP_REMOVED lines=14> */
.L_x_4:


//--------------------- .nv.shared.matmul_kernel  --------------------------
	.section	.nv.shared.matmul_kernel,"aw",@nobits
	.sectionflags	@""
	.align	16
	.zero		1024


//--------------------- .nv.shared.reserved.0     --------------------------
	.section	.nv.shared.reserved.0,"aw",@nobits
	.weak		__nv_reservedSMEM_offset_0_alias
	.size		__nv_reservedSMEM_offset_0_alias, 0, 64
	.other		__nv_reservedSMEM_offset_0_alias,@"STO_CUDA_RESERVED_SHARED STV_DEFAULT"
__nv_reservedSMEM_offset_0_alias:
	.zero		0
	.zero		64


//--------------------- .nv.constant0.matmul_kernel --------------------------
	.section	.nv.constant0.matmul_kernel,"a",@progbits
	.sectionflags	@""
	.align	4
.nv.constant0.matmul_kernel:
	.zero		976


//--------------------- SYMBOLS --------------------------

	.type		.nv.reservedSmem.offset0,@object
	.size		.nv.reservedSmem.offset0,0x4
	.type		.nv.reservedSmem.cap,@object
	.size		.nv.reservedSmem.cap,0x4
